	.target	sm_90a

	.elftype	@"ET_EXEC"


//--------------------- .note.nv.tkinfo           --------------------------
	.section	.note.nv.tkinfo,"",@"SHT_NOTE"
	.sectionflags	@"SHF_NOTE_NV_TKINFO"
	.tkinfo
        /*0018*/ 	.word	0x00000002
        /*0030*/ 	.string	""
        /*0030*/ 	.string	"ptxas"
        /*0030*/ 	.string	"Cuda compilation tools, release 13.0, V13.0.88"
        /*0030*/ 	.string	"Build cuda_13.0.r13.0/compiler.36424714_0"
        /*0030*/ 	.string	"-v  -suppress-debug-info  -lineinfo  -arch sm_90a "



//--------------------- .note.nv.cuinfo           --------------------------
	.section	.note.nv.cuinfo,"",@"SHT_NOTE"
	.sectionflags	@"SHF_NOTE_NV_CUINFO"
        /*0018*/ 	.short	0x0002
        /*001a*/ 	.short	0x005a
        /*001c*/ 	.short	0x0082
	.zero		2


//--------------------- .nv.info                  --------------------------
	.section	.nv.info,"",@"SHT_CUDA_INFO"
	.align	4


	//----- nvinfo : EIATTR_REGCOUNT
	.align		4
        /*0000*/ 	.byte	0x04, 0x2f
        /*0002*/ 	.short	(.L_1 - .L_0)
	.align		4
.L_0:
        /*0004*/ 	.word	index@(matmul_kernel)
        /*0008*/ 	.word	0x00000040


	//----- nvinfo : EIATTR_FRAME_SIZE
	.align		4
.L_1:
        /*000c*/ 	.byte	0x04, 0x11
        /*000e*/ 	.short	(.L_3 - .L_2)
	.align		4
.L_2:
        /*0010*/ 	.word	index@(matmul_kernel)
        /*0014*/ 	.word	0x000020d8


	//----- nvinfo : EIATTR_MIN_STACK_SIZE
	.align		4
.L_3:
        /*0018*/ 	.byte	0x04, 0x12
        /*001a*/ 	.short	(.L_5 - .L_4)
	.align		4
.L_4:
        /*001c*/ 	.word	index@(matmul_kernel)
        /*0020*/ 	.word	0x000020d8
.L_5:


//--------------------- .nv.compat                --------------------------
	.section	.nv.compat,"",@"SHT_CUDA_COMPAT_INFO"
	.align	4
        /*0000*/ 	.byte	0x02, 0x09, 0x01, 0x00, 0x02, 0x02, 0x01, 0x00, 0x02, 0x05, 0x05, 0x00, 0x03, 0x07, 0x01, 0x01
        /*0010*/ 	.byte	0x02, 0x03, 0x00, 0x00, 0x02, 0x06, 0x01, 0x00, 0x04, 0x0b, 0x08, 0x00, 0x00, 0x00, 0x00, 0x00
        /*0020*/ 	.byte	0x00, 0x00, 0x00, 0x00


//--------------------- .nv.info.matmul_kernel    --------------------------
	.section	.nv.info.matmul_kernel,"",@"SHT_CUDA_INFO"
	.sectionflags	@""
	.align	4


	//----- nvinfo : EIATTR_CUDA_API_VERSION
	.align		4
        /*0000*/ 	.byte	0x04, 0x37
        /*0002*/ 	.short	(.L_7 - .L_6)
.L_6:
        /*0004*/ 	.word	0x00000082


	//----- nvinfo : EIATTR_KPARAM_INFO
	.align		4
.L_7:
        /*0008*/ 	.byte	0x04, 0x17
        /*000a*/ 	.short	(.L_9 - .L_8)
.L_8:
        /*000c*/ 	.word	0x00000000
        /*0010*/ 	.short	0x000d
        /*0012*/ 	.short	0x0048
        /*0014*/ 	.byte	0x00, 0xf4, 0x21, 0x00


	//----- nvinfo : EIATTR_KPARAM_INFO
	.align		4
.L_9:
        /*0018*/ 	.byte	0x04, 0x17
        /*001a*/ 	.short	(.L_11 - .L_10)
.L_10:
        /*001c*/ 	.word	0x00000000
        /*0020*/ 	.short	0x000c
        /*0022*/ 	.short	0x0040
        /*0024*/ 	.byte	0x00, 0xf4, 0x21, 0x00


	//----- nvinfo : EIATTR_KPARAM_INFO
	.align		4
.L_11:
        /*0028*/ 	.byte	0x04, 0x17
        /*002a*/ 	.short	(.L_13 - .L_12)
.L_12:
        /*002c*/ 	.word	0x00000000
        /*0030*/ 	.short	0x000b
        /*0032*/ 	.short	0x0038
        /*0034*/ 	.byte	0x00, 0xf0, 0x11, 0x00


	//----- nvinfo : EIATTR_KPARAM_INFO
	.align		4
.L_13:
        /*0038*/ 	.byte	0x04, 0x17
        /*003a*/ 	.short	(.L_15 - .L_14)
.L_14:
        /*003c*/ 	.word	0x00000000
        /*0040*/ 	.short	0x000a
        /*0042*/ 	.short	0x0034
        /*0044*/ 	.byte	0x00, 0xf0, 0x11, 0x00


	//----- nvinfo : EIATTR_KPARAM_INFO
	.align		4
.L_15:
        /*0048*/ 	.byte	0x04, 0x17
        /*004a*/ 	.short	(.L_17 - .L_16)
.L_16:
        /*004c*/ 	.word	0x00000000
        /*0050*/ 	.short	0x0009
        /*0052*/ 	.short	0x0030
        /*0054*/ 	.byte	0x00, 0xf0, 0x11, 0x00


	//----- nvinfo : EIATTR_KPARAM_INFO
	.align		4
.L_17:
        /*0058*/ 	.byte	0x04, 0x17
        /*005a*/ 	.short	(.L_19 - .L_18)
.L_18:
        /*005c*/ 	.word	0x00000000
        /*0060*/ 	.short	0x0008
        /*0062*/ 	.short	0x002c
        /*0064*/ 	.byte	0x00, 0xf0, 0x11, 0x00


	//----- nvinfo : EIATTR_KPARAM_INFO
	.align		4
.L_19:
        /*0068*/ 	.byte	0x04, 0x17
        /*006a*/ 	.short	(.L_21 - .L_20)
.L_20:
        /*006c*/ 	.word	0x00000000
        /*0070*/ 	.short	0x0007
        /*0072*/ 	.short	0x0028
        /*0074*/ 	.byte	0x00, 0xf0, 0x11, 0x00


	//----- nvinfo : EIATTR_KPARAM_INFO
	.align		4
.L_21:
        /*0078*/ 	.byte	0x04, 0x17
        /*007a*/ 	.short	(.L_23 - .L_22)
.L_22:
        /*007c*/ 	.word	0x00000000
        /*0080*/ 	.short	0x0006
        /*0082*/ 	.short	0x0024
        /*0084*/ 	.byte	0x00, 0xf0, 0x11, 0x00


	//----- nvinfo : EIATTR_KPARAM_INFO
	.align		4
.L_23:
        /*0088*/ 	.byte	0x04, 0x17
        /*008a*/ 	.short	(.L_25 - .L_24)
.L_24:
        /*008c*/ 	.word	0x00000000
        /*0090*/ 	.short	0x0005
        /*0092*/ 	.short	0x0020
        /*0094*/ 	.byte	0x00, 0xf0, 0x11, 0x00


	//----- nvinfo : EIATTR_KPARAM_INFO
	.align		4
.L_25:
        /*0098*/ 	.byte	0x04, 0x17
        /*009a*/ 	.short	(.L_27 - .L_26)
.L_26:
        /*009c*/ 	.word	0x00000000
        /*00a0*/ 	.short	0x0004
        /*00a2*/ 	.short	0x001c
        /*00a4*/ 	.byte	0x00, 0xf0, 0x11, 0x00


	//----- nvinfo : EIATTR_KPARAM_INFO
	.align		4
.L_27:
        /*00a8*/ 	.byte	0x04, 0x17
        /*00aa*/ 	.short	(.L_29 - .L_28)
.L_28:
        /*00ac*/ 	.word	0x00000000
        /*00b0*/ 	.short	0x0003
        /*00b2*/ 	.short	0x0018
        /*00b4*/ 	.byte	0x00, 0xf0, 0x11, 0x00


	//----- nvinfo : EIATTR_KPARAM_INFO
	.align		4
.L_29:
        /*00b8*/ 	.byte	0x04, 0x17
        /*00ba*/ 	.short	(.L_31 - .L_30)
.L_30:
        /*00bc*/ 	.word	0x00000000
        /*00c0*/ 	.short	0x0002
        /*00c2*/ 	.short	0x0010
        /*00c4*/ 	.byte	0x00, 0xf4, 0x21, 0x00


	//----- nvinfo : EIATTR_KPARAM_INFO
	.align		4
.L_31:
        /*00c8*/ 	.byte	0x04, 0x17
        /*00ca*/ 	.short	(.L_33 - .L_32)
.L_32:
        /*00cc*/ 	.word	0x00000000
        /*00d0*/ 	.short	0x0001
        /*00d2*/ 	.short	0x0008
        /*00d4*/ 	.byte	0x00, 0xf4, 0x21, 0x00


	//----- nvinfo : EIATTR_KPARAM_INFO
	.align		4
.L_33:
        /*00d8*/ 	.byte	0x04, 0x17
        /*00da*/ 	.short	(.L_35 - .L_34)
.L_34:
        /*00dc*/ 	.word	0x00000000
        /*00e0*/ 	.short	0x0000
        /*00e2*/ 	.short	0x0000
        /*00e4*/ 	.byte	0x00, 0xf4, 0x21, 0x00


	//----- nvinfo : EIATTR_EXPLICIT_CLUSTER
	.align		4
.L_35:
        /*00e8*/ 	.byte	0x01, 0x3e
	.zero		2


	//----- nvinfo : EIATTR_CTA_PER_CLUSTER
	.align		4
        /*00ec*/ 	.byte	0x04, 0x3d
        /*00ee*/ 	.short	(.L_37 - .L_36)
.L_36:
        /*00f0*/ 	.word	0x00000002
        /*00f4*/ 	.word	0x00000001
        /*00f8*/ 	.word	0x00000001


	//----- nvinfo : EIATTR_SPARSE_MMA_MASK
	.align		4
.L_37:
        /*00fc*/ 	.byte	0x03, 0x50
        /*00fe*/ 	.short	0x0000


	//----- nvinfo : EIATTR_MAXREG_COUNT
	.align		4
        /*0100*/ 	.byte	0x03, 0x1b
        /*0102*/ 	.short	0x00ff


	//----- nvinfo : EIATTR_NUM_BARRIERS
	.align		4
        /*0104*/ 	.byte	0x02, 0x4c
        /*0106*/ 	.byte	0x01
	.zero		1


	//----- nvinfo : EIATTR_ANNOTATIONS
	.align		4
        /*0108*/ 	.byte	0x04, 0x55
        /*010a*/ 	.short	(.L_39 - .L_38)


	//   ....[0]....
.L_38:
        /*010c*/ 	.word	0x00000001
        /*0110*/ 	.byte	0xa0, 0x01, 0x00, 0x00, 0x01, 0x00, 0x00, 0x00, 0xf0, 0x01, 0x00, 0x00, 0x01, 0x00, 0x00, 0x00
        /* <DEDUP_REMOVED lines=3817> */
        /*efb0*/ 	.byte	0x70, 0x93, 0x03, 0x00


	//----- nvinfo : EIATTR_MERCURY_ISA_VERSION
	.align		4
.L_39:
        /*efb4*/ 	.byte	0x03, 0x5f
        /*efb6*/ 	.short	0x0101


	//----- nvinfo : EIATTR_COOP_GROUP_MASK_REGIDS
	.align		4
        /*efb8*/ 	.byte	0x04, 0x29
        /*efba*/ 	.short	(.L_41 - .L_40)


	//   ....[0]....
.L_40:
        /*efbc*/ 	.word	0xffffffff


	//   ....[1]....
        /*efc0*/ 	.word	0xffffffff


	//   ....[2]....
        /*efc4*/ 	.word	0xffffffff


	//   ....[3]....
        /*efc8*/ 	.word	0xffffffff


	//   ....[4]....
        /*efcc*/ 	.word	0xffffffff


	//   ....[5]....
        /*efd0*/ 	.word	0xffffffff


	//   ....[6]....
        /*efd4*/ 	.word	0xffffffff


	//   ....[7]....
        /*efd8*/ 	.word	0xffffffff


	//   ....[8]....
        /*efdc*/ 	.word	0xffffffff


	//   ....[9]....
        /*efe0*/ 	.word	0xffffffff


	//   ....[10]....
        /*efe4*/ 	.word	0xffffffff


	//   ....[11]....
        /*efe8*/ 	.word	0xffffffff


	//   ....[12]....
        /*efec*/ 	.word	0xffffffff


	//   ....[13]....
        /*eff0*/ 	.word	0xffffffff


	//   ....[14]....
        /*eff4*/ 	.word	0xffffffff


	//   ....[15]....
        /*eff8*/ 	.word	0xffffffff


	//   ....[16]....
        /*effc*/ 	.word	0xffffffff


	//   ....[17]....
        /*f000*/ 	.word	0xffffffff


	//   ....[18]....
        /*f004*/ 	.word	0xffffffff


	//   ....[19]....
        /*f008*/ 	.word	0xffffffff


	//   ....[20]....
        /*f00c*/ 	.word	0xffffffff


	//   ....[21]....
        /*f010*/ 	.word	0xffffffff


	//   ....[22]....
        /*f014*/ 	.word	0xffffffff


	//   ....[23]....
        /*f018*/ 	.word	0xffffffff


	//   ....[24]....
        /*f01c*/ 	.word	0xffffffff


	//   ....[25]....
        /*f020*/ 	.word	0xffffffff


	//   ....[26]....
        /*f024*/ 	.word	0xffffffff


	//   ....[27]....
        /*f028*/ 	.word	0xffffffff


	//   ....[28]....
        /*f02c*/ 	.word	0xffffffff


	//   ....[29]....
        /*f030*/ 	.word	0xffffffff


	//   ....[30]....
        /*f034*/ 	.word	0xffffffff


	//   ....[31]....
        /*f038*/ 	.word	0xffffffff


	//   ....[32]....
        /*f03c*/ 	.word	0xffffffff


	//   ....[33]....
        /*f040*/ 	.word	0xffffffff


	//   ....[34]....
        /*f044*/ 	.word	0xffffffff


	//   ....[35]....
        /*f048*/ 	.word	0xffffffff


	//   ....[36]....
        /*f04c*/ 	.word	0xffffffff


	//   ....[37]....
        /*f050*/ 	.word	0xffffffff


	//   ....[38]....
        /*f054*/ 	.word	0xffffffff


	//   ....[39]....
        /*f058*/ 	.word	0xffffffff


	//   ....[40]....
        /*f05c*/ 	.word	0xffffffff


	//   ....[41]....
        /*f060*/ 	.word	0xffffffff


	//   ....[42]....
        /*f064*/ 	.word	0xffffffff


	//   ....[43]....
        /*f068*/ 	.word	0xffffffff


	//   ....[44]....
        /*f06c*/ 	.word	0xffffffff


	//   ....[45]....
        /*f070*/ 	.word	0xffffffff


	//   ....[46]....
        /*f074*/ 	.word	0xffffffff


	//   ....[47]....
        /*f078*/ 	.word	0xffffffff


	//   ....[48]....
        /*f07c*/ 	.word	0xffffffff


	//   ....[49]....
        /*f080*/ 	.word	0xffffffff


	//   ....[50]....
        /*f084*/ 	.word	0xffffffff


	//   ....[51]....
        /*f088*/ 	.word	0xffffffff


	//   ....[52]....
        /*f08c*/ 	.word	0xffffffff


	//   ....[53]....
        /*f090*/ 	.word	0xffffffff


	//   ....[54]....
        /*f094*/ 	.word	0xffffffff


	//   ....[55]....
        /*f098*/ 	.word	0xffffffff


	//   ....[56]....
        /*f09c*/ 	.word	0xffffffff


	//   ....[57]....
        /*f0a0*/ 	.word	0xffffffff


	//   ....[58]....
        /*f0a4*/ 	.word	0xffffffff


	//   ....[59]....
        /*f0a8*/ 	.word	0xffffffff


	//   ....[60]....
        /*f0ac*/ 	.word	0xffffffff


	//   ....[61]....
        /*f0b0*/ 	.word	0xffffffff


	//   ....[62]....
        /*f0b4*/ 	.word	0xffffffff


	//----- nvinfo : EIATTR_COOP_GROUP_INSTR_OFFSETS
	.align		4
.L_41:
        /*f0b8*/ 	.byte	0x04, 0x28
        /*f0ba*/ 	.short	(.L_43 - .L_42)


	//   ....[0]....
.L_42:
        /*f0bc*/ 	.word	0x00033020


	//   ....[1]....
        /*f0c0*/ 	.word	0x00033040


	//   ....[2]....
        /*f0c4*/ 	.word	0x000330b0


	//   ....[3]....
        /*f0c8*/ 	.word	0x000330d0


	//   ....[4]....
        /*f0cc*/ 	.word	0x000330f0


	//   ....[5]....
        /*f0d0*/ 	.word	0x00033110


	//   ....[6]....
        /*f0d4*/ 	.word	0x00033130


	//   ....[7]....
        /*f0d8*/ 	.word	0x00033150


	//   ....[8]....
        /*f0dc*/ 	.word	0x00033170


	//   ....[9]....
        /*f0e0*/ 	.word	0x00033190


	//   ....[10]....
        /*f0e4*/ 	.word	0x000331b0


	//   ....[11]....
        /*f0e8*/ 	.word	0x000331d0


	//   ....[12]....
        /*f0ec*/ 	.word	0x00033270


	//   ....[13]....
        /*f0f0*/ 	.word	0x000332c0


	//   ....[14]....
        /*f0f4*/ 	.word	0x00033410


	//   ....[15]....
        /*f0f8*/ 	.word	0x00033430


	//   ....[16]....
        /*f0fc*/ 	.word	0x000334d0


	//   ....[17]....
        /*f100*/ 	.word	0x000334f0


	//   ....[18]....
        /*f104*/ 	.word	0x00033510


	//   ....[19]....
        /*f108*/ 	.word	0x00033530


	//   ....[20]....
        /*f10c*/ 	.word	0x00033550


	//   ....[21]....
        /*f110*/ 	.word	0x00033570


	//   ....[22]....
        /*f114*/ 	.word	0x00033590


	//   ....[23]....
        /*f118*/ 	.word	0x000335b0


	//   ....[24]....
        /*f11c*/ 	.word	0x00033610


	//   ....[25]....
        /*f120*/ 	.word	0x00033630


	//   ....[26]....
        /*f124*/ 	.word	0x000336b0


	//   ....[27]....
        /*f128*/ 	.word	0x00033750


	//   ....[28]....
        /*f12c*/ 	.word	0x00033790


	//   ....[29]....
        /*f130*/ 	.word	0x000337b0


	//   ....[30]....
        /*f134*/ 	.word	0x000337f0


	//   ....[31]....
        /*f138*/ 	.word	0x00033810


	//   ....[32]....
        /*f13c*/ 	.word	0x00033850


	//   ....[33]....
        /*f140*/ 	.word	0x00033870


	//   ....[34]....
        /*f144*/ 	.word	0x000338b0


	//   ....[35]....
        /*f148*/ 	.word	0x000338d0


	//   ....[36]....
        /*f14c*/ 	.word	0x00033910


	//   ....[37]....
        /*f150*/ 	.word	0x00033930


	//   ....[38]....
        /*f154*/ 	.word	0x00033950


	//   ....[39]....
        /*f158*/ 	.word	0x00033990


	//   ....[40]....
        /*f15c*/ 	.word	0x000339b0


	//   ....[41]....
        /*f160*/ 	.word	0x000339f0


	//   ....[42]....
        /*f164*/ 	.word	0x00033b70


	//   ....[43]....
        /*f168*/ 	.word	0x00033b90


	//   ....[44]....
        /*f16c*/ 	.word	0x00033bb0


	//   ....[45]....
        /*f170*/ 	.word	0x00033bd0


	//   ....[46]....
        /*f174*/ 	.word	0x00033bf0


	//   ....[47]....
        /*f178*/ 	.word	0x00033c10


	//   ....[48]....
        /*f17c*/ 	.word	0x00033c90


	//   ....[49]....
        /*f180*/ 	.word	0x00033cb0


	//   ....[50]....
        /*f184*/ 	.word	0x00033d10


	//   ....[51]....
        /*f188*/ 	.word	0x00033d30


	//   ....[52]....
        /*f18c*/ 	.word	0x00033d60


	//   ....[53]....
        /*f190*/ 	.word	0x00033d80


	//   ....[54]....
        /*f194*/ 	.word	0x00033da0


	//   ....[55]....
        /*f198*/ 	.word	0x00033dc0


	//   ....[56]....
        /*f19c*/ 	.word	0x00033de0


	//   ....[57]....
        /*f1a0*/ 	.word	0x00033e00


	//   ....[58]....
        /*f1a4*/ 	.word	0x00033ed0


	//   ....[59]....
        /*f1a8*/ 	.word	0x00033ef0


	//   ....[60]....
        /*f1ac*/ 	.word	0x00033f60


	//   ....[61]....
        /*f1b0*/ 	.word	0x00033fa0


	//   ....[62]....
        /*f1b4*/ 	.word	0x000340c0


	//----- nvinfo : EIATTR_EXIT_INSTR_OFFSETS
	.align		4
.L_43:
        /*f1b8*/ 	.byte	0x04, 0x1c
        /*f1ba*/ 	.short	(.L_45 - .L_44)


	//   ....[0]....
.L_44:
        /*f1bc*/ 	.word	0x000394b0


	//   ....[1]....
        /*f1c0*/ 	.word	0x000394e0


	//----- nvinfo : EIATTR_REQNTID
	.align		4
.L_45:
        /*f1c4*/ 	.byte	0x04, 0x10
        /*f1c6*/ 	.short	(.L_47 - .L_46)
.L_46:
        /*f1c8*/ 	.word	0x00000020
        /*f1cc*/ 	.word	0x00000001
        /*f1d0*/ 	.word	0x00000001


	//----- nvinfo : EIATTR_CBANK_PARAM_SIZE
	.align		4
.L_47:
        /*f1d4*/ 	.byte	0x03, 0x19
        /*f1d6*/ 	.short	0x0050


	//----- nvinfo : EIATTR_PARAM_CBANK
	.align		4
        /*f1d8*/ 	.byte	0x04, 0x0a
        /*f1da*/ 	.short	(.L_49 - .L_48)
	.align		4
.L_48:
        /*f1dc*/ 	.word	index@(.nv.constant0.matmul_kernel)
        /*f1e0*/ 	.short	0x0210
        /*f1e2*/ 	.short	0x0050


	//----- nvinfo : EIATTR_SW_WAR
	.align		4
.L_49:
        /*f1e4*/ 	.byte	0x04, 0x36
        /*f1e6*/ 	.short	(.L_51 - .L_50)
.L_50:
        /*f1e8*/ 	.word	0x00000008
.L_51:


//--------------------- .nv.callgraph             --------------------------
	.section	.nv.callgraph,"",@"SHT_CUDA_CALLGRAPH"
	.align	4
	.sectionentsize	8
	.align		4
        /*0000*/ 	.word	0x00000000
	.align		4
        /*0004*/ 	.word	0xffffffff
	.align		4
        /*0008*/ 	.word	0x00000000
	.align		4
        /*000c*/ 	.word	0xfffffffe
	.align		4
        /*0010*/ 	.word	0x00000000
	.align		4
        /*0014*/ 	.word	0xfffffffd
	.align		4
        /*0018*/ 	.word	0x00000000
	.align		4
        /*001c*/ 	.word	0xfffffffc


//--------------------- .text.matmul_kernel       --------------------------
	.section	.text.matmul_kernel,"ax",@progbits
	.align	128
        .global         matmul_kernel
        .type           matmul_kernel,@function
        .size           matmul_kernel,(.L_x_3 - matmul_kernel)
        .other          matmul_kernel,@"STO_CUDA_ENTRY STV_DEFAULT"
matmul_kernel:
.text.matmul_kernel:
[----:B------:R-:W0:Y:S08]  /*0000*/  LDC R1, c[0x0][0x28] ;  /* 0x00000a00ff017b82 */ /* 0x000e300000000800 */
[----:B------:R-:W1:Y:S01]  /*0010*/  LDC.64 R2, c[0x0][0x228] ;  /* 0x00008a00ff027b82 */ /* 0x000e620000000a00 */
[----:B0-----:R-:W-:Y:S01]  /*0020*/  VIADD R1, R1, 0xffffdf28 ;  /* 0xffffdf2801017836 */ /* 0x001fe20000000000 */
[----:B------:R-:W-:Y:S01]  /*0030*/  UMOV UR5, 0x400 ;  /* 0x0000040000057882 */ /* 0x000fe20000000000 */
[----:B------:R-:W-:-:S02]  /*0040*/  CS2R R14, SRZ ;  /* 0x00000000000e7805 */ /* 0x000fc4000001ff00 */
[----:B------:R-:W-:Y:S02]  /*0050*/  CS2R R16, SRZ ;  /* 0x0000000000107805 */ /* 0x000fe4000001ff00 */
[----:B------:R-:W-:Y:S02]  /*0060*/  CS2R R18, SRZ ;  /* 0x0000000000127805 */ /* 0x000fe4000001ff00 */
[----:B------:R-:W-:Y:S02]  /*0070*/  CS2R R20, SRZ ;  /* 0x0000000000147805 */ /* 0x000fe4000001ff00 */
[----:B------:R-:W-:Y:S01]  /*0080*/  CS2R R22, SRZ ;  /* 0x0000000000167805 */ /* 0x000fe2000001ff00 */
[----:B------:R-:W0:Y:S01]  /*0090*/  S2UR UR4, SR_CTAID.X ;  /* 0x00000000000479c3 */ /* 0x000e220000002500 */
[----:B------:R-:W-:Y:S02]  /*00a0*/  CS2R R24, SRZ ;  /* 0x0000000000187805 */ /* 0x000fe4000001ff00 */
[----:B------:R-:W-:-:S02]  /*00b0*/  CS2R R26, SRZ ;  /* 0x00000000001a7805 */ /* 0x000fc4000001ff00 */
[----:B------:R-:W-:Y:S02]  /*00c0*/  CS2R R28, SRZ ;  /* 0x00000000001c7805 */ /* 0x000fe4000001ff00 */
[----:B------:R-:W-:Y:S02]  /*00d0*/  CS2R R30, SRZ ;  /* 0x00000000001e7805 */ /* 0x000fe4000001ff00 */
[----:B------:R-:W-:Y:S02]  /*00e0*/  CS2R R32, SRZ ;  /* 0x0000000000207805 */ /* 0x000fe4000001ff00 */
[----:B------:R-:W-:Y:S02]  /*00f0*/  CS2R R34, SRZ ;  /* 0x0000000000227805 */ /* 0x000fe4000001ff00 */
[----:B------:R-:W-:Y:S01]  /*0100*/  CS2R R36, SRZ ;  /* 0x0000000000247805 */ /* 0x000fe2000001ff00 */
[----:B------:R-:W2:Y:S01]  /*0110*/  S2UR UR6, SR_CgaCtaId ;  /* 0x00000000000679c3 */ /* 0x000ea20000008800 */
[----:B------:R-:W-:-:S02]  /*0120*/  CS2R R38, SRZ ;  /* 0x0000000000267805 */ /* 0x000fc4000001ff00 */
[----:B------:R-:W-:Y:S02]  /*0130*/  CS2R R40, SRZ ;  /* 0x0000000000287805 */ /* 0x000fe4000001ff00 */
[----:B------:R-:W-:Y:S02]  /*0140*/  CS2R R42, SRZ ;  /* 0x00000000002a7805 */ /* 0x000fe4000001ff00 */
[----:B------:R-:W-:Y:S02]  /*0150*/  CS2R R44, SRZ ;  /* 0x00000000002c7805 */ /* 0x000fe4000001ff00 */
[----:B------:R-:W-:Y:S02]  /*0160*/  CS2R R46, SRZ ;  /* 0x00000000002e7805 */ /* 0x000fe4000001ff00 */
[----:B------:R-:W-:Y:S02]  /*0170*/  CS2R R48, SRZ ;  /* 0x0000000000307805 */ /* 0x000fe4000001ff00 */
[----:B------:R-:W-:Y:S01]  /*0180*/  CS2R R50, SRZ ;  /* 0x0000000000327805 */ /* 0x000fe2000001ff00 */
[----:B-1----:R-:W-:Y:S01]  /*0190*/  VIADD R0, R3, 0x7f ;  /* 0x0000007f03007836 */ /* 0x002fe20000000000 */
[----:B------:R1:W-:Y:S01]  /*01a0*/  STL [R1+0x136c], R3 ;  /* 0x00136c0301007387 */ /* 0x0003e20000100800 */
[----:B------:R-:W-:-:S02]  /*01b0*/  CS2R R52, SRZ ;  /* 0x0000000000347805 */ /* 0x000fc4000001ff00 */
[----:B------:R-:W-:Y:S02]  /*01c0*/  CS2R R54, SRZ ;  /* 0x0000000000367805 */ /* 0x000fe4000001ff00 */
[----:B------:R-:W-:Y:S02]  /*01d0*/  CS2R R56, SRZ ;  /* 0x0000000000387805 */ /* 0x000fe4000001ff00 */
[----:B------:R-:W-:Y:S01]  /*01e0*/  SHF.R.S32.HI R5, RZ, 0x1f, R0 ;  /* 0x0000001fff057819 */ /* 0x000fe20000011400 */
[----:B------:R3:W-:Y:S01]  /*01f0*/  STL [R1+0x1370], R2 ;  /* 0x0013700201007387 */ /* 0x0007e20000100800 */
[----:B------:R-:W-:Y:S02]  /*0200*/  CS2R R58, SRZ ;  /* 0x00000000003a7805 */ /* 0x000fe4000001ff00 */
[----:B0-----:R-:W-:Y:S01]  /*0210*/  I2FP.F32.U32 R7, UR4 ;  /* 0x0000000400077c45 */ /* 0x001fe20008201000 */
[----:B------:R-:W-:Y:S01]  /*0220*/  ULDC UR4, c[0x0][0x150] ;  /* 0x0000540000047ab9 */ /* 0x000fe20000000800 */
[----:B------:R-:W-:Y:S01]  /*0230*/  LEA.HI R5, R5, R0, RZ, 0x7 ;  /* 0x0000000005057211 */ /* 0x000fe200078f38ff */
[----:B------:R-:W-:Y:S02]  /*0240*/  STL [R1+0x40], RZ ;  /* 0x000040ff01007387 */ /* 0x000fe40000100800 */
[----:B------:R-:W-:Y:S01]  /*0250*/  FMUL R7, R7, UR4 ;  /* 0x0000000407077c20 */ /* 0x000fe20008400000 */
[----:B------:R-:W-:Y:S01]  /*0260*/  SHF.R.S32.HI R5, RZ, 0x7, R5 ;  /* 0x00000007ff057819 */ /* 0x000fe20000011405 */
[----:B------:R-:W-:Y:S01]  /*0270*/  STL [R1+0x44], RZ ;  /* 0x000044ff01007387 */ /* 0x000fe20000100800 */
[----:B--2---:R-:W-:-:S02]  /*0280*/  USHF.L.U32 UR4, UR6, 0x6, URZ ;  /* 0x0000000606047899 */ /* 0x004fc4000800063f */
[----:B------:R-:W-:Y:S01]  /*0290*/  ULEA UR5, UR6, UR5, 0x18 ;  /* 0x0000000506057291 */ /* 0x000fe2000f8ec03f */
[----:B------:R-:W-:Y:S01]  /*02a0*/  IMAD.SHL.U32 R6, R5, 0x8, RZ ;  /* 0x0000000805067824 */ /* 0x000fe200078e00ff */
[----:B------:R-:W0:Y:S01]  /*02b0*/  F2I.U32.TRUNC.NTZ R7, R7 ;  /* 0x0000000700077305 */ /* 0x000e22000020f000 */
[----:B------:R-:W-:Y:S01]  /*02c0*/  STL [R1+0x48], RZ ;  /* 0x000048ff01007387 */ /* 0x000fe20000100800 */
[----:B------:R-:W-:Y:S02]  /*02d0*/  ULOP3.LUT UR4, UR4, 0x40, URZ, 0xc0, !UPT ;  /* 0x0000004004047892 */ /* 0x000fe4000f8ec03f */
[----:B------:R-:W-:Y:S01]  /*02e0*/  IABS R9, R6 ;  /* 0x0000000600097213 */ /* 0x000fe20000000000 */
[----:B------:R-:W-:Y:S03]  /*02f0*/  STL [R1+0x4c], RZ ;  /* 0x00004cff01007387 */ /* 0x000fe60000100800 */
[----:B------:R-:W2:Y:S01]  /*0300*/  I2F.RP R0, R9 ;  /* 0x0000000900007306 */ /* 0x000ea20000209400 */
[----:B------:R-:W-:Y:S04]  /*0310*/  STL [R1+0x30], RZ ;  /* 0x000030ff01007387 */ /* 0x000fe80000100800 */
[----:B------:R-:W-:Y:S01]  /*0320*/  STL [R1+0x34], RZ ;  /* 0x000034ff01007387 */ /* 0x000fe20000100800 */
[----:B0-----:R-:W-:-:S03]  /*0330*/  IABS R13, R7 ;  /* 0x00000007000d7213 */ /* 0x001fc60000000000 */
[----:B------:R-:W-:Y:S04]  /*0340*/  STL [R1+0x38], RZ ;  /* 0x000038ff01007387 */ /* 0x000fe80000100800 */
[----:B------:R-:W-:Y:S01]  /*0350*/  STL [R1+0x3c], RZ ;  /* 0x00003cff01007387 */ /* 0x000fe20000100800 */
[----:B--2---:R-:W0:Y:S03]  /*0360*/  MUFU.RCP R0, R0 ;  /* 0x0000000000007308 */ /* 0x004e260000001000 */
[----:B------:R-:W-:Y:S04]  /*0370*/  STL [R1+0x20], RZ ;  /* 0x000020ff01007387 */ /* 0x000fe80000100800 */
[----:B------:R-:W-:Y:S04]  /*0380*/  STL [R1+0x24], RZ ;  /* 0x000024ff01007387 */ /* 0x000fe80000100800 */
[----:B------:R-:W-:Y:S04]  /*0390*/  STL [R1+0x28], RZ ;  /* 0x000028ff01007387 */ /* 0x000fe80000100800 */
[----:B------:R-:W-:Y:S01]  /*03a0*/  STL [R1+0x2c], RZ ;  /* 0x00002cff01007387 */ /* 0x000fe20000100800 */
[----:B0-----:R-:W-:Y:S01]  /*03b0*/  VIADD R4, R0, 0xffffffe ;  /* 0x0ffffffe00047836 */ /* 0x001fe20000000000 */
[----:B------:R-:W-:-:S02]  /*03c0*/  IABS R0, R6 ;  /* 0x0000000600007213 */ /* 0x000fc40000000000 */
[----:B------:R-:W-:Y:S01]  /*03d0*/  STL [R1+0x10], RZ ;  /* 0x000010ff01007387 */ /* 0x000fe20000100800 */
[----:B------:R0:W2:Y:S02]  /*03e0*/  F2I.FTZ.U32.TRUNC.NTZ R5, R4 ;  /* 0x0000000400057305 */ /* 0x0000a4000021f000 */
[----:B------:R-:W-:Y:S01]  /*03f0*/  IMAD.MOV R0, RZ, RZ, -R0 ;  /* 0x000000ffff007224 */ /* 0x000fe200078e0a00 */
[----:B------:R-:W-:Y:S04]  /*0400*/  STL [R1+0x14], RZ ;  /* 0x000014ff01007387 */ /* 0x000fe80000100800 */
[----:B------:R-:W-:Y:S01]  /*0410*/  STL [R1+0x18], RZ ;  /* 0x000018ff01007387 */ /* 0x000fe20000100800 */
[----:B0-----:R-:W-:-:S03]  /*0420*/  IMAD.MOV.U32 R4, RZ, RZ, RZ ;  /* 0x000000ffff047224 */ /* 0x001fc600078e00ff */
[----:B------:R-:W-:Y:S01]  /*0430*/  STL [R1+0x1c], RZ ;  /* 0x00001cff01007387 */ /* 0x000fe20000100800 */
[----:B--2---:R-:W-:-:S03]  /*0440*/  IMAD.MOV R8, RZ, RZ, -R5 ;  /* 0x000000ffff087224 */ /* 0x004fc600078e0a05 */
[----:B------:R-:W-:Y:S01]  /*0450*/  STL [R1], RZ ;  /* 0x000000ff01007387 */ /* 0x000fe20000100800 */
[----:B------:R-:W-:-:S03]  /*0460*/  IMAD R11, R8, R9, RZ ;  /* 0x00000009080b7224 */ /* 0x000fc600078e02ff */
[----:B------:R-:W-:Y:S01]  /*0470*/  STL [R1+0x4], RZ ;  /* 0x000004ff01007387 */ /* 0x000fe20000100800 */
[----:B------:R-:W-:-:S03]  /*0480*/  IMAD.HI.U32 R4, R5, R11, R4 ;  /* 0x0000000b05047227 */ /* 0x000fc600078e0004 */
[----:B------:R-:W-:Y:S04]  /*0490*/  STL [R1+0x8], RZ ;  /* 0x000008ff01007387 */ /* 0x000fe80000100800 */
[----:B------:R-:W-:Y:S01]  /*04a0*/  STL [R1+0xc], RZ ;  /* 0x00000cff01007387 */ /* 0x000fe20000100800 */
[----:B------:R-:W-:-:S03]  /*04b0*/  IMAD.HI.U32 R4, R4, R13, RZ ;  /* 0x0000000d04047227 */ /* 0x000fc600078e00ff */
[----:B------:R-:W-:Y:S01]  /*04c0*/  STL [R1+0x90], RZ ;  /* 0x000090ff01007387 */ /* 0x000fe20000100800 */
[----:B------:R-:W-:-:S03]  /*04d0*/  IMAD R0, R4, R0, R13 ;  /* 0x0000000004007224 */ /* 0x000fc600078e020d */
[----:B------:R-:W-:Y:S02]  /*04e0*/  STL [R1+0x94], RZ ;  /* 0x000094ff01007387 */ /* 0x000fe40000100800 */
[----:B------:R-:W-:Y:S02]  /*04f0*/  ISETP.GT.U32.AND P1, PT, R9, R0, PT ;  /* 0x000000000900720c */ /* 0x000fe40003f24070 */
[----:B------:R-:W-:Y:S04]  /*0500*/  STL [R1+0x98], RZ ;  /* 0x000098ff01007387 */ /* 0x000fe80000100800 */
[----:B------:R-:W-:Y:S04]  /*0510*/  STL [R1+0x9c], RZ ;  /* 0x00009cff01007387 */ /* 0x000fe80000100800 */
[----:B------:R-:W-:Y:S03]  /*0520*/  STL [R1+0x80], RZ ;  /* 0x000080ff01007387 */ /* 0x000fe60000100800 */
[----:B------:R-:W-:Y:S01]  /*0530*/  @!P1 IMAD.IADD R0, R0, 0x1, -R9 ;  /* 0x0000000100009824 */ /* 0x000fe200078e0a09 */
[----:B------:R-:W-:Y:S01]  /*0540*/  STL [R1+0x84], RZ ;  /* 0x000084ff01007387 */ /* 0x000fe20000100800 */
[----:B------:R-:W-:Y:S01]  /*0550*/  @!P1 VIADD R4, R4, 0x1 ;  /* 0x0000000104049836 */ /* 0x000fe20000000000 */
[----:B------:R-:W-:-:S02]  /*0560*/  ISETP.NE.AND P1, PT, R6, RZ, PT ;  /* 0x000000ff0600720c */ /* 0x000fc40003f25270 */
[----:B------:R-:W-:Y:S01]  /*0570*/  ISETP.GE.U32.AND P0, PT, R0, R9, PT ;  /* 0x000000090000720c */ /* 0x000fe20003f06070 */
[----:B------:R-:W-:Y:S01]  /*0580*/  STL [R1+0x88], RZ ;  /* 0x000088ff01007387 */ /* 0x000fe20000100800 */
[----:B------:R-:W-:-:S03]  /*0590*/  LOP3.LUT R0, R7, R6, RZ, 0x3c, !PT ;  /* 0x0000000607007212 */ /* 0x000fc600078e3cff */
[----:B------:R-:W-:Y:S01]  /*05a0*/  STL [R1+0x8c], RZ ;  /* 0x00008cff01007387 */ /* 0x000fe20000100800 */
[----:B------:R-:W-:Y:S01]  /*05b0*/  ISETP.GE.AND P2, PT, R0, RZ, PT ;  /* 0x000000ff0000720c */ /* 0x000fe20003f46270 */
[----:B------:R-:W-:Y:S02]  /*05c0*/  VIADD R0, R2, 0x7f ;  /* 0x0000007f02007836 */ /* 0x000fe40000000000 */
[----:B------:R-:W-:Y:S03]  /*05d0*/  STL [R1+0x70], RZ ;  /* 0x000070ff01007387 */ /* 0x000fe60000100800 */
[----:B------:R-:W-:Y:S01]  /*05e0*/  SHF.R.S32.HI R5, RZ, 0x1f, R0 ;  /* 0x0000001fff057819 */ /* 0x000fe20000011400 */
[----:B------:R-:W-:Y:S01]  /*05f0*/  @P0 VIADD R4, R4, 0x1 ;  /* 0x0000000104040836 */ /* 0x000fe20000000000 */
[----:B------:R-:W-:Y:S02]  /*0600*/  STL [R1+0x74], RZ ;  /* 0x000074ff01007387 */ /* 0x000fe40000100800 */
[----:B------:R-:W-:-:S02]  /*0610*/  LEA.HI R5, R5, R0, RZ, 0x7 ;  /* 0x0000000005057211 */ /* 0x000fc400078f38ff */
[----:B------:R-:W-:Y:S01]  /*0620*/  STL [R1+0x78], RZ ;  /* 0x000078ff01007387 */ /* 0x000fe20000100800 */
[----:B------:R-:W-:Y:S01]  /*0630*/  @!P2 IMAD.MOV R4, RZ, RZ, -R4 ;  /* 0x000000ffff04a224 */ /* 0x000fe200078e0a04 */
[----:B------:R-:W-:Y:S02]  /*0640*/  @!P1 LOP3.LUT R4, RZ, R6, RZ, 0x33, !PT ;  /* 0x00000006ff049212 */ /* 0x000fe400078e33ff */
[----:B------:R-:W-:Y:S03]  /*0650*/  STL [R1+0x7c], RZ ;  /* 0x00007cff01007387 */ /* 0x000fe60000100800 */
[----:B------:R-:W-:Y:S01]  /*0660*/  IMAD.SHL.U32 R8, R4, 0x8, RZ ;  /* 0x0000000804087824 */ /* 0x000fe200078e00ff */
[----:B------:R-:W-:Y:S01]  /*0670*/  STL [R1+0x60], RZ ;  /* 0x000060ff01007387 */ /* 0x000fe20000100800 */
[----:B------:R-:W-:-:S03]  /*0680*/  IMAD.MOV R4, RZ, RZ, -R4 ;  /* 0x000000ffff047224 */ /* 0x000fc600078e0a04 */
[----:B------:R-:W-:Y:S01]  /*0690*/  LEA.HI.SX32 R5, R5, -R8, 0x19 ;  /* 0x8000000805057211 */ /* 0x000fe200078fcaff */
[----:B------:R-:W-:Y:S01]  /*06a0*/  IMAD R6, R6, R4, R7 ;  /* 0x0000000406067224 */ /* 0x000fe200078e0207 */
[----:B------:R-:W-:Y:S02]  /*06b0*/  STL [R1+0x64], RZ ;  /* 0x000064ff01007387 */ /* 0x000fe40000100800 */
[----:B------:R-:W-:Y:S02]  /*06c0*/  VIMNMX R13, R5, 0x8, PT ;  /* 0x00000008050d7848 */ /* 0x000fe40003fe0100 */
[----:B------:R-:W-:Y:S01]  /*06d0*/  IABS R11, R6 ;  /* 0x00000006000b7213 */ /* 0x000fe20000000000 */
[----:B------:R-:W-:Y:S01]  /*06e0*/  STL [R1+0x68], RZ ;  /* 0x000068ff01007387 */ /* 0x000fe20000100800 */
[----:B------:R-:W-:-:S03]  /*06f0*/  IABS R9, R13 ;  /* 0x0000000d00097213 */ /* 0x000fc60000000000 */
[----:B------:R-:W-:Y:S01]  /*0700*/  STL [R1+0x6c], RZ ;  /* 0x00006cff01007387 */ /* 0x000fe20000100800 */
[----:B------:R-:W0:Y:S03]  /*0710*/  I2F.RP R0, R9 ;  /* 0x0000000900007306 */ /* 0x000e260000209400 */
[----:B------:R-:W-:Y:S04]  /*0720*/  STL [R1+0x50], RZ ;  /* 0x000050ff01007387 */ /* 0x000fe80000100800 */
[----:B------:R-:W-:Y:S04]  /*0730*/  STL [R1+0x54], RZ ;  /* 0x000054ff01007387 */ /* 0x000fe80000100800 */
[----:B------:R-:W-:Y:S01]  /*0740*/  STL [R1+0x58], RZ ;  /* 0x000058ff01007387 */ /* 0x000fe20000100800 */
[----:B0-----:R-:W0:Y:S03]  /*0750*/  MUFU.RCP R0, R0 ;  /* 0x0000000000007308 */ /* 0x001e260000001000 */
[----:B------:R-:W-:Y:S04]  /*0760*/  STL [R1+0x5c], RZ ;  /* 0x00005cff01007387 */ /* 0x000fe80000100800 */
[----:B------:R-:W-:Y:S04]  /*0770*/  STL [R1+0xb0], RZ ;  /* 0x0000b0ff01007387 */ /* 0x000fe80000100800 */
[----:B------:R-:W-:Y:S04]  /*0780*/  STL [R1+0xb4], RZ ;  /* 0x0000b4ff01007387 */ /* 0x000fe80000100800 */
[----:B------:R-:W-:Y:S01]  /*0790*/  STL [R1+0xb8], RZ ;  /* 0x0000b8ff01007387 */ /* 0x000fe20000100800 */
[----:B0-----:R-:W-:-:S03]  /*07a0*/  VIADD R5, R0, 0xffffffe ;  /* 0x0ffffffe00057836 */ /* 0x001fc60000000000 */
[----:B------:R-:W-:Y:S04]  /*07b0*/  STL [R1+0xbc], RZ ;  /* 0x0000bcff01007387 */ /* 0x000fe80000100800 */
[----:B------:R-:W-:Y:S01]  /*07c0*/  STL [R1+0xc0], RZ ;  /* 0x0000c0ff01007387 */ /* 0x000fe20000100800 */
[----:B------:R-:W0:Y:S03]  /*07d0*/  F2I.FTZ.U32.TRUNC.NTZ R5, R5 ;  /* 0x0000000500057305 */ /* 0x000e26000021f000 */
[----:B------:R-:W-:Y:S04]  /*07e0*/  STL [R1+0xc4], RZ ;  /* 0x0000c4ff01007387 */ /* 0x000fe80000100800 */
[----:B------:R-:W-:Y:S04]  /*07f0*/  STL [R1+0xc8], RZ ;  /* 0x0000c8ff01007387 */ /* 0x000fe80000100800 */
[----:B------:R-:W-:Y:S01]  /*0800*/  STL [R1+0xcc], RZ ;  /* 0x0000ccff01007387 */ /* 0x000fe20000100800 */
[----:B0-----:R-:W-:-:S03]  /*0810*/  IMAD.MOV R10, RZ, RZ, -R5 ;  /* 0x000000ffff0a7224 */ /* 0x001fc600078e0a05 */
[----:B------:R-:W-:Y:S01]  /*0820*/  STL [R1+0xd0], RZ ;  /* 0x0000d0ff01007387 */ /* 0x000fe20000100800 */
[----:B------:R-:W-:Y:S01]  /*0830*/  IMAD.MOV.U32 R4, RZ, RZ, R10 ;  /* 0x000000ffff047224 */ /* 0x000fe200078e000a */
[----:B------:R-:W-:Y:S02]  /*0840*/  IABS R10, R13 ;  /* 0x0000000d000a7213 */ /* 0x000fe40000000000 */
[----:B------:R-:W-:Y:S01]  /*0850*/  STL [R1+0xd4], RZ ;  /* 0x0000d4ff01007387 */ /* 0x000fe20000100800 */
[----:B------:R-:W-:Y:S02]  /*0860*/  IMAD R7, R4, R9, RZ ;  /* 0x0000000904077224 */ /* 0x000fe400078e02ff */
[----:B------:R-:W-:Y:S01]  /*0870*/  IMAD.MOV.U32 R4, RZ, RZ, RZ ;  /* 0x000000ffff047224 */ /* 0x000fe200078e00ff */
[----:B------:R-:W-:Y:S03]  /*0880*/  STL [R1+0xd8], RZ ;  /* 0x0000d8ff01007387 */ /* 0x000fe60000100800 */
[----:B------:R-:W-:Y:S01]  /*0890*/  IMAD.HI.U32 R4, R5, R7, R4 ;  /* 0x0000000705047227 */ /* 0x000fe200078e0004 */
[----:B------:R-:W-:Y:S03]  /*08a0*/  STL [R1+0xdc], RZ ;  /* 0x0000dcff01007387 */ /* 0x000fe60000100800 */
[----:B------:R-:W-:Y:S01]  /*08b0*/  IMAD.MOV R5, RZ, RZ, -R10 ;  /* 0x000000ffff057224 */ /* 0x000fe200078e0a0a */
[----:B------:R-:W-:Y:S01]  /*08c0*/  STL [R1+0xe0], RZ ;  /* 0x0000e0ff01007387 */ /* 0x000fe20000100800 */
[----:B------:R-:W-:-:S03]  /*08d0*/  IMAD.HI.U32 R0, R4, R11, RZ ;  /* 0x0000000b04007227 */ /* 0x000fc600078e00ff */
[----:B------:R-:W-:Y:S01]  /*08e0*/  STL [R1+0xe4], RZ ;  /* 0x0000e4ff01007387 */ /* 0x000fe20000100800 */
[----:B------:R-:W-:Y:S01]  /*08f0*/  IMAD R4, R0, R5, R11 ;  /* 0x0000000500047224 */ /* 0x000fe200078e020b */
[----:B-1----:R-:W3:Y:S01]  /*0900*/  S2R R3, SR_TID.X ;  /* 0x0000000000037919 */ /* 0x002ee20000002100 */
[----:B------:R-:W-:-:S03]  /*0910*/  ULDC.64 UR6, c[0x0][0x208] ;  /* 0x0000820000067ab9 */ /* 0x000fc60000000a00 */
[----:B------:R-:W-:Y:S02]  /*0920*/  ISETP.GT.U32.AND P1, PT, R9, R4, PT ;  /* 0x000000040900720c */ /* 0x000fe40003f24070 */
[----:B------:R-:W-:Y:S01]  /*0930*/  CS2R R10, SRZ ;  /* 0x00000000000a7805 */ /* 0x000fe2000001ff00 */
[----:B------:R-:W-:Y:S04]  /*0940*/  STL [R1+0xe8], RZ ;  /* 0x0000e8ff01007387 */ /* 0x000fe80000100800 */
[----:B------:R-:W-:Y:S04]  /*0950*/  STL [R1+0xec], RZ ;  /* 0x0000ecff01007387 */ /* 0x000fe80000100800 */
[----:B------:R-:W-:Y:S02]  /*0960*/  STL [R1+0xf0], RZ ;  /* 0x0000f0ff01007387 */ /* 0x000fe40000100800 */
[----:B------:R-:W-:-:S02]  /*0970*/  @!P1 IMAD.IADD R4, R4, 0x1, -R9 ;  /* 0x0000000104049824 */ /* 0x000fc400078e0a09 */
[----:B------:R-:W-:Y:S01]  /*0980*/  STL [R1+0xf4], RZ ;  /* 0x0000f4ff01007387 */ /* 0x000fe20000100800 */
[----:B------:R-:W-:Y:S01]  /*0990*/  @!P1 VIADD R0, R0, 0x1 ;  /* 0x0000000100009836 */ /* 0x000fe20000000000 */
[----:B------:R-:W-:Y:S02]  /*09a0*/  ISETP.NE.AND P1, PT, R13, RZ, PT ;  /* 0x000000ff0d00720c */ /* 0x000fe40003f25270 */
[----:B------:R-:W-:Y:S01]  /*09b0*/  ISETP.GE.U32.AND P0, PT, R4, R9, PT ;  /* 0x000000090400720c */ /* 0x000fe20003f06070 */
[----:B------:R-:W-:Y:S01]  /*09c0*/  STL [R1+0xf8], RZ ;  /* 0x0000f8ff01007387 */ /* 0x000fe20000100800 */
[----:B------:R-:W-:-:S03]  /*09d0*/  LOP3.LUT R4, R6, R13, RZ, 0x3c, !PT ;  /* 0x0000000d06047212 */ /* 0x000fc600078e3cff */
[----:B------:R-:W-:Y:S01]  /*09e0*/  STL [R1+0xfc], RZ ;  /* 0x0000fcff01007387 */ /* 0x000fe20000100800 */
[----:B------:R-:W-:Y:S02]  /*09f0*/  ISETP.GE.AND P2, PT, R4, RZ, PT ;  /* 0x000000ff0400720c */ /* 0x000fe40003f46270 */
[----:B------:R-:W-:Y:S01]  /*0a00*/  CS2R R4, SRZ ;  /* 0x0000000000047805 */ /* 0x000fe2000001ff00 */
[----:B------:R-:W-:Y:S01]  /*0a10*/  STL [R1+0x100], RZ ;  /* 0x000100ff01007387 */ /* 0x000fe20000100800 */
[----:B---3--:R-:W-:-:S03]  /*0a20*/  LOP3.LUT R2, R3, 0x1f, RZ, 0xc0, !PT ;  /* 0x0000001f03027812 */ /* 0x008fc600078ec0ff */
[----:B------:R-:W-:Y:S01]  /*0a30*/  @P0 VIADD R0, R0, 0x1 ;  /* 0x0000000100000836 */ /* 0x000fe20000000000 */
[----:B------:R-:W-:Y:S04]  /*0a40*/  STL [R1+0x104], RZ ;  /* 0x000104ff01007387 */ /* 0x000fe80000100800 */
[----:B------:R-:W-:Y:S01]  /*0a50*/  STL [R1+0x108], RZ ;  /* 0x000108ff01007387 */ /* 0x000fe20000100800 */
[----:B------:R-:W-:Y:S01]  /*0a60*/  @!P2 IMAD.MOV R0, RZ, RZ, -R0 ;  /* 0x000000ffff00a224 */ /* 0x000fe200078e0a00 */
[----:B------:R-:W-:Y:S02]  /*0a70*/  @!P1 LOP3.LUT R0, RZ, R13, RZ, 0x33, !PT ;  /* 0x0000000dff009212 */ /* 0x000fe400078e33ff */
[----:B------:R-:W-:Y:S02]  /*0a80*/  STL [R1+0x10c], RZ ;  /* 0x00010cff01007387 */ /* 0x000fe40000100800 */
[----:B------:R-:W-:Y:S01]  /*0a90*/  LEA R61, R0, UR4, 0x7 ;  /* 0x00000004003d7c11 */ /* 0x000fe2000f8e38ff */
[----:B------:R-:W-:Y:S01]  /*0aa0*/  IMAD.MOV R60, RZ, RZ, -R0 ;  /* 0x000000ffff3c7224 */ /* 0x000fe200078e0a00 */
[----:B------:R-:W-:Y:S01]  /*0ab0*/  STL [R1+0x110], RZ ;  /* 0x000110ff01007387 */ /* 0x000fe20000100800 */
[----:B------:R-:W0:Y:S02]  /*0ac0*/  LDC R0, c[0x0][0x230] ;  /* 0x00008c00ff007b82 */ /* 0x000e240000000800 */
[----:B------:R-:W-:Y:S01]  /*0ad0*/  IMAD R60, R13, R60, R6 ;  /* 0x0000003c0d3c7224 */ /* 0x000fe200078e0206 */
[----:B------:R-:W-:Y:S01]  /*0ae0*/  STL [R1+0x114], RZ ;  /* 0x000114ff01007387 */ /* 0x000fe20000100800 */
[----:B------:R-:W-:-:S02]  /*0af0*/  CS2R R6, SRZ ;  /* 0x0000000000067805 */ /* 0x000fc4000001ff00 */
[----:B------:R-:W-:Y:S01]  /*0b00*/  CS2R R12, SRZ ;  /* 0x00000000000c7805 */ /* 0x000fe2000001ff00 */
[----:B------:R-:W-:Y:S01]  /*0b10*/  IMAD.IADD R60, R8, 0x1, R60 ;  /* 0x00000001083c7824 */ /* 0x000fe200078e023c */
[----:B------:R-:W-:Y:S01]  /*0b20*/  STL [R1+0x118], RZ ;  /* 0x000118ff01007387 */ /* 0x000fe20000100800 */
[----:B------:R-:W-:-:S03]  /*0b30*/  CS2R R8, SRZ ;  /* 0x0000000000087805 */ /* 0x000fc6000001ff00 */
[----:B------:R-:W-:Y:S04]  /*0b40*/  STL [R1+0x11c], RZ ;  /* 0x00011cff01007387 */ /* 0x000fe80000100800 */
[----:B------:R-:W-:Y:S04]  /*0b50*/  STL [R1+0x150], RZ ;  /* 0x000150ff01007387 */ /* 0x000fe80000100800 */
[----:B------:R-:W-:Y:S04]  /*0b60*/  STL [R1+0x154], RZ ;  /* 0x000154ff01007387 */ /* 0x000fe80000100800 */
[----:B------:R-:W-:Y:S01]  /*0b70*/  STL [R1+0x158], RZ ;  /* 0x000158ff01007387 */ /* 0x000fe20000100800 */
[----:B0-----:R-:W-:-:S03]  /*0b80*/  VIADD R0, R0, 0x3f ;  /* 0x0000003f00007836 */ /* 0x001fc60000000000 */
[----:B------:R-:W-:Y:S02]  /*0b90*/  STL [R1+0x15c], RZ ;  /* 0x00015cff01007387 */ /* 0x000fe40000100800 */
[----:B------:R-:W-:Y:S01]  /*0ba0*/  ISETP.GE.AND P0, PT, R0, 0x40, PT ;  /* 0x000000400000780c */ /* 0x000fe20003f06270 */
[C---:B------:R-:W-:Y:S01]  /*0bb0*/  VIADD R0, R61.reuse, 0x1 ;  /* 0x000000013d007836 */ /* 0x040fe20000000000 */
[----:B------:R-:W-:Y:S04]  /*0bc0*/  STL [R1+0x630], R61 ;  /* 0x0006303d01007387 */ /* 0x000fe80000100800 */
[----:B------:R0:W-:Y:S02]  /*0bd0*/  STL [R1+0x210], R0 ;  /* 0x0002100001007387 */ /* 0x0001e40000100800 */
[----:B0-----:R-:W-:-:S05]  /*0be0*/  VIADD R0, R61, 0x2 ;  /* 0x000000023d007836 */ /* 0x001fca0000000000 */
        /* <DEDUP_REMOVED lines=113> */
[----:B0-----:R-:W-:Y:S02]  /*1300*/  IMAD.SHL.U32 R0, R60, 0x80, RZ ;  /* 0x000000803c007824 */ /* 0x001fe400078e00ff */
[----:B------:R-:W-:-:S03]  /*1310*/  IMAD.MOV.U32 R60, RZ, RZ, R61 ;  /* 0x000000ffff3c7224 */ /* 0x000fc600078e003d */
[----:B------:R-:W-:Y:S01]  /*1320*/  LOP3.LUT R3, R0, 0x1f, R3, 0xf8, !PT ;  /* 0x0000001f00037812 */ /* 0x000fe200078ef803 */
[----:B------:R-:W-:Y:S01]  /*1330*/  VIADD R61, R60, 0x3b ;  /* 0x0000003b3c3d7836 */ /* 0x000fe20000000000 */
[----:B------:R-:W-:-:S04]  /*1340*/  LOP3.LUT R0, R0, 0x20, R2, 0xfe, !PT ;  /* 0x0000002000007812 */ /* 0x000fc800078efe02 */
[----:B------:R0:W-:Y:S02]  /*1350*/  STL [R1+0xa8], R61 ;  /* 0x0000a83d01007387 */ /* 0x0001e40000100800 */
[----:B0-----:R-:W-:-:S05]  /*1360*/  VIADD R61, R60, 0x3c ;  /* 0x0000003c3c3d7836 */ /* 0x001fca0000000000 */
[----:B------:R0:W-:Y:S02]  /*1370*/  STL [R1+0xa4], R61 ;  /* 0x0000a43d01007387 */ /* 0x0001e40000100800 */
[----:B0-----:R-:W-:-:S05]  /*1380*/  VIADD R61, R60, 0x3d ;  /* 0x0000003d3c3d7836 */ /* 0x001fca0000000000 */
[----:B------:R0:W-:Y:S04]  /*1390*/  STL [R1+0xa0], R61 ;  /* 0x0000a03d01007387 */ /* 0x0001e80000100800 */
[----:B------:R1:W5:Y:S04]  /*13a0*/  LDL.LU R2, [R1+0x1370] ;  /* 0x0013700001027983 */ /* 0x0003680000300800 */
[----:B------:R-:W-:Y:S01]  /*13b0*/  STL [R1+0x1354], R3 ;  /* 0x0013540301007387 */ /* 0x000fe20000100800 */
[----:B0-----:R-:W-:-:S03]  /*13c0*/  VIADD R61, R60, 0x3e ;  /* 0x0000003e3c3d7836 */ /* 0x001fc60000000000 */
[----:B------:R0:W-:Y:S01]  /*13d0*/  STL [R1+0x1368], R0 ;  /* 0x0013680001007387 */ /* 0x0001e20000100800 */
[----:B------:R-:W-:Y:S02]  /*13e0*/  VIADD R60, R60, 0x3f ;  /* 0x0000003f3c3c7836 */ /* 0x000fe40000000000 */
[----:B0-----:R-:W-:-:S05]  /*13f0*/  IMAD.MOV.U32 R0, RZ, RZ, R3 ;  /* 0x000000ffff007224 */ /* 0x001fca00078e0003 */
[----:B------:R-:W-:-:S05]  /*1400*/  LOP3.LUT R3, R0, 0x40, RZ, 0xfc, !PT ;  /* 0x0000004000037812 */ /* 0x000fca00078efcff */
[----:B------:R0:W-:Y:S02]  /*1410*/  STL [R1+0xd8c], R3 ;  /* 0x000d8c0301007387 */ /* 0x0001e40000100800 */
[----:B0-----:R-:W-:-:S05]  /*1420*/  LOP3.LUT R3, R0, 0x60, RZ, 0xfc, !PT ;  /* 0x0000006000037812 */ /* 0x001fca00078efcff */
[----:B------:R0:W-:Y:S04]  /*1430*/  STL [R1+0xd7c], R3 ;  /* 0x000d7c0301007387 */ /* 0x0001e80000100800 */
[----:B0-----:R1:W5:Y:S01]  /*1440*/  LDL.LU R3, [R1+0x136c] ;  /* 0x00136c0001037983 */ /* 0x0013620000300800 */
[----:B------:R-:W-:Y:S05]  /*1450*/  @!P0 BRA `(.L_x_0) ;  /* 0x0000031400f08947 */ /* 0x000fea0003800000 */
[----:B------:R-:W2:Y:S04]  /*1460*/  LDL R27, [R1+0x1368] ;  /* 0x00136800011b7983 */ /* 0x000ea80000100800 */
[----:B------:R-:W3:Y:S04]  /*1470*/  LDL R28, [R1+0xd8c] ;  /* 0x000d8c00011c7983 */ /* 0x000ee80000100800 */
[----:B------:R-:W4:Y:S01]  /*1480*/  LDL R29, [R1+0xd7c] ;  /* 0x000d7c00011d7983 */ /* 0x000f220000100800 */
[----:B-----5:R-:W-:Y:S01]  /*1490*/  IABS R5, R2 ;  /* 0x0000000200057213 */ /* 0x020fe20000000000 */
[----:B------:R-:W-:Y:S01]  /*14a0*/  IMAD.MOV.U32 R26, RZ, RZ, R0 ;  /* 0x000000ffff1a7224 */ /* 0x000fe200078e0000 */
[----:B------:R-:W-:Y:S01]  /*14b0*/  IABS R4, R3 ;  /* 0x0000000300047213 */ /* 0x000fe20000000000 */
[----:B------:R-:W4:Y:S01]  /*14c0*/  LDL.LU R35, [R1+0xac] ;  /* 0x0000ac0001237983 */ /* 0x000f220000300800 */
[----:B------:R-:W-:Y:S01]  /*14d0*/  IMAD.MOV.U32 R6, RZ, RZ, RZ ;  /* 0x000000ffff067224 */ /* 0x000fe200078e00ff */
[----:B------:R-:W-:Y:S01]  /*14e0*/  ISETP.GE.AND P4, PT, R60, RZ, PT ;  /* 0x000000ff3c00720c */ /* 0x000fe20003f86270 */
[----:B------:R-:W-:Y:S01]  /*14f0*/  ULDC.64 UR8, c[0x0][0x218] ;  /* 0x0000860000087ab9 */ /* 0x000fe20000000a00 */
[----:B------:R-:W4:Y:S01]  /*1500*/  LDL.LU R34, [R1+0xa4] ;  /* 0x0000a40001227983 */ /* 0x000f220000300800 */
[----:B------:R-:W-:Y:S01]  /*1510*/  ISETP.GE.AND P6, PT, R61, RZ, PT ;  /* 0x000000ff3d00720c */ /* 0x000fe20003fc6270 */
[----:B------:R-:W-:-:S02]  /*1520*/  ULDC UR4, c[0x0][0x240] ;  /* 0x0000900000047ab9 */ /* 0x000fc40000000800 */
[----:B------:R-:W4:Y:S04]  /*1530*/  LDL.LU R33, [R1+0xa8] ;  /* 0x0000a80001217983 */ /* 0x000f280000300800 */
        /* <DEDUP_REMOVED lines=26> */
[----:B------:R-:W4:Y:S01]  /*16e0*/  LDL.LU R37, [R1+0x12c] ;  /* 0x00012c0001257983 */ /* 0x000f220000300800 */
[----:B------:R-:W0:Y:S01]  /*16f0*/  I2F.RP R0, R5 ;  /* 0x0000000500007306 */ /* 0x000e220000209400 */
[----:B------:R-:W-:-:S02]  /*1700*/  IABS R13, R26 ;  /* 0x0000001a000d7213 */ /* 0x000fc40000000000 */
[----:B------:R1:W-:Y:S05]  /*1710*/  STL [R1+0x1458], R3 ;  /* 0x0014580301007387 */ /* 0x0003ea0000100800 */
[----:B------:R-:W1:Y:S08]  /*1720*/  I2F.RP R8, R4 ;  /* 0x0000000400087306 */ /* 0x000e700000209400 */
[----:B0-----:R-:W0:Y:S08]  /*1730*/  MUFU.RCP R0, R0 ;  /* 0x0000000000007308 */ /* 0x001e300000001000 */
[----:B-1----:R-:W1:Y:S01]  /*1740*/  MUFU.RCP R8, R8 ;  /* 0x0000000800087308 */ /* 0x002e620000001000 */
[----:B0-----:R-:W-:-:S07]  /*1750*/  VIADD R0, R0, 0xffffffe ;  /* 0x0ffffffe00007836 */ /* 0x001fce0000000000 */
[----:B------:R-:W0:Y:S01]  /*1760*/  F2I.FTZ.U32.TRUNC.NTZ R7, R0 ;  /* 0x0000000000077305 */ /* 0x000e22000021f000 */
[----:B-1----:R-:W-:-:S07]  /*1770*/  VIADD R8, R8, 0xffffffe ;  /* 0x0ffffffe08087836 */ /* 0x002fce0000000000 */
[----:B------:R-:W1:Y:S01]  /*1780*/  F2I.FTZ.U32.TRUNC.NTZ R9, R8 ;  /* 0x0000000800097305 */ /* 0x000e62000021f000 */
[----:B0-----:R-:W-:-:S04]  /*1790*/  IMAD.MOV R14, RZ, RZ, -R7 ;  /* 0x000000ffff0e7224 */ /* 0x001fc800078e0a07 */
[----:B------:R-:W-:-:S04]  /*17a0*/  IMAD R14, R14, R5, RZ ;  /* 0x000000050e0e7224 */ /* 0x000fc800078e02ff */
[----:B------:R-:W-:-:S04]  /*17b0*/  IMAD.HI.U32 R14, R7, R14, R6 ;  /* 0x0000000e070e7227 */ /* 0x000fc800078e0006 */
[----:B-1----:R-:W-:Y:S02]  /*17c0*/  IMAD.MOV R0, RZ, RZ, -R9 ;  /* 0x000000ffff007224 */ /* 0x002fe400078e0a09 */
[----:B------:R-:W-:-:S04]  /*17d0*/  IMAD.HI.U32 R12, R14, R13, RZ ;  /* 0x0000000d0e0c7227 */ /* 0x000fc800078e00ff */
[----:B------:R-:W-:Y:S02]  /*17e0*/  IMAD.MOV R12, RZ, RZ, -R12 ;  /* 0x000000ffff0c7224 */ /* 0x000fe400078e0a0c */
[----:B------:R-:W-:Y:S02]  /*17f0*/  IMAD R0, R0, R4, RZ ;  /* 0x0000000400007224 */ /* 0x000fe400078e02ff */
[----:B------:R-:W-:-:S05]  /*1800*/  IMAD R12, R5, R12, R13 ;  /* 0x0000000c050c7224 */ /* 0x000fca00078e020d */
[----:B------:R-:W-:-:S13]  /*1810*/  ISETP.GT.U32.AND P0, PT, R5, R12, PT ;  /* 0x0000000c0500720c */ /* 0x000fda0003f04070 */
[----:B------:R-:W-:Y:S01]  /*1820*/  @!P0 IMAD.IADD R12, R12, 0x1, -R5 ;  /* 0x000000010c0c8824 */ /* 0x000fe200078e0a05 */
[----:B--2---:R-:W-:Y:S02]  /*1830*/  IABS R6, R27 ;  /* 0x0000001b00067213 */ /* 0x004fe40000000000 */
[----:B---3--:R-:W-:-:S03]  /*1840*/  IABS R8, R28 ;  /* 0x0000001c00087213 */ /* 0x008fc60000000000 */
[----:B------:R-:W-:Y:S01]  /*1850*/  IMAD.HI.U32 R11, R14, R6, RZ ;  /* 0x000000060e0b7227 */ /* 0x000fe200078e00ff */
[----:B----4-:R-:W-:-:S03]  /*1860*/  IABS R7, R29 ;  /* 0x0000001d00077213 */ /* 0x010fc60000000000 */
[----:B------:R-:W-:-:S04]  /*1870*/  IMAD.HI.U32 R10, R14, R8, RZ ;  /* 0x000000080e0a7227 */ /* 0x000fc800078e00ff */
[----:B------:R-:W-:-:S04]  /*1880*/  IMAD.HI.U32 R14, R14, R7, RZ ;  /* 0x000000070e0e7227 */ /* 0x000fc800078e00ff */
[----:B------:R-:W-:Y:S02]  /*1890*/  IMAD.MOV R14, RZ, RZ, -R14 ;  /* 0x000000ffff0e7224 */ /* 0x000fe400078e0a0e */
[----:B------:R-:W-:Y:S02]  /*18a0*/  IMAD.MOV R11, RZ, RZ, -R11 ;  /* 0x000000ffff0b7224 */ /* 0x000fe400078e0a0b */
[C---:B------:R-:W-:Y:S02]  /*18b0*/  IMAD R7, R5.reuse, R14, R7 ;  /* 0x0000000e05077224 */ /* 0x040fe400078e0207 */
[----:B------:R-:W-:Y:S02]  /*18c0*/  IMAD.MOV R10, RZ, RZ, -R10 ;  /* 0x000000ffff0a7224 */ /* 0x000fe400078e0a0a */
[C---:B------:R-:W-:Y:S01]  /*18d0*/  IMAD R6, R5.reuse, R11, R6 ;  /* 0x0000000b05067224 */ /* 0x040fe200078e0206 */
[C---:B------:R-:W-:Y:S01]  /*18e0*/  ISETP.GT.U32.AND P3, PT, R5.reuse, R7, PT ;  /* 0x000000070500720c */ /* 0x040fe20003f64070 */
[C---:B------:R-:W-:Y:S01]  /*18f0*/  IMAD R10, R5.reuse, R10, R8 ;  /* 0x0000000a050a7224 */ /* 0x040fe200078e0208 */
[----:B------:R-:W-:Y:S01]  /*1900*/  IABS R11, R60 ;  /* 0x0000003c000b7213 */ /* 0x000fe20000000000 */
[----:B------:R-:W-:Y:S01]  /*1910*/  IMAD.MOV.U32 R8, RZ, RZ, RZ ;  /* 0x000000ffff087224 */ /* 0x000fe200078e00ff */
[----:B------:R-:W-:-:S02]  /*1920*/  ISETP.GT.U32.AND P1, PT, R5, R6, PT ;  /* 0x000000060500720c */ /* 0x000fc40003f24070 */
[----:B------:R-:W-:Y:S01]  /*1930*/  ISETP.GT.U32.AND P2, PT, R5, R10, PT ;  /* 0x0000000a0500720c */ /* 0x000fe20003f44070 */
[----:B------:R-:W-:Y:S01]  /*1940*/  IMAD.HI.U32 R0, R9, R0, R8 ;  /* 0x0000000009007227 */ /* 0x000fe200078e0008 */
[----:B------:R-:W-:-:S05]  /*1950*/  IABS R9, R61 ;  /* 0x0000003d00097213 */ /* 0x000fca0000000000 */
[----:B------:R-:W-:Y:S01]  /*1960*/  @!P3 IMAD.IADD R7, R7, 0x1, -R5 ;  /* 0x000000010707b824 */ /* 0x000fe200078e0a05 */
[----:B------:R-:W-:Y:S01]  /*1970*/  ISETP.GT.U32.AND P3, PT, R5, R12, PT ;  /* 0x0000000c0500720c */ /* 0x000fe20003f64070 */
[----:B------:R-:W-:-:S03]  /*1980*/  IMAD.HI.U32 R8, R0, R11, RZ ;  /* 0x0000000b00087227 */ /* 0x000fc600078e00ff */
[C---:B------:R-:W-:Y:S01]  /*1990*/  ISETP.GT.U32.AND P5, PT, R5.reuse, R7, PT ;  /* 0x000000070500720c */ /* 0x040fe20003fa4070 */
[--C-:B------:R-:W-:Y:S01]  /*19a0*/  @!P1 IMAD.IADD R6, R6, 0x1, -R5.reuse ;  /* 0x0000000106069824 */ /* 0x100fe200078e0a05 */
[----:B------:R-:W-:Y:S01]  /*19b0*/  ISETP.GE.AND P1, PT, R26, RZ, PT ;  /* 0x000000ff1a00720c */ /* 0x000fe20003f26270 */
[--C-:B------:R-:W-:Y:S02]  /*19c0*/  @!P2 IMAD.IADD R10, R10, 0x1, -R5.reuse ;  /* 0x000000010a0aa824 */ /* 0x100fe400078e0a05 */
[----:B------:R-:W-:Y:S01]  /*19d0*/  IMAD.MOV R8, RZ, RZ, -R8 ;  /* 0x000000ffff087224 */ /* 0x000fe200078e0a08 */
[C---:B------:R-:W-:Y:S02]  /*19e0*/  ISETP.GT.U32.AND P0, PT, R5.reuse, R6, PT ;  /* 0x000000060500720c */ /* 0x040fe40003f04070 */
[----:B------:R-:W-:Y:S01]  /*19f0*/  ISETP.GT.U32.AND P2, PT, R5, R10, PT ;  /* 0x0000000a0500720c */ /* 0x000fe20003f44070 */
[----:B------:R-:W-:Y:S01]  /*1a00*/  @!P3 IMAD.IADD R12, R12, 0x1, -R5 ;  /* 0x000000010c0cb824 */ /* 0x000fe200078e0a05 */
[----:B------:R-:W-:Y:S01]  /*1a10*/  ISETP.GE.AND P3, PT, R27, RZ, PT ;  /* 0x000000ff1b00720c */ /* 0x000fe20003f66270 */
[----:B------:R-:W-:-:S02]  /*1a20*/  IMAD R8, R4, R8, R11 ;  /* 0x0000000804087224 */ /* 0x000fc400078e020b */
[----:B------:R-:W-:-:S06]  /*1a30*/  @!P5 IMAD.IADD R7, R7, 0x1, -R5 ;  /* 0x000000010707d824 */ /* 0x000fcc00078e0a05 */
[--C-:B------:R-:W-:Y:S01]  /*1a40*/  @!P0 IMAD.IADD R6, R6, 0x1, -R5.reuse ;  /* 0x0000000106068824 */ /* 0x100fe200078e0a05 */
[----:B------:R-:W-:Y:S01]  /*1a50*/  ISETP.GE.AND P0, PT, R28, RZ, PT ;  /* 0x000000ff1c00720c */ /* 0x000fe20003f06270 */
[----:B------:R-:W-:Y:S01]  /*1a60*/  @!P2 IMAD.IADD R10, R10, 0x1, -R5 ;  /* 0x000000010a0aa824 */ /* 0x000fe200078e0a05 */
[----:B------:R-:W-:Y:S01]  /*1a70*/  ISETP.GE.AND P2, PT, R29, RZ, PT ;  /* 0x000000ff1d00720c */ /* 0x000fe20003f46270 */
[----:B------:R-:W-:Y:S01]  /*1a80*/  @!P3 IMAD.MOV R6, RZ, RZ, -R6 ;  /* 0x000000ffff06b224 */ /* 0x000fe200078e0a06 */
[----:B------:R-:W-:Y:S01]  /*1a90*/  ISETP.NE.AND P3, PT, R2, RZ, PT ;  /* 0x000000ff0200720c */ /* 0x000fe20003f65270 */
[----:B------:R-:W-:Y:S01]  /*1aa0*/  @!P1 IMAD.MOV R12, RZ, RZ, -R12 ;  /* 0x000000ffff0c9224 */ /* 0x000fe200078e0a0c */
[----:B------:R-:W-:Y:S01]  /*1ab0*/  LOP3.LUT R2, RZ, R2, RZ, 0x33, !PT ;  /* 0x00000002ff027212 */ /* 0x000fe200078e33ff */
[----:B------:R-:W-:Y:S01]  /*1ac0*/  IMAD.HI.U32 R5, R0, R9, RZ ;  /* 0x0000000900057227 */ /* 0x000fe200078e00ff */
[----:B------:R-:W-:Y:S02]  /*1ad0*/  ISETP.GT.U32.AND P5, PT, R4, R8, PT ;  /* 0x000000080400720c */ /* 0x000fe40003fa4070 */
[----:B------:R-:W-:Y:S01]  /*1ae0*/  SEL R3, R2, R12, !P3 ;  /* 0x0000000c02037207 */ /* 0x000fe20005800000 */
[----:B------:R-:W-:-:S02]  /*1af0*/  IMAD.MOV.U32 R29, RZ, RZ, R30 ;  /* 0x000000ffff1d7224 */ /* 0x000fc400078e001e */
[----:B------:R-:W-:Y:S02]  /*1b00*/  IMAD.MOV.U32 R30, RZ, RZ, R32 ;  /* 0x000000ffff1e7224 */ /* 0x000fe400078e0020 */
[----:B------:R-:W-:Y:S02]  /*1b10*/  IMAD.MOV.U32 R32, RZ, RZ, R33 ;  /* 0x000000ffff207224 */ /* 0x000fe400078e0021 */
[----:B------:R-:W-:Y:S02]  /*1b20*/  IMAD.MOV.U32 R33, RZ, RZ, R34 ;  /* 0x000000ffff217224 */ /* 0x000fe400078e0022 */
[----:B------:R-:W-:Y:S02]  /*1b30*/  IMAD.MOV.U32 R34, RZ, RZ, R35 ;  /* 0x000000ffff227224 */ /* 0x000fe400078e0023 */
[----:B------:R-:W-:Y:S02]  /*1b40*/  @!P0 IMAD.MOV R10, RZ, RZ, -R10 ;  /* 0x000000ffff0a8224 */ /* 0x000fe400078e0a0a */
[----:B------:R-:W-:Y:S01]  /*1b50*/  @!P2 IMAD.MOV R7, RZ, RZ, -R7 ;  /* 0x000000ffff07a224 */ /* 0x000fe200078e0a07 */
[----:B------:R-:W-:Y:S01]  /*1b60*/  ISETP.GE.AND P1, PT, R29, RZ, PT ;  /* 0x000000ff1d00720c */ /* 0x000fe20003f26270 */
[----:B------:R-:W-:Y:S01]  /*1b70*/  IMAD.MOV.U32 R27, RZ, RZ, R33 ;  /* 0x000000ffff1b7224 */ /* 0x000fe200078e0021 */
[----:B------:R-:W-:Y:S01]  /*1b80*/  IABS R11, R29 ;  /* 0x0000001d000b7213 */ /* 0x000fe20000000000 */
[----:B------:R-:W-:-:S02]  /*1b90*/  IMAD.MOV.U32 R29, RZ, RZ, R34 ;  /* 0x000000ffff1d7224 */ /* 0x000fc400078e0022 */
[----:B------:R-:W-:Y:S02]  /*1ba0*/  IMAD.MOV.U32 R34, RZ, RZ, R42 ;  /* 0x000000ffff227224 */ /* 0x000fe400078e002a */
[----:B------:R-:W-:Y:S02]  /*1bb0*/  IMAD.MOV.U32 R28, RZ, RZ, R32 ;  /* 0x000000ffff1c7224 */ /* 0x000fe400078e0020 */
[----:B------:R-:W-:Y:S02]  /*1bc0*/  IMAD.MOV.U32 R35, RZ, RZ, R37 ;  /* 0x000000ffff237224 */ /* 0x000fe400078e0025 */
[----:B------:R-:W-:Y:S02]  /*1bd0*/  IMAD.MOV.U32 R37, RZ, RZ, R44 ;  /* 0x000000ffff257224 */ /* 0x000fe400078e002c */
[----:B------:R-:W-:Y:S02]  /*1be0*/  IMAD.MOV.U32 R44, RZ, RZ, R49 ;  /* 0x000000ffff2c7224 */ /* 0x000fe400078e0031 */
[----:B------:R-:W2:Y:S01]  /*1bf0*/  LDL.LU R49, [R1+0x17c] ;  /* 0x00017c0001317983 */ /* 0x000ea20000300800 */
[----:B------:R-:W-:-:S02]  /*1c00*/  IMAD.MOV.U32 R33, RZ, RZ, R35 ;  /* 0x000000ffff217224 */ /* 0x000fc400078e0023 */
[----:B------:R-:W-:Y:S01]  /*1c10*/  IMAD.MOV.U32 R35, RZ, RZ, R41 ;  /* 0x000000ffff237224 */ /* 0x000fe200078e0029 */
[----:B------:R0:W-:Y:S01]  /*1c20*/  STL [R1+0x324], R3 ;  /* 0x0003240301007387 */ /* 0x0001e20000100800 */
[----:B------:R-:W-:Y:S02]  /*1c30*/  IMAD.MOV.U32 R32, RZ, RZ, R37 ;  /* 0x000000ffff207224 */ /* 0x000fe400078e0025 */
[----:B------:R-:W-:Y:S02]  /*1c40*/  IMAD.MOV R5, RZ, RZ, -R5 ;  /* 0x000000ffff057224 */ /* 0x000fe400078e0a05 */
[----:B------:R-:W-:Y:S02]  /*1c50*/  @!P5 IMAD.IADD R8, R8, 0x1, -R4 ;  /* 0x000000010808d824 */ /* 0x000fe400078e0a04 */
[----:B------:R-:W-:Y:S02]  /*1c60*/  IMAD R5, R4, R5, R9 ;  /* 0x0000000504057224 */ /* 0x000fe400078e0209 */
[----:B------:R-:W-:Y:S01]  /*1c70*/  IMAD.HI.U32 R9, R0, R11, RZ ;  /* 0x0000000b00097227 */ /* 0x000fe200078e00ff */
[----:B0-----:R-:W-:-:S02]  /*1c80*/  SEL R3, R2, R6, !P3 ;  /* 0x0000000602037207 */ /* 0x001fc40005800000 */
[----:B------:R-:W-:-:S03]  /*1c90*/  ISETP.GT.U32.AND P5, PT, R4, R8, PT ;  /* 0x000000080400720c */ /* 0x000fc60003fa4070 */
[----:B------:R0:W-:Y:S02]  /*1ca0*/  STL [R1+0x320], R3 ;  /* 0x0003200301007387 */ /* 0x0001e40000100800 */
[C---:B0-----:R-:W-:Y:S02]  /*1cb0*/  SEL R3, R2.reuse, R10, !P3 ;  /* 0x0000000a02037207 */ /* 0x041fe40005800000 */
[----:B------:R-:W-:-:S03]  /*1cc0*/  SEL R2, R2, R7, !P3 ;  /* 0x0000000702027207 */ /* 0x000fc60005800000 */
[----:B------:R-:W-:Y:S04]  /*1cd0*/  STL [R1+0x31c], R3 ;  /* 0x00031c0301007387 */ /* 0x000fe80000100800 */
[----:B------:R0:W-:Y:S04]  /*1ce0*/  STL [R1+0x318], R2 ;  /* 0x0003180201007387 */ /* 0x0001e80000100800 */
[----:B------:R-:W3:Y:S04]  /*1cf0*/  LDL.LU R42, [R1+0x160] ;  /* 0x00016000012a7983 */ /* 0x000ee80000300800 */
[----:B------:R-:W4:Y:S04]  /*1d00*/  LDL.LU R41, [R1+0x14c] ;  /* 0x00014c0001297983 */ /* 0x000f280000300800 */
[----:B------:R-:W4:Y:S01]  /*1d10*/  LDL.LU R37, [R1+0x13c] ;  /* 0x00013c0001257983 */ /* 0x000f220000300800 */
[----:B------:R-:W-:Y:S01]  /*1d20*/  ISETP.GT.U32.AND P2, PT, R4, R5, PT ;  /* 0x000000050400720c */ /* 0x000fe20003f44070 */
[----:B------:R-:W-:Y:S01]  /*1d30*/  IMAD.MOV R9, RZ, RZ, -R9 ;  /* 0x000000ffff097224 */ /* 0x000fe200078e0a09 */
[----:B------:R-:W-:Y:S01]  /*1d40*/  IABS R7, R27 ;  /* 0x0000001b00077213 */ /* 0x000fe20000000000 */
[----:B------:R-:W-:Y:S01]  /*1d50*/  @!P5 IMAD.IADD R8, R8, 0x1, -R4 ;  /* 0x000000010808d824 */ /* 0x000fe200078e0a04 */
[----:B------:R-:W-:Y:S01]  /*1d60*/  IABS R6, R28 ;  /* 0x0000001c00067213 */ /* 0x000fe20000000000 */
[----:B------:R-:W-:Y:S01]  /*1d70*/  IMAD R9, R4, R9, R11 ;  /* 0x0000000904097224 */ /* 0x000fe200078e020b */
[----:B0-----:R-:W-:Y:S01]  /*1d80*/  IABS R2, R29 ;  /* 0x0000001d00027213 */ /* 0x001fe20000000000 */
[----:B------:R-:W-:Y:S01]  /*1d90*/  IMAD.MOV.U32 R3, RZ, RZ, R8 ;  /* 0x000000ffff037224 */ /* 0x000fe200078e0008 */
[----:B------:R-:W-:Y:S01]  /*1da0*/  IABS R61, R32 ;  /* 0x00000020003d7213 */ /* 0x000fe20000000000 */
[----:B------:R-:W-:Y:S01]  /*1db0*/  IMAD.HI.U32 R11, R0, R7, RZ ;  /* 0x00000007000b7227 */ /* 0x000fe200078e00ff */
[----:B------:R-:W-:-:S02]  /*1dc0*/  ISETP.GT.U32.AND P5, PT, R4, R9, PT ;  /* 0x000000090400720c */ /* 0x000fc40003fa4070 */
[----:B------:R-:W-:Y:S01]  /*1dd0*/  IABS R60, R33 ;  /* 0x00000021003c7213 */ /* 0x000fe20000000000 */
[----:B------:R-:W-:Y:S01]  /*1de0*/  @!P2 IMAD.IADD R5, R5, 0x1, -R4 ;  /* 0x000000010505a824 */ /* 0x000fe200078e0a04 */
[----:B------:R-:W-:Y:S01]  /*1df0*/  ISETP.GE.AND P0, PT, R27, RZ, PT ;  /* 0x000000ff1b00720c */ /* 0x000fe20003f06270 */
[----:B------:R-:W-:Y:S01]  /*1e00*/  IMAD.HI.U32 R12, R0, R6, RZ ;  /* 0x00000006000c7227 */ /* 0x000fe200078e00ff */
[----:B------:R-:W-:Y:S02]  /*1e10*/  ISETP.GE.AND P3, PT, R28, RZ, PT ;  /* 0x000000ff1c00720c */ /* 0x000fe40003f66270 */
[----:B------:R-:W-:Y:S01]  /*1e20*/  ISETP.GT.U32.AND P2, PT, R4, R5, PT ;  /* 0x000000050400720c */ /* 0x000fe20003f44070 */
[----:B------:R-:W-:Y:S01]  /*1e30*/  @!P4 IMAD.MOV R3, RZ, RZ, -R3 ;  /* 0x000000ffff03c224 */ /* 0x000fe200078e0a03 */
[----:B------:R-:W-:Y:S01]  /*1e40*/  ISETP.GE.AND P4, PT, R29, RZ, PT ;  /* 0x000000ff1d00720c */ /* 0x000fe20003f86270 */
[----:B------:R-:W-:Y:S01]  /*1e50*/  IMAD.HI.U32 R10, R0, R2, RZ ;  /* 0x00000002000a7227 */ /* 0x000fe200078e00ff */
[----:B------:R-:W-:-:S02]  /*1e60*/  IABS R18, R43 ;  /* 0x0000002b00127213 */ /* 0x000fc40000000000 */
[----:B------:R0:W-:Y:S01]  /*1e70*/  STL [R1+0x1c], R3 ;  /* 0x00001c0301007387 */ /* 0x0001e20000100800 */
[----:B------:R-:W-:Y:S01]  /*1e80*/  @!P5 IMAD.IADD R9, R9, 0x1, -R4 ;  /* 0x000000010909d824 */ /* 0x000fe200078e0a04 */
[----:B------:R-:W-:Y:S01]  /*1e90*/  IABS R19, R44 ;  /* 0x0000002c00137213 */ /* 0x000fe20000000000 */
[----:B------:R-:W-:Y:S01]  /*1ea0*/  IMAD.MOV R11, RZ, RZ, -R11 ;  /* 0x000000ffff0b7224 */ /* 0x000fe200078e0a0b */
[----:B------:R-:W-:Y:S01]  /*1eb0*/  IABS R20, R45 ;  /* 0x0000002d00147213 */ /* 0x000fe20000000000 */
[----:B------:R-:W-:Y:S01]  /*1ec0*/  IMAD.MOV R8, RZ, RZ, -R12 ;  /* 0x000000ffff087224 */ /* 0x000fe200078e0a0c */
[C---:B------:R-:W-:Y:S01]  /*1ed0*/  ISETP.GT.U32.AND P5, PT, R4.reuse, R9, PT ;  /* 0x000000090400720c */ /* 0x040fe20003fa4070 */
[----:B------:R-:W-:Y:S01]  /*1ee0*/  @!P2 IMAD.IADD R5, R5, 0x1, -R4 ;  /* 0x000000010505a824 */ /* 0x000fe200078e0a04 */
[----:B------:R-:W-:Y:S01]  /*1ef0*/  IABS R21, R46 ;  /* 0x0000002e00157213 */ /* 0x000fe20000000000 */
[----:B------:R-:W-:Y:S01]  /*1f00*/  IMAD.MOV R10, RZ, RZ, -R10 ;  /* 0x000000ffff0a7224 */ /* 0x000fe200078e0a0a */
[----:B------:R-:W-:Y:S01]  /*1f10*/  IABS R22, R47 ;  /* 0x0000002f00167213 */ /* 0x000fe20000000000 */
[C---:B------:R-:W-:Y:S01]  /*1f20*/  IMAD R7, R4.reuse, R11, R7 ;  /* 0x0000000b04077224 */ /* 0x040fe200078e0207 */
[----:B------:R-:W-:Y:S01]  /*1f30*/  IABS R23, R48 ;  /* 0x0000003000177213 */ /* 0x000fe20000000000 */
[C---:B------:R-:W-:Y:S01]  /*1f40*/  IMAD R8, R4.reuse, R8, R6 ;  /* 0x0000000804087224 */ /* 0x040fe200078e0206 */
[----:B------:R-:W-:Y:S01]  /*1f50*/  IABS R6, R30 ;  /* 0x0000001e00067213 */ /* 0x000fe20000000000 */
[----:B0-----:R-:W-:Y:S01]  /*1f60*/  IMAD.MOV.U32 R3, RZ, RZ, R5 ;  /* 0x000000ffff037224 */ /* 0x001fe200078e0005 */
[C---:B------:R-:W-:Y:S01]  /*1f70*/  ISETP.GT.U32.AND P2, PT, R4.reuse, R7, PT ;  /* 0x000000070400720c */ /* 0x040fe20003f44070 */
[C---:B------:R-:W-:Y:S01]  /*1f80*/  IMAD R2, R4.reuse, R10, R2 ;  /* 0x0000000a04027224 */ /* 0x040fe200078e0202 */
[----:B------:R-:W-:Y:S01]  /*1f90*/  IABS R10, R31 ;  /* 0x0000001f000a7213 */ /* 0x000fe20000000000 */
[----:B------:R-:W-:Y:S01]  /*1fa0*/  @!P6 IMAD.MOV R3, RZ, RZ, -R3 ;  /* 0x000000ffff03e224 */ /* 0x000fe200078e0a03 */
[C---:B------:R-:W-:Y:S01]  /*1fb0*/  ISETP.GT.U32.AND P6, PT, R4.reuse, R8, PT ;  /* 0x000000080400720c */ /* 0x040fe20003fc4070 */
[----:B------:R-:W-:Y:S01]  /*1fc0*/  @!P5 IMAD.IADD R9, R9, 0x1, -R4 ;  /* 0x000000010909d824 */ /* 0x000fe200078e0a04 */
[----:B------:R-:W-:Y:S01]  /*1fd0*/  ISETP.GT.U32.AND P5, PT, R4, R2, PT ;  /* 0x000000020400720c */ /* 0x000fe20003fa4070 */
[----:B------:R-:W-:Y:S01]  /*1fe0*/  IMAD.HI.U32 R11, R0, R6, RZ ;  /* 0x00000006000b7227 */ /* 0x000fe200078e00ff */
[----:B------:R0:W-:Y:S01]  /*1ff0*/  STL [R1+0x18], R3 ;  /* 0x0000180301007387 */ /* 0x0001e20000100800 */
[----:B------:R-:W-:-:S02]  /*2000*/  IABS R27, R50 ;  /* 0x00000032001b7213 */ /* 0x000fc40000000000 */
[----:B------:R-:W-:Y:S01]  /*2010*/  IMAD.HI.U32 R5, R0, R10, RZ ;  /* 0x0000000a00057227 */ /* 0x000fe200078e00ff */
[----:B------:R-:W-:Y:S02]  /*2020*/  IABS R29, R52 ;  /* 0x00000034001d7213 */ /* 0x000fe40000000000 */
[----:B------:R-:W-:Y:S01]  /*2030*/  IABS R28, R51 ;  /* 0x00000033001c7213 */ /* 0x000fe20000000000 */
[--C-:B------:R-:W-:Y:S01]  /*2040*/  @!P2 IMAD.IADD R7, R7, 0x1, -R4.reuse ;  /* 0x000000010707a824 */ /* 0x100fe200078e0a04 */
[----:B------:R-:W-:Y:S01]  /*2050*/  ISETP.GE.AND P2, PT, R30, RZ, PT ;  /* 0x000000ff1e00720c */ /* 0x000fe20003f46270 */
[--C-:B------:R-:W-:Y:S01]  /*2060*/  @!P6 IMAD.IADD R8, R8, 0x1, -R4.reuse ;  /* 0x000000010808e824 */ /* 0x100fe200078e0a04 */
[----:B------:R-:W-:Y:S01]  /*2070*/  IABS R30, R53 ;  /* 0x00000035001e7213 */ /* 0x000fe20000000000 */
[----:B------:R-:W-:Y:S01]  /*2080*/  @!P5 IMAD.IADD R2, R2, 0x1, -R4 ;  /* 0x000000010202d824 */ /* 0x000fe200078e0a04 */
[C---:B------:R-:W-:Y:S01]  /*2090*/  ISETP.GT.U32.AND P6, PT, R4.reuse, R7, PT ;  /* 0x000000070400720c */ /* 0x040fe20003fc4070 */
[----:B------:R-:W-:Y:S01]  /*20a0*/  IMAD.MOV R11, RZ, RZ, -R11 ;  /* 0x000000ffff0b7224 */ /* 0x000fe200078e0a0b */
[----:B------:R-:W-:Y:S01]  /*20b0*/  ISETP.GT.U32.AND P5, PT, R4, R8, PT ;  /* 0x000000080400720c */ /* 0x000fe20003fa4070 */
[----:B------:R-:W-:-:S02]  /*20c0*/  IMAD.MOV R5, RZ, RZ, -R5 ;  /* 0x000000ffff057224 */ /* 0x000fc400078e0a05 */
[C---:B------:R-:W-:Y:S02]  /*20d0*/  IMAD R6, R4.reuse, R11, R6 ;  /* 0x0000000b04067224 */ /* 0x040fe400078e0206 */
[----:B------:R-:W-:Y:S02]  /*20e0*/  IMAD R5, R4, R5, R10 ;  /* 0x0000000504057224 */ /* 0x000fe400078e020a */
[----:B0-----:R-:W-:Y:S01]  /*20f0*/  IMAD.MOV.U32 R3, RZ, RZ, R9 ;  /* 0x000000ffff037224 */ /* 0x001fe200078e0009 */
[----:B------:R-:W-:Y:S01]  /*2100*/  IABS R9, R34 ;  /* 0x0000002200097213 */ /* 0x000fe20000000000 */
[----:B------:R-:W-:-:S04]  /*2110*/  IMAD.HI.U32 R10, R0, R61, RZ ;  /* 0x0000003d000a7227 */ /* 0x000fc800078e00ff */
[----:B------:R-:W-:Y:S01]  /*2120*/  @!P1 IMAD.MOV R3, RZ, RZ, -R3 ;  /* 0x000000ffff039224 */ /* 0x000fe200078e0a03 */
[C---:B------:R-:W-:Y:S01]  /*2130*/  ISETP.GT.U32.AND P1, PT, R4.reuse, R2, PT ;  /* 0x000000020400720c */ /* 0x040fe20003f24070 */
[--C-:B------:R-:W-:Y:S01]  /*2140*/  @!P6 IMAD.IADD R7, R7, 0x1, -R4.reuse ;  /* 0x000000010707e824 */ /* 0x100fe200078e0a04 */
[----:B------:R-:W-:Y:S01]  /*2150*/  ISETP.GT.U32.AND P6, PT, R4, R6, PT ;  /* 0x000000060400720c */ /* 0x000fe20003fc4070 */
[----:B------:R-:W-:Y:S01]  /*2160*/  @!P5 IMAD.IADD R8, R8, 0x1, -R4 ;  /* 0x000000010808d824 */ /* 0x000fe200078e0a04 */
[----:B------:R-:W-:Y:S01]  /*2170*/  ISETP.GT.U32.AND P5, PT, R4, R5, PT ;  /* 0x000000050400720c */ /* 0x000fe20003fa4070 */
[C---:B------:R-:W-:Y:S01]  /*2180*/  IMAD.HI.U32 R11, R0.reuse, R60, RZ ;  /* 0x0000003c000b7227 */ /* 0x040fe200078e00ff */
[----:B------:R0:W-:Y:S03]  /*2190*/  STL [R1+0x14], R3 ;  /* 0x0000140301007387 */ /* 0x0001e60000100800 */
[----:B------:R-:W-:-:S04]  /*21a0*/  IMAD.HI.U32 R13, R0, R9, RZ ;  /* 0x00000009000d7227 */ /* 0x000fc800078e00ff */
[----:B------:R-:W-:Y:S02]  /*21b0*/  IMAD.MOV R10, RZ, RZ, -R10 ;  /* 0x000000ffff0a7224 */ /* 0x000fe400078e0a0a */
[----:B------:R-:W-:Y:S02]  /*21c0*/  IMAD.MOV R11, RZ, RZ, -R11 ;  /* 0x000000ffff0b7224 */ /* 0x000fe400078e0a0b */
[----:B------:R-:W-:Y:S02]  /*21d0*/  IMAD.MOV R13, RZ, RZ, -R13 ;  /* 0x000000ffff0d7224 */ /* 0x000fe400078e0a0d */
[C---:B------:R-:W-:Y:S01]  /*21e0*/  IMAD R61, R4.reuse, R10, R61 ;  /* 0x0000000a043d7224 */ /* 0x040fe200078e023d */
[----:B------:R-:W-:Y:S01]  /*21f0*/  IABS R10, R35 ;  /* 0x00000023000a7213 */ /* 0x000fe20000000000 */
[C---:B------:R-:W-:Y:S01]  /*2200*/  IMAD R60, R4.reuse, R11, R60 ;  /* 0x0000000b043c7224 */ /* 0x040fe200078e023c */
[----:B------:R-:W-:Y:S01]  /*2210*/  IABS R11, R36 ;  /* 0x00000024000b7213 */ /* 0x000fe20000000000 */
[----:B------:R-:W-:-:S02]  /*2220*/  IMAD R9, R4, R13, R9 ;  /* 0x0000000d04097224 */ /* 0x000fc400078e0209 */
[--C-:B------:R-:W-:Y:S01]  /*2230*/  @!P1 IMAD.IADD R2, R2, 0x1, -R4.reuse ;  /* 0x0000000102029824 */ /* 0x100fe200078e0a04 */
[----:B------:R-:W-:Y:S01]  /*2240*/  ISETP.GT.U32.AND P1, PT, R4, R61, PT ;  /* 0x0000003d0400720c */ /* 0x000fe20003f24070 */
[--C-:B------:R-:W-:Y:S01]  /*2250*/  @!P6 IMAD.IADD R6, R6, 0x1, -R4.reuse ;  /* 0x000000010606e824 */ /* 0x100fe200078e0a04 */
[C---:B------:R-:W-:Y:S01]  /*2260*/  ISETP.GT.U32.AND P6, PT, R4.reuse, R60, PT ;  /* 0x0000003c0400720c */ /* 0x040fe20003fc4070 */
[----:B------:R-:W-:Y:S01]  /*2270*/  @!P5 IMAD.IADD R5, R5, 0x1, -R4 ;  /* 0x000000010505d824 */ /* 0x000fe200078e0a04 */
[----:B------:R-:W-:Y:S01]  /*2280*/  ISETP.GT.U32.AND P5, PT, R4, R9, PT ;  /* 0x000000090400720c */ /* 0x000fe20003fa4070 */
[----:B0-----:R-:W-:Y:S02]  /*2290*/  IMAD.MOV.U32 R3, RZ, RZ, R7 ;  /* 0x000000ffff037224 */ /* 0x001fe400078e0007 */
[----:B------:R-:W-:-:S04]  /*22a0*/  IMAD.HI.U32 R14, R0, R10, RZ ;  /* 0x0000000a000e7227 */ /* 0x000fc800078e00ff */
[----:B------:R-:W-:Y:S01]  /*22b0*/  @!P0 IMAD.MOV R3, RZ, RZ, -R3 ;  /* 0x000000ffff038224 */ /* 0x000fe200078e0a03 */
[----:B------:R-:W-:Y:S01]  /*22c0*/  ISETP.GT.U32.AND P0, PT, R4, R5, PT ;  /* 0x000000050400720c */ /* 0x000fe20003f04070 */
[--C-:B------:R-:W-:Y:S01]  /*22d0*/  @!P1 IMAD.IADD R61, R61, 0x1, -R4.reuse ;  /* 0x000000013d3d9824 */ /* 0x100fe200078e0a04 */
[----:B------:R-:W-:Y:S01]  /*22e0*/  ISETP.GE.AND P1, PT, R31, RZ, PT ;  /* 0x000000ff1f00720c */ /* 0x000fe20003f26270 */
[--C-:B------:R-:W-:Y:S01]  /*22f0*/  @!P6 IMAD.IADD R60, R60, 0x1, -R4.reuse ;  /* 0x000000013c3ce824 */ /* 0x100fe200078e0a04 */
[----:B------:R0:W-:Y:S01]  /*2300*/  STL [R1+0x10], R3 ;  /* 0x0000100301007387 */ /* 0x0001e20000100800 */
[----:B------:R-:W-:Y:S01]  /*2310*/  @!P5 IMAD.IADD R9, R9, 0x1, -R4 ;  /* 0x000000010909d824 */ /* 0x000fe200078e0a04 */
[----:B------:R-:W-:Y:S01]  /*2320*/  ISETP.GT.U32.AND P6, PT, R4, R6, PT ;  /* 0x000000060400720c */ /* 0x000fe20003fc4070 */
[----:B------:R-:W-:-:S03]  /*2330*/  IMAD.HI.U32 R13, R0, R11, RZ ;  /* 0x0000000b000d7227 */ /* 0x000fc600078e00ff */
[C---:B------:R-:W-:Y:S01]  /*2340*/  ISETP.GT.U32.AND P5, PT, R4.reuse, R9, PT ;  /* 0x000000090400720c */ /* 0x040fe20003fa4070 */
[----:B------:R-:W-:Y:S02]  /*2350*/  IMAD.MOV R14, RZ, RZ, -R14 ;  /* 0x000000ffff0e7224 */ /* 0x000fe400078e0a0e */
[----:B------:R-:W-:Y:S02]  /*2360*/  IMAD.MOV R13, RZ, RZ, -R13 ;  /* 0x000000ffff0d7224 */ /* 0x000fe400078e0a0d */
[----:B0-----:R-:W-:Y:S02]  /*2370*/  IMAD.MOV.U32 R3, RZ, RZ, R8 ;  /* 0x000000ffff037224 */ /* 0x001fe400078e0008 */
[C---:B------:R-:W-:Y:S02]  /*2380*/  IMAD R10, R4.reuse, R14, R10 ;  /* 0x0000000e040a7224 */ /* 0x040fe400078e020a */
[----:B------:R-:W-:Y:S01]  /*2390*/  @!P3 IMAD.MOV R3, RZ, RZ, -R3 ;  /* 0x000000ffff03b224 */ /* 0x000fe200078e0a03 */
[C---:B------:R-:W-:Y:S01]  /*23a0*/  ISETP.GT.U32.AND P3, PT, R4.reuse, R61, PT ;  /* 0x0000003d0400720c */ /* 0x040fe20003f64070 */
[----:B------:R-:W-:Y:S01]  /*23b0*/  @!P4 IMAD.MOV R2, RZ, RZ, -R2 ;  /* 0x000000ffff02c224 */ /* 0x000fe200078e0a02 */
[C---:B------:R-:W-:Y:S01]  /*23c0*/  ISETP.GT.U32.AND P4, PT, R4.reuse, R60, PT ;  /* 0x0000003c0400720c */ /* 0x040fe20003f84070 */
[----:B------:R-:W-:Y:S01]  /*23d0*/  IMAD R11, R4, R13, R11 ;  /* 0x0000000d040b7224 */ /* 0x000fe200078e020b */
[----:B------:R-:W-:Y:S01]  /*23e0*/  STL [R1+0xc], R3 ;  /* 0x00000c0301007387 */ /* 0x000fe20000100800 */
[--C-:B------:R-:W-:Y:S01]  /*23f0*/  @!P6 IMAD.IADD R6, R6, 0x1, -R4.reuse ;  /* 0x000000010606e824 */ /* 0x100fe200078e0a04 */
[----:B------:R-:W-:Y:S01]  /*2400*/  ISETP.GT.U32.AND P6, PT, R4, R10, PT ;  /* 0x0000000a0400720c */ /* 0x000fe20003fc4070 */
[----:B------:R-:W-:Y:S01]  /*2410*/  @!P5 IMAD.IADD R9, R9, 0x1, -R4 ;  /* 0x000000010909d824 */ /* 0x000fe200078e0a04 */
[----:B------:R0:W-:Y:S01]  /*2420*/  STL [R1+0x8], R2 ;  /* 0x0000080201007387 */ /* 0x0001e20000100800 */
[----:B------:R-:W-:-:S02]  /*2430*/  IMAD.MOV.U32 R15, RZ, RZ, R6 ;  /* 0x000000ffff0f7224 */ /* 0x000fc400078e0006 */
[--C-:B------:R-:W-:Y:S01]  /*2440*/  @!P0 IMAD.IADD R5, R5, 0x1, -R4.reuse ;  /* 0x0000000105058824 */ /* 0x100fe200078e0a04 */
[----:B------:R-:W-:Y:S01]  /*2450*/  ISETP.GE.AND P0, PT, R32, RZ, PT ;  /* 0x000000ff2000720c */ /* 0x000fe20003f06270 */
[--C-:B------:R-:W-:Y:S01]  /*2460*/  @!P3 IMAD.IADD R61, R61, 0x1, -R4.reuse ;  /* 0x000000013d3db824 */ /* 0x100fe200078e0a04 */
[----:B------:R-:W-:Y:S01]  /*2470*/  ISETP.GT.U32.AND P3, PT, R4, R11, PT ;  /* 0x0000000b0400720c */ /* 0x000fe20003f64070 */
[--C-:B------:R-:W-:Y:S01]  /*2480*/  @!P4 IMAD.IADD R60, R60, 0x1, -R4.reuse ;  /* 0x000000013c3cc824 */ /* 0x100fe200078e0a04 */
[----:B------:R-:W-:Y:S01]  /*2490*/  ISETP.GE.AND P4, PT, R33, RZ, PT ;  /* 0x000000ff2100720c */ /* 0x000fe20003f86270 */
[----:B------:R-:W-:Y:S01]  /*24a0*/  @!P2 IMAD.MOV R15, RZ, RZ, -R15 ;  /* 0x000000ffff0fa224 */ /* 0x000fe200078e0a0f */
[----:B0-----:R-:W-:Y:S01]  /*24b0*/  IABS R2, R38 ;  /* 0x0000002600027213 */ /* 0x001fe20000000000 */
[----:B------:R-:W-:Y:S01]  /*24c0*/  @!P6 IMAD.IADD R10, R10, 0x1, -R4 ;  /* 0x000000010a0ae824 */ /* 0x000fe200078e0a04 */
[----:B------:R-:W-:Y:S01]  /*24d0*/  ISETP.GE.AND P6, PT, R34, RZ, PT ;  /* 0x000000ff2200720c */ /* 0x000fe20003fc6270 */
[----:B------:R-:W-:Y:S01]  /*24e0*/  IMAD.MOV.U32 R3, RZ, RZ, R5 ;  /* 0x000000ffff037224 */ /* 0x000fe200078e0005 */
[----:B------:R0:W-:Y:S01]  /*24f0*/  STL [R1+0x4], R15 ;  /* 0x0000040f01007387 */ /* 0x0001e20000100800 */
[----:B------:R-:W-:Y:S01]  /*2500*/  IMAD.MOV.U32 R13, RZ, RZ, R2 ;  /* 0x000000ffff0d7224 */ /* 0x000fe200078e0002 */
[----:B------:R-:W-:Y:S01]  /*2510*/  IABS R2, R39 ;  /* 0x0000002700027213 */ /* 0x000fe20000000000 */
[----:B------:R-:W-:-:S02]  /*2520*/  @!P1 IMAD.MOV R3, RZ, RZ, -R3 ;  /* 0x000000ffff039224 */ /* 0x000fc400078e0a03 */
[----:B------:R-:W-:-:S03]  /*2530*/  IMAD.HI.U32 R14, R0, R13, RZ ;  /* 0x0000000d000e7227 */ /* 0x000fc600078e00ff */
[----:B------:R-:W-:Y:S01]  /*2540*/  STL [R1], R3 ;  /* 0x0000000301007387 */ /* 0x000fe20000100800 */
[----:B------:R-:W-:Y:S01]  /*2550*/  @!P3 IMAD.IADD R11, R11, 0x1, -R4 ;  /* 0x000000010b0bb824 */ /* 0x000fe200078e0a04 */
[----:B------:R-:W-:Y:S01]  /*2560*/  ISETP.GE.AND P3, PT, R35, RZ, PT ;  /* 0x000000ff2300720c */ /* 0x000fe20003f66270 */
[----:B------:R-:W-:Y:S02]  /*2570*/  IMAD.MOV R14, RZ, RZ, -R14 ;  /* 0x000000ffff0e7224 */ /* 0x000fe400078e0a0e */
[----:B------:R-:W-:Y:S01]  /*2580*/  IMAD.HI.U32 R8, R0, R2, RZ ;  /* 0x0000000200087227 */ /* 0x000fe200078e00ff */
[----:B------:R-:W-:-:S03]  /*2590*/  ISETP.GT.U32.AND P2, PT, R4, R11, PT ;  /* 0x0000000b0400720c */ /* 0x000fc60003f44070 */
[----:B------:R-:W-:Y:S02]  /*25a0*/  IMAD R13, R4, R14, R13 ;  /* 0x0000000e040d7224 */ /* 0x000fe400078e020d */
[----:B------:R-:W-:Y:S02]  /*25b0*/  IMAD.MOV R6, RZ, RZ, -R8 ;  /* 0x000000ffff067224 */ /* 0x000fe400078e0a08 */
[----:B------:R-:W-:Y:S01]  /*25c0*/  @!P4 IMAD.MOV R60, RZ, RZ, -R60 ;  /* 0x000000ffff3cc224 */ /* 0x000fe200078e0a3c */
[----:B------:R-:W-:Y:S01]  /*25d0*/  ISETP.GE.AND P4, PT, R36, RZ, PT ;  /* 0x000000ff2400720c */ /* 0x000fe20003f86270 */
[C---:B------:R-:W-:Y:S01]  /*25e0*/  IMAD R2, R4.reuse, R6, R2 ;  /* 0x0000000604027224 */ /* 0x040fe200078e0202 */
[----:B------:R-:W-:Y:S01]  /*25f0*/  ISETP.GT.U32.AND P1, PT, R4, R13, PT ;  /* 0x0000000d0400720c */ /* 0x000fe20003f24070 */
[----:B------:R-:W-:Y:S02]  /*2600*/  @!P0 IMAD.MOV R61, RZ, RZ, -R61 ;  /* 0x000000ffff3d8224 */ /* 0x000fe400078e0a3d */
[----:B------:R-:W-:Y:S01]  /*2610*/  @!P2 IMAD.IADD R11, R11, 0x1, -R4 ;  /* 0x000000010b0ba824 */ /* 0x000fe200078e0a04 */
[----:B------:R-:W-:Y:S01]  /*2620*/  ISETP.GE.AND P2, PT, R38, RZ, PT ;  /* 0x000000ff2600720c */ /* 0x000fe20003f46270 */
[----:B------:R-:W-:Y:S01]  /*2630*/  @!P6 IMAD.MOV R9, RZ, RZ, -R9 ;  /* 0x000000ffff09e224 */ /* 0x000fe200078e0a09 */
[----:B------:R-:W-:Y:S04]  /*2640*/  STL [R1+0x1444], R61 ;  /* 0x0014443d01007387 */ /* 0x000fe80000100800 */
[----:B------:R-:W-:Y:S01]  /*2650*/  STL [R1+0x1448], R60 ;  /* 0x0014483c01007387 */ /* 0x000fe20000100800 */
[----:B------:R-:W-:-:S02]  /*2660*/  @!P4 IMAD.MOV R11, RZ, RZ, -R11 ;  /* 0x000000ffff0bc224 */ /* 0x000fc400078e0a0b */
[----:B------:R-:W-:Y:S01]  /*2670*/  @!P1 IMAD.IADD R13, R13, 0x1, -R4 ;  /* 0x000000010d0d9824 */ /* 0x000fe200078e0a04 */
[----:B------:R-:W-:Y:S01]  /*2680*/  ISETP.GE.AND P1, PT, R40, RZ, PT ;  /* 0x000000ff2800720c */ /* 0x000fe20003f26270 */
[----:B------:R-:W-:Y:S01]  /*2690*/  STL [R1+0x144c], R9 ;  /* 0x00144c0901007387 */ /* 0x000fe20000100800 */
[----:B--2---:R-:W-:Y:S02]  /*26a0*/  IABS R26, R49 ;  /* 0x00000031001a7213 */ /* 0x004fe40000000000 */
[----:B---3--:R-:W-:Y:S02]  /*26b0*/  IABS R17, R42 ;  /* 0x0000002a00117213 */ /* 0x008fe40000000000 */
[----:B----4-:R-:W-:Y:S02]  /*26c0*/  IABS R16, R41 ;  /* 0x0000002900107213 */ /* 0x010fe40000000000 */
[----:B------:R-:W-:-:S03]  /*26d0*/  IABS R12, R37 ;  /* 0x00000025000c7213 */ /* 0x000fc60000000000 */
[----:B------:R-:W-:Y:S01]  /*26e0*/  IMAD.HI.U32 R6, R0, R16, RZ ;  /* 0x0000001000067227 */ /* 0x000fe200078e00ff */
[----:B------:R-:W-:-:S03]  /*26f0*/  ISETP.GE.AND P6, PT, R37, RZ, PT ;  /* 0x000000ff2500720c */ /* 0x000fc60003fc6270 */
[----:B------:R-:W-:-:S04]  /*2700*/  IMAD.HI.U32 R7, R0, R12, RZ ;  /* 0x0000000c00077227 */ /* 0x000fc800078e00ff */
[----:B------:R-:W-:Y:S02]  /*2710*/  IMAD.MOV R7, RZ, RZ, -R7 ;  /* 0x000000ffff077224 */ /* 0x000fe400078e0a07 */
[----:B------:R-:W-:Y:S02]  /*2720*/  IMAD.MOV R6, RZ, RZ, -R6 ;  /* 0x000000ffff067224 */ /* 0x000fe400078e0a06 */
[C---:B------:R-:W-:Y:S01]  /*2730*/  IMAD R12, R4.reuse, R7, R12 ;  /* 0x00000007040c7224 */ /* 0x040fe200078e020c */
[----:B------:R-:W-:Y:S01]  /*2740*/  IABS R7, R40 ;  /* 0x0000002800077213 */ /* 0x000fe20000000000 */
[----:B------:R-:W-:-:S03]  /*2750*/  IMAD R16, R4, R6, R16 ;  /* 0x0000000604107224 */ /* 0x000fc600078e0210 */
[----:B------:R-:W-:Y:S01]  /*2760*/  ISETP.GT.U32.AND P5, PT, R4, R12, PT ;  /* 0x0000000c0400720c */ /* 0x000fe20003fa4070 */
[----:B------:R-:W-:-:S04]  /*2770*/  IMAD.HI.U32 R5, R0, R7, RZ ;  /* 0x0000000700057227 */ /* 0x000fc800078e00ff */
[----:B------:R-:W-:-:S04]  /*2780*/  IMAD.MOV R5, RZ, RZ, -R5 ;  /* 0x000000ffff057224 */ /* 0x000fc800078e0a05 */
[----:B------:R-:W-:Y:S02]  /*2790*/  IMAD R7, R4, R5, R7 ;  /* 0x0000000504077224 */ /* 0x000fe400078e0207 */
[----:B------:R-:W-:-:S03]  /*27a0*/  IMAD.HI.U32 R5, R0, R17, RZ ;  /* 0x0000001100057227 */ /* 0x000fc600078e00ff */
[----:B------:R-:W-:Y:S01]  /*27b0*/  ISETP.GT.U32.AND P4, PT, R4, R7, PT ;  /* 0x000000070400720c */ /* 0x000fe20003f84070 */
[----:B------:R-:W-:Y:S01]  /*27c0*/  @!P5 IMAD.IADD R12, R12, 0x1, -R4 ;  /* 0x000000010c0cd824 */ /* 0x000fe200078e0a04 */
[----:B------:R-:W-:Y:S01]  /*27d0*/  ISETP.GT.U32.AND P5, PT, R4, R10, PT ;  /* 0x0000000a0400720c */ /* 0x000fe20003fa4070 */
[----:B------:R-:W-:Y:S02]  /*27e0*/  IMAD.MOV R6, RZ, RZ, -R5 ;  /* 0x000000ffff067224 */ /* 0x000fe400078e0a05 */
[----:B------:R-:W-:Y:S01]  /*27f0*/  IMAD.HI.U32 R5, R0, R18, RZ ;  /* 0x0000001200057227 */ /* 0x000fe200078e00ff */
[----:B------:R-:W-:-:S03]  /*2800*/  ISETP.GT.U32.AND P0, PT, R4, R12, PT ;  /* 0x0000000c0400720c */ /* 0x000fc60003f04070 */
[----:B------:R-:W-:Y:S02]  /*2810*/  IMAD R17, R4, R6, R17 ;  /* 0x0000000604117224 */ /* 0x000fe400078e0211 */
[----:B------:R-:W-:Y:S02]  /*2820*/  IMAD.MOV R5, RZ, RZ, -R5 ;  /* 0x000000ffff057224 */ /* 0x000fe400078e0a05 */
[--C-:B------:R-:W-:Y:S02]  /*2830*/  @!P4 IMAD.IADD R7, R7, 0x1, -R4.reuse ;  /* 0x000000010707c824 */ /* 0x100fe400078e0a04 */
[----:B------:R-:W-:Y:S01]  /*2840*/  @!P5 IMAD.IADD R10, R10, 0x1, -R4 ;  /* 0x000000010a0ad824 */ /* 0x000fe200078e0a04 */
[C---:B------:R-:W-:Y:S01]  /*2850*/  ISETP.GT.U32.AND P5, PT, R4.reuse, R2, PT ;  /* 0x000000020400720c */ /* 0x040fe20003fa4070 */
[C---:B------:R-:W-:Y:S01]  /*2860*/  IMAD R18, R4.reuse, R5, R18 ;  /* 0x0000000504127224 */ /* 0x040fe200078e0212 */
[----:B------:R-:W-:Y:S01]  /*2870*/  ISETP.GT.U32.AND P4, PT, R4, R7, PT ;  /* 0x000000070400720c */ /* 0x000fe20003f84070 */
[----:B------:R-:W-:-:S02]  /*2880*/  @!P3 IMAD.MOV R10, RZ, RZ, -R10 ;  /* 0x000000ffff0ab224 */ /* 0x000fc400078e0a0a */
[----:B------:R-:W-:Y:S01]  /*2890*/  @!P0 IMAD.IADD R12, R12, 0x1, -R4 ;  /* 0x000000010c0c8824 */ /* 0x000fe200078e0a04 */
[----:B------:R-:W-:Y:S01]  /*28a0*/  ISETP.GE.AND P0, PT, R39, RZ, PT ;  /* 0x000000ff2700720c */ /* 0x000fe20003f06270 */
[----:B------:R-:W-:Y:S01]  /*28b0*/  IMAD.HI.U32 R5, R0, R19, RZ ;  /* 0x0000001300057227 */ /* 0x000fe200078e00ff */
[----:B------:R-:W-:Y:S03]  /*28c0*/  STL [R1+0x1450], R10 ;  /* 0x0014500a01007387 */ /* 0x000fe60000100800 */
[----:B------:R-:W-:Y:S01]  /*28d0*/  @!P6 IMAD.MOV R12, RZ, RZ, -R12 ;  /* 0x000000ffff0ce224 */ /* 0x000fe200078e0a0c */
[----:B------:R-:W-:Y:S01]  /*28e0*/  ISETP.GE.AND P6, PT, R41, RZ, PT ;  /* 0x000000ff2900720c */ /* 0x000fe20003fc6270 */
[--C-:B------:R-:W-:Y:S01]  /*28f0*/  @!P5 IMAD.IADD R2, R2, 0x1, -R4.reuse ;  /* 0x000000010202d824 */ /* 0x100fe200078e0a04 */
[C---:B------:R-:W-:Y:S01]  /*2900*/  ISETP.GT.U32.AND P5, PT, R4.reuse, R13, PT ;  /* 0x0000000d0400720c */ /* 0x040fe20003fa4070 */
[----:B------:R-:W-:Y:S01]  /*2910*/  @!P4 IMAD.IADD R7, R7, 0x1, -R4 ;  /* 0x000000010707c824 */ /* 0x000fe200078e0a04 */
[----:B------:R-:W-:Y:S01]  /*2920*/  ISETP.GT.U32.AND P4, PT, R4, R18, PT ;  /* 0x000000120400720c */ /* 0x000fe20003f84070 */
[----:B------:R-:W-:Y:S01]  /*2930*/  IMAD.HI.U32 R6, R0, R20, RZ ;  /* 0x0000001400067227 */ /* 0x000fe200078e00ff */
[----:B------:R-:W-:Y:S01]  /*2940*/  ISETP.GT.U32.AND P3, PT, R4, R2, PT ;  /* 0x000000020400720c */ /* 0x000fe20003f64070 */
[----:B------:R-:W-:Y:S02]  /*2950*/  STL [R1+0x1454], R11 ;  /* 0x0014540b01007387 */ /* 0x000fe40000100800 */
[----:B------:R-:W-:-:S02]  /*2960*/  IMAD.MOV R5, RZ, RZ, -R5 ;  /* 0x000000ffff057224 */ /* 0x000fc400078e0a05 */
[----:B------:R-:W-:Y:S01]  /*2970*/  IMAD.MOV R6, RZ, RZ, -R6 ;  /* 0x000000ffff067224 */ /* 0x000fe200078e0a06 */
[----:B------:R-:W-:Y:S01]  /*2980*/  STL [R1+0x145c], R12 ;  /* 0x00145c0c01007387 */ /* 0x000fe20000100800 */
[----:B------:R-:W-:Y:S02]  /*2990*/  IMAD R19, R4, R5, R19 ;  /* 0x0000000504137224 */ /* 0x000fe400078e0213 */
[--C-:B------:R-:W-:Y:S01]  /*29a0*/  @!P5 IMAD.IADD R13, R13, 0x1, -R4.reuse ;  /* 0x000000010d0dd824 */ /* 0x100fe200078e0a04 */
[----:B------:R-:W-:Y:S01]  /*29b0*/  ISETP.GE.AND P5, PT, R42, RZ, PT ;  /* 0x000000ff2a00720c */ /* 0x000fe20003fa6270 */
[--C-:B------:R-:W-:Y:S02]  /*29c0*/  @!P4 IMAD.IADD R18, R18, 0x1, -R4.reuse ;  /* 0x000000011212c824 */ /* 0x100fe400078e0a04 */
[----:B------:R-:W-:Y:S01]  /*29d0*/  @!P3 IMAD.IADD R2, R2, 0x1, -R4 ;  /* 0x000000010202b824 */ /* 0x000fe200078e0a04 */
[C---:B------:R-:W-:Y:S01]  /*29e0*/  ISETP.GT.U32.AND P3, PT, R4.reuse, R16, PT ;  /* 0x000000100400720c */ /* 0x040fe20003f64070 */
[----:B------:R-:W-:Y:S01]  /*29f0*/  @!P2 IMAD.MOV R13, RZ, RZ, -R13 ;  /* 0x000000ffff0da224 */ /* 0x000fe200078e0a0d */
[C---:B------:R-:W-:Y:S01]  /*2a00*/  ISETP.GT.U32.AND P2, PT, R4.reuse, R17, PT ;  /* 0x000000110400720c */ /* 0x040fe20003f44070 */
[----:B------:R-:W-:Y:S01]  /*2a10*/  IMAD.MOV.U32 R14, RZ, RZ, R2 ;  /* 0x000000ffff0e7224 */ /* 0x000fe200078e0002 */
[----:B------:R-:W-:Y:S01]  /*2a20*/  ISETP.GT.U32.AND P4, PT, R4, R18, PT ;  /* 0x000000120400720c */ /* 0x000fe20003f84070 */
[----:B------:R-:W-:Y:S01]  /*2a30*/  IMAD.HI.U32 R2, R0, R21, RZ ;  /* 0x0000001500027227 */ /* 0x000fe200078e00ff */
[----:B------:R-:W-:Y:S03]  /*2a40*/  STL [R1+0x1460], R13 ;  /* 0x0014600d01007387 */ /* 0x000fe60000100800 */
[----:B------:R-:W-:-:S02]  /*2a50*/  IMAD.MOV R2, RZ, RZ, -R2 ;  /* 0x000000ffff027224 */ /* 0x000fc400078e0a02 */
[----:B------:R-:W-:Y:S02]  /*2a60*/  IMAD R20, R4, R6, R20 ;  /* 0x0000000604147224 */ /* 0x000fe400078e0214 */
[--C-:B------:R-:W-:Y:S02]  /*2a70*/  @!P3 IMAD.IADD R16, R16, 0x1, -R4.reuse ;  /* 0x000000011010b824 */ /* 0x100fe400078e0a04 */
[--C-:B------:R-:W-:Y:S02]  /*2a80*/  @!P2 IMAD.IADD R17, R17, 0x1, -R4.reuse ;  /* 0x000000011111a824 */ /* 0x100fe400078e0a04 */
[C---:B------:R-:W-:Y:S01]  /*2a90*/  IMAD R21, R4.reuse, R2, R21 ;  /* 0x0000000204157224 */ /* 0x040fe200078e0215 */
[----:B------:R-:W-:Y:S01]  /*2aa0*/  ISETP.GT.U32.AND P3, PT, R4, R16, PT ;  /* 0x000000100400720c */ /* 0x000fe20003f64070 */
[----:B------:R-:W-:Y:S01]  /*2ab0*/  @!P4 IMAD.IADD R18, R18, 0x1, -R4 ;  /* 0x000000011212c824 */ /* 0x000fe200078e0a04 */
[----:B------:R-:W-:Y:S01]  /*2ac0*/  ISETP.GT.U32.AND P2, PT, R4, R17, PT ;  /* 0x000000110400720c */ /* 0x000fe20003f44070 */
[----:B------:R-:W-:Y:S01]  /*2ad0*/  IMAD.HI.U32 R5, R0, R22, RZ ;  /* 0x0000001600057227 */ /* 0x000fe200078e00ff */
[----:B------:R-:W-:-:S03]  /*2ae0*/  ISETP.GT.U32.AND P4, PT, R4, R21, PT ;  /* 0x000000150400720c */ /* 0x000fc60003f84070 */
[----:B------:R-:W-:-:S04]  /*2af0*/  IMAD.HI.U32 R2, R0, R23, RZ ;  /* 0x0000001700027227 */ /* 0x000fc800078e00ff */
[----:B------:R-:W-:Y:S02]  /*2b00*/  IMAD.MOV R5, RZ, RZ, -R5 ;  /* 0x000000ffff057224 */ /* 0x000fe400078e0a05 */
[--C-:B------:R-:W-:Y:S01]  /*2b10*/  @!P3 IMAD.IADD R16, R16, 0x1, -R4.reuse ;  /* 0x000000011010b824 */ /* 0x100fe200078e0a04 */
[----:B------:R-:W-:Y:S01]  /*2b20*/  ISETP.GE.AND P3, PT, R45, RZ, PT ;  /* 0x000000ff2d00720c */ /* 0x000fe20003f66270 */
[----:B------:R-:W-:Y:S01]  /*2b30*/  @!P2 IMAD.IADD R17, R17, 0x1, -R4 ;  /* 0x000000011111a824 */ /* 0x000fe200078e0a04 */
[C---:B------:R-:W-:Y:S01]  /*2b40*/  ISETP.GT.U32.AND P2, PT, R4.reuse, R19, PT ;  /* 0x000000130400720c */ /* 0x040fe20003f44070 */
[----:B------:R-:W-:Y:S01]  /*2b50*/  @!P6 IMAD.MOV R16, RZ, RZ, -R16 ;  /* 0x000000ffff10e224 */ /* 0x000fe200078e0a10 */
[----:B------:R-:W-:Y:S01]  /*2b60*/  ISETP.GT.U32.AND P6, PT, R4, R20, PT ;  /* 0x000000140400720c */ /* 0x000fe20003fc4070 */
[----:B------:R-:W-:Y:S02]  /*2b70*/  @!P4 IMAD.IADD R21, R21, 0x1, -R4 ;  /* 0x000000011515c824 */ /* 0x000fe400078e0a04 */
[----:B------:R-:W-:-:S02]  /*2b80*/  IMAD.MOV R2, RZ, RZ, -R2 ;  /* 0x000000ffff027224 */ /* 0x000fc400078e0a02 */
[C---:B------:R-:W-:Y:S02]  /*2b90*/  IMAD R22, R4.reuse, R5, R22 ;  /* 0x0000000504167224 */ /* 0x040fe400078e0216 */
[----:B------:R-:W-:Y:S02]  /*2ba0*/  IMAD R23, R4, R2, R23 ;  /* 0x0000000204177224 */ /* 0x000fe400078e0217 */
[----:B------:R-:W-:-:S04]  /*2bb0*/  IMAD.HI.U32 R2, R0, R26, RZ ;  /* 0x0000001a00027227 */ /* 0x000fc800078e00ff */
[--C-:B------:R-:W-:Y:S01]  /*2bc0*/  @!P2 IMAD.IADD R19, R19, 0x1, -R4.reuse ;  /* 0x000000011313a824 */ /* 0x100fe200078e0a04 */
[----:B------:R-:W-:Y:S01]  /*2bd0*/  ISETP.GE.AND P2, PT, R47, RZ, PT ;  /* 0x000000ff2f00720c */ /* 0x000fe20003f46270 */
[----:B------:R-:W-:Y:S02]  /*2be0*/  @!P6 IMAD.IADD R20, R20, 0x1, -R4 ;  /* 0x000000011414e824 */ /* 0x000fe400078e0a04 */
[----:B------:R-:W-:Y:S01]  /*2bf0*/  IMAD.MOV R2, RZ, RZ, -R2 ;  /* 0x000000ffff027224 */ /* 0x000fe200078e0a02 */
[C---:B------:R-:W-:Y:S01]  /*2c00*/  ISETP.GT.U32.AND P6, PT, R4.reuse, R19, PT ;  /* 0x000000130400720c */ /* 0x040fe20003fc4070 */
[----:B------:R-:W-:Y:S01]  /*2c10*/  @!P0 IMAD.MOV R14, RZ, RZ, -R14 ;  /* 0x000000ffff0e8224 */ /* 0x000fe200078e0a0e */
[C---:B------:R-:W-:Y:S01]  /*2c20*/  ISETP.GT.U32.AND P4, PT, R4.reuse, R20, PT ;  /* 0x000000140400720c */ /* 0x040fe20003f84070 */
[----:B------:R-:W-:Y:S01]  /*2c30*/  IMAD R26, R4, R2, R26 ;  /* 0x00000002041a7224 */ /* 0x000fe200078e021a */
[----:B------:R-:W-:Y:S01]  /*2c40*/  ISETP.GE.AND P0, PT, R43, RZ, PT ;  /* 0x000000ff2b00720c */ /* 0x000fe20003f06270 */
[----:B------:R-:W-:Y:S01]  /*2c50*/  IMAD.HI.U32 R2, R0, R27, RZ ;  /* 0x0000001b00027227 */ /* 0x000fe200078e00ff */
[----:B------:R-:W-:Y:S03]  /*2c60*/  STL [R1+0x1464], R14 ;  /* 0x0014640e01007387 */ /* 0x000fe60000100800 */
[----:B------:R-:W-:-:S02]  /*2c70*/  IMAD.MOV R2, RZ, RZ, -R2 ;  /* 0x000000ffff027224 */ /* 0x000fc400078e0a02 */
[----:B0-----:R-:W-:Y:S02]  /*2c80*/  IMAD.MOV.U32 R15, RZ, RZ, R7 ;  /* 0x000000ffff0f7224 */ /* 0x001fe400078e0007 */
[--C-:B------:R-:W-:Y:S01]  /*2c90*/  @!P6 IMAD.IADD R19, R19, 0x1, -R4.reuse ;  /* 0x000000011313e824 */ /* 0x100fe200078e0a04 */
[----:B------:R-:W-:Y:S01]  /*2ca0*/  ISETP.GT.U32.AND P6, PT, R4, R22, PT ;  /* 0x000000160400720c */ /* 0x000fe20003fc4070 */
[----:B------:R-:W-:Y:S01]  /*2cb0*/  @!P4 IMAD.IADD R20, R20, 0x1, -R4 ;  /* 0x000000011414c824 */ /* 0x000fe200078e0a04 */
[C---:B------:R-:W-:Y:S01]  /*2cc0*/  ISETP.GT.U32.AND P4, PT, R4.reuse, R23, PT ;  /* 0x000000170400720c */ /* 0x040fe20003f84070 */
[----:B------:R-:W-:Y:S02]  /*2cd0*/  IMAD R27, R4, R2, R27 ;  /* 0x00000002041b7224 */ /* 0x000fe400078e021b */
[----:B------:R-:W-:Y:S01]  /*2ce0*/  @!P1 IMAD.MOV R15, RZ, RZ, -R15 ;  /* 0x000000ffff0f9224 */ /* 0x000fe200078e0a0f */
[----:B------:R-:W-:Y:S01]  /*2cf0*/  ISETP.GE.AND P1, PT, R44, RZ, PT ;  /* 0x000000ff2c00720c */ /* 0x000fe20003f26270 */
[----:B------:R-:W-:Y:S01]  /*2d00*/  @!P5 IMAD.MOV R17, RZ, RZ, -R17 ;  /* 0x000000ffff11d224 */ /* 0x000fe200078e0a11 */
[----:B------:R-:W-:Y:S01]  /*2d10*/  IABS R32, R57 ;  /* 0x0000003900207213 */ /* 0x000fe20000000000 */
[----:B------:R-:W-:Y:S01]  /*2d20*/  IMAD.HI.U32 R2, R0, R29, RZ ;  /* 0x0000001d00027227 */ /* 0x000fe200078e00ff */
[----:B------:R-:W-:Y:S01]  /*2d30*/  STL [R1+0x1468], R15 ;  /* 0x0014680f01007387 */ /* 0x000fe20000100800 */
[----:B------:R-:W-:-:S02]  /*2d40*/  IABS R31, R54 ;  /* 0x00000036001f7213 */ /* 0x000fc40000000000 */
[--C-:B------:R-:W-:Y:S01]  /*2d50*/  @!P6 IMAD.IADD R22, R22, 0x1, -R4.reuse ;  /* 0x000000011616e824 */ /* 0x100fe200078e0a04 */
[C---:B------:R-:W-:Y:S01]  /*2d60*/  ISETP.GT.U32.AND P6, PT, R4.reuse, R26, PT ;  /* 0x0000001a0400720c */ /* 0x040fe20003fc4070 */
[----:B------:R-:W-:Y:S01]  /*2d70*/  @!P4 IMAD.IADD R23, R23, 0x1, -R4 ;  /* 0x000000011717c824 */ /* 0x000fe200078e0a04 */
[----:B------:R-:W-:Y:S01]  /*2d80*/  STL [R1+0x146c], R16 ;  /* 0x00146c1001007387 */ /* 0x000fe20000100800 */
[----:B------:R-:W-:Y:S01]  /*2d90*/  @!P0 IMAD.MOV R18, RZ, RZ, -R18 ;  /* 0x000000ffff128224 */ /* 0x000fe200078e0a12 */
[----:B------:R-:W-:Y:S01]  /*2da0*/  ISETP.GT.U32.AND P4, PT, R4, R22, PT ;  /* 0x000000160400720c */ /* 0x000fe20003f84070 */
[----:B------:R-:W-:Y:S01]  /*2db0*/  IMAD.HI.U32 R5, R0, R28, RZ ;  /* 0x0000001c00057227 */ /* 0x000fe200078e00ff */
[----:B------:R0:W-:Y:S01]  /*2dc0*/  STL [R1+0x1470], R17 ;  /* 0x0014701101007387 */ /* 0x0001e20000100800 */
[----:B------:R-:W-:Y:S02]  /*2dd0*/  ISETP.GT.U32.AND P0, PT, R4, R21, PT ;  /* 0x000000150400720c */ /* 0x000fe40003f04070 */
[----:B------:R-:W-:Y:S01]  /*2de0*/  IMAD.MOV R2, RZ, RZ, -R2 ;  /* 0x000000ffff027224 */ /* 0x000fe200078e0a02 */
[----:B------:R-:W-:Y:S01]  /*2df0*/  ISETP.GE.AND P5, PT, R46, RZ, PT ;  /* 0x000000ff2e00720c */ /* 0x000fe20003fa6270 */
[----:B------:R-:W-:-:S02]  /*2e00*/  IMAD.MOV R5, RZ, RZ, -R5 ;  /* 0x000000ffff057224 */ /* 0x000fc400078e0a05 */
[--C-:B------:R-:W-:Y:S01]  /*2e10*/  @!P6 IMAD.IADD R26, R26, 0x1, -R4.reuse ;  /* 0x000000011a1ae824 */ /* 0x100fe200078e0a04 */
[C---:B------:R-:W-:Y:S01]  /*2e20*/  ISETP.GT.U32.AND P6, PT, R4.reuse, R23, PT ;  /* 0x000000170400720c */ /* 0x040fe20003fc4070 */
[----:B------:R-:W-:Y:S02]  /*2e30*/  IMAD R29, R4, R2, R29 ;  /* 0x00000002041d7224 */ /* 0x000fe400078e021d */
[----:B------:R-:W-:Y:S01]  /*2e40*/  @!P4 IMAD.IADD R22, R22, 0x1, -R4 ;  /* 0x000000011616c824 */ /* 0x000fe200078e0a04 */
[C---:B------:R-:W-:Y:S01]  /*2e50*/  ISETP.GT.U32.AND P4, PT, R4.reuse, R27, PT ;  /* 0x0000001b0400720c */ /* 0x040fe20003f84070 */
[C---:B------:R-:W-:Y:S02]  /*2e60*/  IMAD R28, R4.reuse, R5, R28 ;  /* 0x00000005041c7224 */ /* 0x040fe400078e021c */
[----:B------:R-:W-:Y:S01]  /*2e70*/  @!P3 IMAD.MOV R20, RZ, RZ, -R20 ;  /* 0x000000ffff14b224 */ /* 0x000fe200078e0a14 */
[C---:B------:R-:W-:Y:S01]  /*2e80*/  ISETP.GT.U32.AND P3, PT, R4.reuse, R26, PT ;  /* 0x0000001a0400720c */ /* 0x040fe20003f64070 */
[----:B------:R-:W-:Y:S01]  /*2e90*/  @!P1 IMAD.MOV R19, RZ, RZ, -R19 ;  /* 0x000000ffff139224 */ /* 0x000fe200078e0a13 */
[----:B------:R-:W-:Y:S01]  /*2ea0*/  ISETP.GE.AND P1, PT, R49, RZ, PT ;  /* 0x000000ff3100720c */ /* 0x000fe20003f26270 */
[----:B------:R-:W-:Y:S01]  /*2eb0*/  @!P2 IMAD.MOV R22, RZ, RZ, -R22 ;  /* 0x000000ffff16a224 */ /* 0x000fe200078e0a16 */
[C---:B------:R-:W-:Y:S01]  /*2ec0*/  ISETP.GT.U32.AND P2, PT, R4.reuse, R28, PT ;  /* 0x0000001c0400720c */ /* 0x040fe20003f44070 */
[--C-:B------:R-:W-:Y:S01]  /*2ed0*/  @!P6 IMAD.IADD R23, R23, 0x1, -R4.reuse ;  /* 0x000000011717e824 */ /* 0x100fe200078e0a04 */
[----:B------:R-:W-:Y:S01]  /*2ee0*/  ISETP.GT.U32.AND P6, PT, R4, R29, PT ;  /* 0x0000001d0400720c */ /* 0x000fe20003fc4070 */
[--C-:B------:R-:W-:Y:S01]  /*2ef0*/  @!P0 IMAD.IADD R21, R21, 0x1, -R4.reuse ;  /* 0x0000000115158824 */ /* 0x100fe200078e0a04 */
[----:B------:R-:W-:Y:S01]  /*2f00*/  ISETP.GE.AND P0, PT, R48, RZ, PT ;  /* 0x000000ff3000720c */ /* 0x000fe20003f06270 */
[----:B------:R-:W-:Y:S01]  /*2f10*/  @!P4 IMAD.IADD R27, R27, 0x1, -R4 ;  /* 0x000000011b1bc824 */ /* 0x000fe200078e0a04 */
[----:B------:R-:W-:Y:S01]  /*2f20*/  ISETP.GE.AND P4, PT, R52, RZ, PT ;  /* 0x000000ff3400720c */ /* 0x000fe20003f86270 */
[----:B------:R-:W-:Y:S01]  /*2f30*/  IMAD.HI.U32 R5, R0, R30, RZ ;  /* 0x0000001e00057227 */ /* 0x000fe200078e00ff */
[----:B------:R-:W2:Y:S03]  /*2f40*/  LDL.LU R52, [R1+0x1a0] ;  /* 0x0001a00001347983 */ /* 0x000ea60000300800 */
[----:B------:R-:W-:-:S02]  /*2f50*/  IMAD.MOV R5, RZ, RZ, -R5 ;  /* 0x000000ffff057224 */ /* 0x000fc400078e0a05 */
[----:B------:R-:W-:Y:S01]  /*2f60*/  @!P3 IMAD.IADD R26, R26, 0x1, -R4 ;  /* 0x000000011a1ab824 */ /* 0x000fe200078e0a04 */
[----:B------:R-:W-:Y:S01]  /*2f70*/  ISETP.GE.AND P3, PT, R51, RZ, PT ;  /* 0x000000ff3300720c */ /* 0x000fe20003f66270 */
[----:B------:R-:W-:Y:S02]  /*2f80*/  IMAD R30, R4, R5, R30 ;  /* 0x00000005041e7224 */ /* 0x000fe400078e021e */
[--C-:B------:R-:W-:Y:S02]  /*2f90*/  @!P6 IMAD.IADD R29, R29, 0x1, -R4.reuse ;  /* 0x000000011d1de824 */ /* 0x100fe400078e0a04 */
[----:B------:R-:W-:Y:S01]  /*2fa0*/  @!P2 IMAD.IADD R28, R28, 0x1, -R4 ;  /* 0x000000011c1ca824 */ /* 0x000fe200078e0a04 */
[C---:B------:R-:W-:Y:S01]  /*2fb0*/  ISETP.GT.U32.AND P2, PT, R4.reuse, R27, PT ;  /* 0x0000001b0400720c */ /* 0x040fe20003f44070 */
[----:B------:R-:W-:Y:S01]  /*2fc0*/  @!P1 IMAD.MOV R26, RZ, RZ, -R26 ;  /* 0x000000ffff1a9224 */ /* 0x000fe200078e0a1a */
[C---:B------:R-:W-:Y:S01]  /*2fd0*/  ISETP.GT.U32.AND P1, PT, R4.reuse, R30, PT ;  /* 0x0000001e0400720c */ /* 0x040fe20003f24070 */
[----:B------:R-:W-:Y:S01]  /*2fe0*/  @!P0 IMAD.MOV R23, RZ, RZ, -R23 ;  /* 0x000000ffff178224 */ /* 0x000fe200078e0a17 */
[C---:B------:R-:W-:Y:S01]  /*2ff0*/  ISETP.GT.U32.AND P0, PT, R4.reuse, R29, PT ;  /* 0x0000001d0400720c */ /* 0x040fe20003f04070 */
[----:B------:R-:W-:Y:S01]  /*3000*/  @!P5 IMAD.MOV R21, RZ, RZ, -R21 ;  /* 0x000000ffff15d224 */ /* 0x000fe200078e0a15 */
[----:B------:R-:W-:-:S02]  /*3010*/  ISETP.GT.U32.AND P6, PT, R4, R28, PT ;  /* 0x0000001c0400720c */ /* 0x000fc40003fc4070 */
[----:B------:R-:W-:-:S05]  /*3020*/  ISETP.GE.AND P5, PT, R50, RZ, PT ;  /* 0x000000ff3200720c */ /* 0x000fca0003fa6270 */
[--C-:B------:R-:W-:Y:S01]  /*3030*/  @!P2 IMAD.IADD R27, R27, 0x1, -R4.reuse ;  /* 0x000000011b1ba824 */ /* 0x100fe200078e0a04 */
[----:B------:R-:W-:Y:S01]  /*3040*/  ISETP.GE.AND P2, PT, R53, RZ, PT ;  /* 0x000000ff3500720c */ /* 0x000fe20003f46270 */
[--C-:B------:R-:W-:Y:S01]  /*3050*/  @!P1 IMAD.IADD R30, R30, 0x1, -R4.reuse ;  /* 0x000000011e1e9824 */ /* 0x100fe200078e0a04 */
[----:B------:R-:W-:Y:S01]  /*3060*/  ISETP.GE.AND P1, PT, R57, RZ, PT ;  /* 0x000000ff3900720c */ /* 0x000fe20003f26270 */
[----:B------:R-:W-:Y:S01]  /*3070*/  @!P0 IMAD.IADD R29, R29, 0x1, -R4 ;  /* 0x000000011d1d8824 */ /* 0x000fe200078e0a04 */
[----:B------:R-:W3:Y:S01]  /*3080*/  LDL.LU R53, [R1+0x1ac] ;  /* 0x0001ac0001357983 */ /* 0x000ee20000300800 */
[----:B------:R-:W-:Y:S01]  /*3090*/  IMAD.MOV.U32 R57, RZ, RZ, R58 ;  /* 0x000000ffff397224 */ /* 0x000fe200078e003a */
[----:B------:R-:W-:Y:S02]  /*30a0*/  ISETP.GE.AND P0, PT, R54, RZ, PT ;  /* 0x000000ff3600720c */ /* 0x000fe40003f06270 */
[----:B------:R-:W4:Y:S04]  /*30b0*/  LDL.LU R58, [R1+0x1b0] ;  /* 0x0001b000013a7983 */ /* 0x000f280000300800 */
[----:B------:R-:W3:Y:S01]  /*30c0*/  LDL.LU R54, [R1+0x1b4] ;  /* 0x0001b40001367983 */ /* 0x000ee20000300800 */
[----:B------:R-:W-:-:S04]  /*30d0*/  IMAD.HI.U32 R5, R0, R32, RZ ;  /* 0x0000002000057227 */ /* 0x000fc800078e00ff */
[----:B------:R-:W-:Y:S02]  /*30e0*/  IMAD.MOV R5, RZ, RZ, -R5 ;  /* 0x000000ffff057224 */ /* 0x000fe400078e0a05 */
[----:B------:R-:W-:Y:S02]  /*30f0*/  @!P6 IMAD.IADD R28, R28, 0x1, -R4 ;  /* 0x000000011c1ce824 */ /* 0x000fe400078e0a04 */
[C---:B------:R-:W-:Y:S02]  /*3100*/  IMAD R32, R4.reuse, R5, R32 ;  /* 0x0000000504207224 */ /* 0x040fe400078e0220 */
[----:B------:R-:W-:Y:S01]  /*3110*/  @!P5 IMAD.MOV R27, RZ, RZ, -R27 ;  /* 0x000000ffff1bd224 */ /* 0x000fe200078e0a1b */
[C---:B------:R-:W-:Y:S01]  /*3120*/  ISETP.GT.U32.AND P5, PT, R4.reuse, R30, PT ;  /* 0x0000001e0400720c */ /* 0x040fe20003fa4070 */
[----:B------:R-:W-:Y:S01]  /*3130*/  @!P3 IMAD.MOV R28, RZ, RZ, -R28 ;  /* 0x000000ffff1cb224 */ /* 0x000fe200078e0a1c */
[----:B------:R-:W-:Y:S02]  /*3140*/  ISETP.GT.U32.AND P3, PT, R4, R32, PT ;  /* 0x000000200400720c */ /* 0x000fe40003f64070 */
[----:B------:R-:W-:-:S02]  /*3150*/  IABS R33, R56 ;  /* 0x0000003800217213 */ /* 0x000fc40000000000 */
[----:B------:R-:W-:-:S07]  /*3160*/  IABS R34, R59 ;  /* 0x0000003b00227213 */ /* 0x000fce0000000000 */
[--C-:B------:R-:W-:Y:S01]  /*3170*/  @!P5 IMAD.IADD R30, R30, 0x1, -R4.reuse ;  /* 0x000000011e1ed824 */ /* 0x100fe200078e0a04 */
[----:B------:R-:W-:Y:S01]  /*3180*/  ISETP.GE.AND P5, PT, R56, RZ, PT ;  /* 0x000000ff3800720c */ /* 0x000fe20003fa6270 */
[----:B------:R-:W-:Y:S01]  /*3190*/  @!P3 IMAD.IADD R32, R32, 0x1, -R4 ;  /* 0x000000012020b824 */ /* 0x000fe200078e0a04 */
[----:B------:R-:W-:Y:S01]  /*31a0*/  ISETP.GE.AND P3, PT, R59, RZ, PT ;  /* 0x000000ff3b00720c */ /* 0x000fe20003f66270 */
[----:B------:R-:W3:Y:S04]  /*31b0*/  LDL.LU R56, [R1+0x1b8] ;  /* 0x0001b80001387983 */ /* 0x000ee80000300800 */
[----:B------:R-:W3:Y:S01]  /*31c0*/  LDL.LU R59, [R1+0x1bc] ;  /* 0x0001bc00013b7983 */ /* 0x000ee20000300800 */
[----:B------:R-:W-:-:S04]  /*31d0*/  IMAD.HI.U32 R2, R0, R31, RZ ;  /* 0x0000001f00027227 */ /* 0x000fc800078e00ff */
[----:B------:R-:W-:-:S04]  /*31e0*/  IMAD.MOV R2, RZ, RZ, -R2 ;  /* 0x000000ffff027224 */ /* 0x000fc800078e0a02 */
[----:B------:R-:W-:-:S05]  /*31f0*/  IMAD R31, R4, R2, R31 ;  /* 0x00000002041f7224 */ /* 0x000fca00078e021f */
[----:B------:R-:W-:Y:S01]  /*3200*/  ISETP.GT.U32.AND P6, PT, R4, R31, PT ;  /* 0x0000001f0400720c */ /* 0x000fe20003fc4070 */
[----:B------:R-:W-:-:S04]  /*3210*/  IMAD.HI.U32 R2, R0, R33, RZ ;  /* 0x0000002100027227 */ /* 0x000fc800078e00ff */
[----:B------:R-:W-:-:S04]  /*3220*/  IMAD.MOV R2, RZ, RZ, -R2 ;  /* 0x000000ffff027224 */ /* 0x000fc800078e0a02 */
[----:B------:R-:W-:-:S04]  /*3230*/  IMAD R33, R4, R2, R33 ;  /* 0x0000000204217224 */ /* 0x000fc800078e0221 */
[----:B------:R-:W-:Y:S02]  /*3240*/  @!P6 IMAD.IADD R31, R31, 0x1, -R4 ;  /* 0x000000011f1fe824 */ /* 0x000fe400078e0a04 */
[----:B------:R-:W-:Y:S01]  /*3250*/  @!P4 IMAD.MOV R29, RZ, RZ, -R29 ;  /* 0x000000ffff1dc224 */ /* 0x000fe200078e0a1d */
[----:B------:R-:W-:Y:S01]  /*3260*/  ISETP.GT.U32.AND P4, PT, R4, R33, PT ;  /* 0x000000210400720c */ /* 0x000fe20003f84070 */
[----:B------:R-:W-:Y:S01]  /*3270*/  IMAD.HI.U32 R5, R0, R34, RZ ;  /* 0x0000002200057227 */ /* 0x000fe200078e00ff */
[----:B------:R-:W-:Y:S02]  /*3280*/  ISETP.GT.U32.AND P6, PT, R4, R31, PT ;  /* 0x0000001f0400720c */ /* 0x000fe40003fc4070 */
[----:B------:R-:W-:Y:S01]  /*3290*/  IABS R2, R55 ;  /* 0x0000003700027213 */ /* 0x000fe20000000000 */
[----:B------:R-:W-:-:S04]  /*32a0*/  IMAD.MOV R5, RZ, RZ, -R5 ;  /* 0x000000ffff057224 */ /* 0x000fc800078e0a05 */
[----:B------:R-:W-:Y:S02]  /*32b0*/  IMAD R34, R4, R5, R34 ;  /* 0x0000000504227224 */ /* 0x000fe400078e0222 */
[----:B------:R-:W-:Y:S01]  /*32c0*/  IMAD.HI.U32 R5, R0, R2, RZ ;  /* 0x0000000200057227 */ /* 0x000fe200078e00ff */
[----:B------:R-:W-:-:S03]  /*32d0*/  IABS R37, R57 ;  /* 0x0000003900257213 */ /* 0x000fc60000000000 */
[--C-:B------:R-:W-:Y:S02]  /*32e0*/  @!P6 IMAD.IADD R31, R31, 0x1, -R4.reuse ;  /* 0x000000011f1fe824 */ /* 0x100fe400078e0a04 */
[----:B------:R-:W-:Y:S02]  /*32f0*/  IMAD.MOV R5, RZ, RZ, -R5 ;  /* 0x000000ffff057224 */ /* 0x000fe400078e0a05 */
[----:B------:R-:W-:Y:S01]  /*3300*/  @!P4 IMAD.IADD R33, R33, 0x1, -R4 ;  /* 0x000000012121c824 */ /* 0x000fe200078e0a04 */
[C---:B------:R-:W-:Y:S01]  /*3310*/  ISETP.GT.U32.AND P4, PT, R4.reuse, R32, PT ;  /* 0x000000200400720c */ /* 0x040fe20003f84070 */
[----:B------:R-:W-:Y:S02]  /*3320*/  @!P0 IMAD.MOV R31, RZ, RZ, -R31 ;  /* 0x000000ffff1f8224 */ /* 0x000fe400078e0a1f */
[----:B------:R-:W-:Y:S02]  /*3330*/  IMAD R36, R4, R5, R2 ;  /* 0x0000000504247224 */ /* 0x000fe400078e0202 */
[----:B------:R-:W-:-:S04]  /*3340*/  IMAD.HI.U32 R2, R0, R37, RZ ;  /* 0x0000002500027227 */ /* 0x000fc800078e00ff */
[----:B------:R-:W-:-:S04]  /*3350*/  IMAD.MOV R2, RZ, RZ, -R2 ;  /* 0x000000ffff027224 */ /* 0x000fc800078e0a02 */
[----:B------:R-:W-:Y:S02]  /*3360*/  IMAD R37, R4, R2, R37 ;  /* 0x0000000204257224 */ /* 0x000fe400078e0225 */
[----:B------:R-:W-:Y:S01]  /*3370*/  @!P4 IMAD.IADD R32, R32, 0x1, -R4 ;  /* 0x000000012020c824 */ /* 0x000fe200078e0a04 */
[C---:B------:R-:W-:Y:S02]  /*3380*/  ISETP.GT.U32.AND P4, PT, R4.reuse, R36, PT ;  /* 0x000000240400720c */ /* 0x040fe40003f84070 */
[----:B------:R-:W-:Y:S01]  /*3390*/  ISETP.GT.U32.AND P6, PT, R4, R34, PT ;  /* 0x000000220400720c */ /* 0x000fe20003fc4070 */
[----:B------:R-:W-:Y:S02]  /*33a0*/  @!P1 IMAD.MOV R32, RZ, RZ, -R32 ;  /* 0x000000ffff209224 */ /* 0x000fe400078e0a20 */
[----:B------:R-:W-:-:S08]  /*33b0*/  @!P2 IMAD.MOV R30, RZ, RZ, -R30 ;  /* 0x000000ffff1ea224 */ /* 0x000fd000078e0a1e */
[----:B------:R-:W-:Y:S01]  /*33c0*/  @!P4 IMAD.IADD R36, R36, 0x1, -R4 ;  /* 0x000000012424c824 */ /* 0x000fe200078e0a04 */
[----:B------:R-:W-:-:S04]  /*33d0*/  ISETP.GT.U32.AND P2, PT, R4, R33, PT ;  /* 0x000000210400720c */ /* 0x000fc80003f44070 */
[----:B------:R-:W-:Y:S01]  /*33e0*/  ISETP.GT.U32.AND P1, PT, R4, R36, PT ;  /* 0x000000240400720c */ /* 0x000fe20003f24070 */
[----:B------:R-:W-:-:S05]  /*33f0*/  @!P6 IMAD.IADD R34, R34, 0x1, -R4 ;  /* 0x000000012222e824 */ /* 0x000fca00078e0a04 */
[----:B------:R-:W-:-:S03]  /*3400*/  ISETP.GT.U32.AND P6, PT, R4, R34, PT ;  /* 0x000000220400720c */ /* 0x000fc60003fc4070 */
[----:B------:R-:W-:-:S04]  /*3410*/  @!P2 IMAD.IADD R33, R33, 0x1, -R4 ;  /* 0x000000012121a824 */ /* 0x000fc800078e0a04 */
[----:B------:R-:W-:-:S06]  /*3420*/  @!P1 IMAD.IADD R36, R36, 0x1, -R4 ;  /* 0x0000000124249824 */ /* 0x000fcc00078e0a04 */
[----:B------:R-:W-:Y:S01]  /*3430*/  @!P6 IMAD.IADD R34, R34, 0x1, -R4 ;  /* 0x000000012222e824 */ /* 0x000fe200078e0a04 */
[----:B------:R-:W-:Y:S02]  /*3440*/  ISETP.GE.AND P4, PT, R57, RZ, PT ;  /* 0x000000ff3900720c */ /* 0x000fe40003f86270 */
[----:B------:R-:W3:Y:S01]  /*3450*/  LDL.LU R57, [R1+0x1c0] ;  /* 0x0001c00001397983 */ /* 0x000ee20000300800 */
[----:B------:R-:W-:Y:S01]  /*3460*/  @!P3 IMAD.MOV R34, RZ, RZ, -R34 ;  /* 0x000000ffff22b224 */ /* 0x000fe200078e0a22 */
[----:B------:R-:W-:Y:S02]  /*3470*/  ISETP.GE.AND P6, PT, R55, RZ, PT ;  /* 0x000000ff3700720c */ /* 0x000fe40003fc6270 */
[----:B------:R-:W3:Y:S01]  /*3480*/  LDL.LU R55, [R1+0x1c4] ;  /* 0x0001c40001377983 */ /* 0x000ee20000300800 */
[----:B--2---:R-:W-:-:S05]  /*3490*/  IABS R35, R52 ;  /* 0x0000003400237213 */ /* 0x004fca0000000000 */
[----:B------:R-:W-:-:S04]  /*34a0*/  IMAD.HI.U32 R6, R0, R35, RZ ;  /* 0x0000002300067227 */ /* 0x000fc800078e00ff */
[----:B------:R-:W-:-:S04]  /*34b0*/  IMAD.MOV R6, RZ, RZ, -R6 ;  /* 0x000000ffff067224 */ /* 0x000fc800078e0a06 */
[----:B------:R-:W-:-:S05]  /*34c0*/  IMAD R35, R4, R6, R35 ;  /* 0x0000000604237224 */ /* 0x000fca00078e0223 */
[----:B------:R-:W-:-:S13]  /*34d0*/  ISETP.GT.U32.AND P0, PT, R4, R35, PT ;  /* 0x000000230400720c */ /* 0x000fda0003f04070 */
[----:B------:R-:W-:Y:S01]  /*34e0*/  @!P0 IMAD.IADD R35, R35, 0x1, -R4 ;  /* 0x0000000123238824 */ /* 0x000fe200078e0a04 */
[----:B------:R-:W-:Y:S02]  /*34f0*/  ISETP.GT.U32.AND P0, PT, R4, R37, PT ;  /* 0x000000250400720c */ /* 0x000fe40003f04070 */
[----:B----4-:R-:W-:Y:S02]  /*3500*/  IABS R39, R58 ;  /* 0x0000003a00277213 */ /* 0x010fe40000000000 */
[----:B---3--:R-:W-:-:S03]  /*3510*/  IABS R40, R54 ;  /* 0x0000003600287213 */ /* 0x008fc60000000000 */
[----:B------:R-:W-:-:S06]  /*3520*/  IMAD.HI.U32 R2, R0, R39, RZ ;  /* 0x0000002700027227 */ /* 0x000fcc00078e00ff */
[----:B------:R-:W-:Y:S01]  /*3530*/  @!P0 IMAD.IADD R37, R37, 0x1, -R4 ;  /* 0x0000000125258824 */ /* 0x000fe200078e0a04 */
[----:B------:R-:W-:Y:S01]  /*3540*/  ISETP.GT.U32.AND P0, PT, R4, R35, PT ;  /* 0x000000230400720c */ /* 0x000fe20003f04070 */
[----:B------:R-:W-:-:S04]  /*3550*/  IMAD.HI.U32 R6, R0, R40, RZ ;  /* 0x0000002800067227 */ /* 0x000fc800078e00ff */
[----:B------:R-:W-:Y:S02]  /*3560*/  IMAD.MOV R2, RZ, RZ, -R2 ;  /* 0x000000ffff027224 */ /* 0x000fe400078e0a02 */
[----:B------:R-:W-:Y:S02]  /*3570*/  IMAD.MOV R6, RZ, RZ, -R6 ;  /* 0x000000ffff067224 */ /* 0x000fe400078e0a06 */
[C---:B------:R-:W-:Y:S02]  /*3580*/  IMAD R39, R4.reuse, R2, R39 ;  /* 0x0000000204277224 */ /* 0x040fe400078e0227 */
[C---:B------:R-:W-:Y:S01]  /*3590*/  IMAD R40, R4.reuse, R6, R40 ;  /* 0x0000000604287224 */ /* 0x040fe200078e0228 */
[----:B------:R-:W-:Y:S01]  /*35a0*/  IABS R38, R53 ;  /* 0x0000003500267213 */ /* 0x000fe20000000000 */
[----:B------:R-:W-:Y:S01]  /*35b0*/  @!P0 IMAD.IADD R35, R35, 0x1, -R4 ;  /* 0x0000000123238824 */ /* 0x000fe200078e0a04 */
[C---:B------:R-:W-:Y:S02]  /*35c0*/  ISETP.GT.U32.AND P0, PT, R4.reuse, R39, PT ;  /* 0x000000270400720c */ /* 0x040fe40003f04070 */
[----:B------:R-:W-:Y:S01]  /*35d0*/  ISETP.GT.U32.AND P1, PT, R4, R40, PT ;  /* 0x000000280400720c */ /* 0x000fe20003f24070 */
[----:B------:R-:W-:Y:S01]  /*35e0*/  IMAD.HI.U32 R5, R0, R38, RZ ;  /* 0x0000002600057227 */ /* 0x000fe200078e00ff */
[----:B------:R-:W-:-:S03]  /*35f0*/  ISETP.GE.AND P2, PT, R52, RZ, PT ;  /* 0x000000ff3400720c */ /* 0x000fc60003f46270 */
[----:B------:R-:W-:-:S04]  /*3600*/  IMAD.MOV R5, RZ, RZ, -R5 ;  /* 0x000000ffff057224 */ /* 0x000fc800078e0a05 */
[----:B------:R-:W-:Y:S02]  /*3610*/  IMAD R38, R4, R5, R38 ;  /* 0x0000000504267224 */ /* 0x000fe400078e0226 */
[--C-:B------:R-:W-:Y:S02]  /*3620*/  @!P0 IMAD.IADD R39, R39, 0x1, -R4.reuse ;  /* 0x0000000127278824 */ /* 0x100fe400078e0a04 */
[----:B------:R-:W-:Y:S01]  /*3630*/  @!P1 IMAD.IADD R40, R40, 0x1, -R4 ;  /* 0x0000000128289824 */ /* 0x000fe200078e0a04 */
[C---:B------:R-:W-:Y:S01]  /*3640*/  ISETP.GT.U32.AND P3, PT, R4.reuse, R38, PT ;  /* 0x000000260400720c */ /* 0x040fe20003f64070 */
[----:B------:R-:W-:Y:S01]  /*3650*/  @!P2 IMAD.MOV R35, RZ, RZ, -R35 ;  /* 0x000000ffff23a224 */ /* 0x000fe200078e0a23 */
[C---:B------:R-:W-:Y:S02]  /*3660*/  ISETP.GT.U32.AND P1, PT, R4.reuse, R39, PT ;  /* 0x000000270400720c */ /* 0x040fe40003f24070 */
[----:B------:R-:W-:Y:S02]  /*3670*/  ISETP.GT.U32.AND P2, PT, R4, R40, PT ;  /* 0x000000280400720c */ /* 0x000fe40003f44070 */
[----:B------:R-:W-:-:S02]  /*3680*/  IABS R5, R56 ;  /* 0x0000003800057213 */ /* 0x000fc40000000000 */
[----:B------:R-:W-:-:S05]  /*3690*/  IABS R2, R59 ;  /* 0x0000003b00027213 */ /* 0x000fca0000000000 */
[--C-:B------:R-:W-:Y:S01]  /*36a0*/  @!P3 IMAD.IADD R38, R38, 0x1, -R4.reuse ;  /* 0x000000012626b824 */ /* 0x100fe200078e0a04 */
[----:B------:R-:W-:Y:S01]  /*36b0*/  ISETP.GE.AND P3, PT, R58, RZ, PT ;  /* 0x000000ff3a00720c */ /* 0x000fe20003f66270 */
[--C-:B------:R-:W-:Y:S01]  /*36c0*/  @!P1 IMAD.IADD R39, R39, 0x1, -R4.reuse ;  /* 0x0000000127279824 */ /* 0x100fe200078e0a04 */
[----:B------:R-:W2:Y:S01]  /*36d0*/  LDL.LU R58, [R1+0x1c8] ;  /* 0x0001c800013a7983 */ /* 0x000ea20000300800 */
[----:B------:R-:W-:Y:S01]  /*36e0*/  ISETP.GE.AND P1, PT, R56, RZ, PT ;  /* 0x000000ff3800720c */ /* 0x000fe20003f26270 */
[----:B------:R-:W-:Y:S01]  /*36f0*/  @!P2 IMAD.IADD R40, R40, 0x1, -R4 ;  /* 0x000000012828a824 */ /* 0x000fe200078e0a04 */
[----:B------:R-:W-:Y:S01]  /*3700*/  ISETP.GE.AND P2, PT, R59, RZ, PT ;  /* 0x000000ff3b00720c */ /* 0x000fe20003f46270 */
[----:B------:R-:W3:Y:S04]  /*3710*/  LDL.LU R56, [R1+0x1cc] ;  /* 0x0001cc0001387983 */ /* 0x000ee80000300800 */
[----:B------:R-:W4:Y:S01]  /*3720*/  LDL.LU R59, [R1+0x1d0] ;  /* 0x0001d000013b7983 */ /* 0x000f220000300800 */
[----:B------:R-:W-:Y:S01]  /*3730*/  ISETP.GT.U32.AND P0, PT, R4, R38, PT ;  /* 0x000000260400720c */ /* 0x000fe20003f04070 */
[----:B------:R-:W-:-:S04]  /*3740*/  IMAD.HI.U32 R42, R0, R2, RZ ;  /* 0x00000002002a7227 */ /* 0x000fc800078e00ff */
[----:B------:R-:W-:-:S04]  /*3750*/  IMAD.HI.U32 R41, R0, R5, RZ ;  /* 0x0000000500297227 */ /* 0x000fc800078e00ff */
[----:B------:R-:W-:Y:S02]  /*3760*/  IMAD.MOV R42, RZ, RZ, -R42 ;  /* 0x000000ffff2a7224 */ /* 0x000fe400078e0a2a */
[----:B------:R-:W-:Y:S02]  /*3770*/  IMAD.MOV R41, RZ, RZ, -R41 ;  /* 0x000000ffff297224 */ /* 0x000fe400078e0a29 */
[C---:B------:R-:W-:Y:S02]  /*3780*/  IMAD R42, R4.reuse, R42, R2 ;  /* 0x0000002a042a7224 */ /* 0x040fe400078e0202 */
[----:B------:R-:W-:Y:S02]  /*3790*/  IMAD R41, R4, R41, R5 ;  /* 0x0000002904297224 */ /* 0x000fe400078e0205 */
[----:B------:R-:W-:Y:S01]  /*37a0*/  @!P0 IMAD.IADD R38, R38, 0x1, -R4 ;  /* 0x0000000126268824 */ /* 0x000fe200078e0a04 */
[C---:B------:R-:W-:Y:S01]  /*37b0*/  ISETP.GT.U32.AND P0, PT, R4.reuse, R42, PT ;  /* 0x0000002a0400720c */ /* 0x040fe20003f04070 */
[----:B------:R-:W-:Y:S01]  /*37c0*/  @!P6 IMAD.MOV R36, RZ, RZ, -R36 ;  /* 0x000000ffff24e224 */ /* 0x000fe200078e0a24 */
[----:B------:R-:W-:Y:S01]  /*37d0*/  ISETP.GT.U32.AND P6, PT, R4, R41, PT ;  /* 0x000000290400720c */ /* 0x000fe20003fc4070 */
[----:B------:R-:W-:-:S10]  /*37e0*/  @!P3 IMAD.MOV R39, RZ, RZ, -R39 ;  /* 0x000000ffff27b224 */ /* 0x000fd400078e0a27 */
[--C-:B------:R-:W-:Y:S02]  /*37f0*/  @!P0 IMAD.IADD R42, R42, 0x1, -R4.reuse ;  /* 0x000000012a2a8824 */ /* 0x100fe400078e0a04 */
[----:B------:R-:W-:-:S03]  /*3800*/  @!P6 IMAD.IADD R41, R41, 0x1, -R4 ;  /* 0x000000012929e824 */ /* 0x000fc600078e0a04 */
[C---:B------:R-:W-:Y:S02]  /*3810*/  ISETP.GT.U32.AND P0, PT, R4.reuse, R42, PT ;  /* 0x0000002a0400720c */ /* 0x040fe40003f04070 */
[----:B------:R-:W-:-:S11]  /*3820*/  ISETP.GT.U32.AND P6, PT, R4, R41, PT ;  /* 0x000000290400720c */ /* 0x000fd60003fc4070 */
[--C-:B------:R-:W-:Y:S02]  /*3830*/  @!P0 IMAD.IADD R42, R42, 0x1, -R4.reuse ;  /* 0x000000012a2a8824 */ /* 0x100fe400078e0a04 */
[----:B------:R-:W-:Y:S02]  /*3840*/  @!P6 IMAD.IADD R41, R41, 0x1, -R4 ;  /* 0x000000012929e824 */ /* 0x000fe400078e0a04 */
[----:B------:R-:W-:Y:S01]  /*3850*/  @!P2 IMAD.MOV R42, RZ, RZ, -R42 ;  /* 0x000000ffff2aa224 */ /* 0x000fe200078e0a2a */
[----:B------:R-:W-:Y:S02]  /*3860*/  IABS R6, R57 ;  /* 0x0000003900067213 */ /* 0x000fe40000000000 */
[----:B------:R-:W-:Y:S02]  /*3870*/  ISETP.GE.AND P3, PT, R57, RZ, PT ;  /* 0x000000ff3900720c */ /* 0x000fe40003f66270 */
[----:B------:R-:W3:Y:S01]  /*3880*/  LDL.LU R57, [R1+0x1d4] ;  /* 0x0001d40001397983 */ /* 0x000ee20000300800 */
[----:B------:R-:W-:Y:S01]  /*3890*/  IMAD.HI.U32 R2, R0, R6, RZ ;  /* 0x0000000600027227 */ /* 0x000fe200078e00ff */
[----:B------:R-:W-:-:S03]  /*38a0*/  IABS R5, R55 ;  /* 0x0000003700057213 */ /* 0x000fc60000000000 */
[----:B------:R-:W-:Y:S02]  /*38b0*/  IMAD.MOV R43, RZ, RZ, -R2 ;  /* 0x000000ffff2b7224 */ /* 0x000fe400078e0a02 */
[----:B------:R-:W-:Y:S02]  /*38c0*/  IMAD.MOV.U32 R2, RZ, RZ, R5 ;  /* 0x000000ffff027224 */ /* 0x000fe400078e0005 */
[----:B------:R-:W-:Y:S01]  /*38d0*/  @!P5 IMAD.MOV R33, RZ, RZ, -R33 ;  /* 0x000000ffff21d224 */ /* 0x000fe200078e0a21 */
[----:B------:R-:W-:Y:S02]  /*38e0*/  ISETP.GT.U32.AND P5, PT, R4, R37, PT ;  /* 0x000000250400720c */ /* 0x000fe40003fa4070 */
[----:B--2---:R-:W-:Y:S02]  /*38f0*/  IABS R5, R58 ;  /* 0x0000003a00057213 */ /* 0x004fe40000000000 */
[----:B------:R-:W-:Y:S02]  /*3900*/  ISETP.GE.AND P6, PT, R58, RZ, PT ;  /* 0x000000ff3a00720c */ /* 0x000fe40003fc6270 */
[----:B------:R-:W2:Y:S01]  /*3910*/  LDL.LU R58, [R1+0x1d8] ;  /* 0x0001d800013a7983 */ /* 0x000ea20000300800 */
[----:B----4-:R-:W-:-:S02]  /*3920*/  ISETP.GE.AND P2, PT, R59, RZ, PT ;  /* 0x000000ff3b00720c */ /* 0x010fc40003f46270 */
[----:B------:R-:W-:Y:S02]  /*3930*/  IABS R47, R59 ;  /* 0x0000003b002f7213 */ /* 0x000fe40000000000 */
[----:B------:R-:W4:Y:S04]  /*3940*/  LDL.LU R59, [R1+0x1dc] ;  /* 0x0001dc00013b7983 */ /* 0x000f280000300800 */
[----:B------:R-:W2:Y:S04]  /*3950*/  LDL.LU R24, [R1+0x1e0] ;  /* 0x0001e00001187983 */ /* 0x000ea80000300800 */
[----:B0-----:R-:W2:Y:S04]  /*3960*/  LDL.LU R17, [R1+0x1e4] ;  /* 0x0001e40001117983 */ /* 0x001ea80000300800 */
[----:B------:R-:W2:Y:S04]  /*3970*/  LDL.LU R16, [R1+0x1e8] ;  /* 0x0001e80001107983 */ /* 0x000ea80000300800 */
        /* <DEDUP_REMOVED lines=10> */
[----:B------:R-:W2:Y:S01]  /*3a20*/  LDL R11, [R1+0x630] ;  /* 0x00063000010b7983 */ /* 0x000ea20000100800 */
[----:B------:R-:W-:Y:S01]  /*3a30*/  @!P5 IMAD.IADD R37, R37, 0x1, -R4 ;  /* 0x000000012525d824 */ /* 0x000fe200078e0a04 */
[----:B------:R-:W-:Y:S01]  /*3a40*/  ISETP.GE.AND P5, PT, R53, RZ, PT ;  /* 0x000000ff3500720c */ /* 0x000fe20003fa6270 */
[----:B------:R-:W-:-:S12]  /*3a50*/  IMAD R43, R4, R43, R6 ;  /* 0x0000002b042b7224 */ /* 0x000fd800078e0206 */
[----:B------:R-:W-:Y:S01]  /*3a60*/  @!P5 IMAD.MOV R38, RZ, RZ, -R38 ;  /* 0x000000ffff26d224 */ /* 0x000fe200078e0a26 */
[----:B------:R-:W-:Y:S01]  /*3a70*/  ISETP.GT.U32.AND P5, PT, R4, R43, PT ;  /* 0x0000002b0400720c */ /* 0x000fe20003fa4070 */
[----:B------:R-:W-:-:S04]  /*3a80*/  IMAD.HI.U32 R6, R0, R2, RZ ;  /* 0x0000000200067227 */ /* 0x000fc800078e00ff */
[----:B------:R-:W-:Y:S02]  /*3a90*/  IMAD.MOV R6, RZ, RZ, -R6 ;  /* 0x000000ffff067224 */ /* 0x000fe400078e0a06 */
[----:B------:R-:W-:-:S06]  /*3aa0*/  @!P1 IMAD.MOV R41, RZ, RZ, -R41 ;  /* 0x000000ffff299224 */ /* 0x000fcc00078e0a29 */
[----:B------:R-:W-:Y:S02]  /*3ab0*/  @!P5 IMAD.IADD R43, R43, 0x1, -R4 ;  /* 0x000000012b2bd824 */ /* 0x000fe400078e0a04 */
[----:B------:R-:W-:Y:S02]  /*3ac0*/  IMAD R2, R4, R6, R2 ;  /* 0x0000000604027224 */ /* 0x000fe400078e0202 */
[----:B------:R-:W-:Y:S01]  /*3ad0*/  IMAD.HI.U32 R6, R0, R5, RZ ;  /* 0x0000000500067227 */ /* 0x000fe200078e00ff */
[----:B------:R-:W-:-:S03]  /*3ae0*/  ISETP.GT.U32.AND P1, PT, R4, R43, PT ;  /* 0x0000002b0400720c */ /* 0x000fc60003f24070 */
[----:B------:R-:W-:-:S04]  /*3af0*/  IMAD.MOV R6, RZ, RZ, -R6 ;  /* 0x000000ffff067224 */ /* 0x000fc800078e0a06 */
[----:B------:R-:W-:-:S06]  /*3b00*/  IMAD R45, R4, R6, R5 ;  /* 0x00000006042d7224 */ /* 0x000fcc00078e0205 */
[----:B------:R-:W-:Y:S01]  /*3b10*/  @!P1 IMAD.IADD R43, R43, 0x1, -R4 ;  /* 0x000000012b2b9824 */ /* 0x000fe200078e0a04 */
[----:B------:R-:W-:Y:S02]  /*3b20*/  ISETP.GT.U32.AND P1, PT, R4, R45, PT ;  /* 0x0000002d0400720c */ /* 0x000fe40003f24070 */
[----:B---3--:R-:W-:-:S05]  /*3b30*/  IABS R46, R56 ;  /* 0x00000038002e7213 */ /* 0x008fca0000000000 */
[----:B------:R-:W-:-:S06]  /*3b40*/  IMAD.HI.U32 R7, R0, R46, RZ ;  /* 0x0000002e00077227 */ /* 0x000fcc00078e00ff */
[----:B------:R-:W-:-:S05]  /*3b50*/  @!P1 IMAD.IADD R45, R45, 0x1, -R4 ;  /* 0x000000012d2d9824 */ /* 0x000fca00078e0a04 */
[----:B------:R-:W-:Y:S01]  /*3b60*/  ISETP.GT.U32.AND P1, PT, R4, R45, PT ;  /* 0x0000002d0400720c */ /* 0x000fe20003f24070 */
[----:B------:R-:W-:-:S04]  /*3b70*/  IMAD.MOV R7, RZ, RZ, -R7 ;  /* 0x000000ffff077224 */ /* 0x000fc800078e0a07 */
[----:B------:R-:W-:-:S08]  /*3b80*/  IMAD R46, R4, R7, R46 ;  /* 0x00000007042e7224 */ /* 0x000fd000078e022e */
[----:B------:R-:W-:Y:S01]  /*3b90*/  @!P1 IMAD.IADD R45, R45, 0x1, -R4 ;  /* 0x000000012d2d9824 */ /* 0x000fe200078e0a04 */
[C---:B------:R-:W-:Y:S02]  /*3ba0*/  ISETP.GT.U32.AND P1, PT, R4.reuse, R46, PT ;  /* 0x0000002e0400720c */ /* 0x040fe40003f24070 */
[----:B------:R-:W-:Y:S02]  /*3bb0*/  ISETP.GT.U32.AND P0, PT, R4, R2, PT ;  /* 0x000000020400720c */ /* 0x000fe40003f04070 */
[----:B------:R-:W-:Y:S01]  /*3bc0*/  IABS R48, R57 ;  /* 0x0000003900307213 */ /* 0x000fe20000000000 */
[----:B------:R-:W-:-:S08]  /*3bd0*/  IMAD.HI.U32 R6, R0, R47, RZ ;  /* 0x0000002f00067227 */ /* 0x000fd000078e00ff */
[----:B------:R-:W-:Y:S02]  /*3be0*/  @!P1 IMAD.IADD R46, R46, 0x1, -R4 ;  /* 0x000000012e2e9824 */ /* 0x000fe400078e0a04 */
[----:B------:R-:W-:-:S03]  /*3bf0*/  IMAD.HI.U32 R5, R0, R48, RZ ;  /* 0x0000003000057227 */ /* 0x000fc600078e00ff */
[----:B------:R-:W-:Y:S01]  /*3c00*/  ISETP.GT.U32.AND P1, PT, R4, R46, PT ;  /* 0x0000002e0400720c */ /* 0x000fe20003f24070 */
[----:B------:R-:W-:Y:S02]  /*3c10*/  IMAD.MOV R6, RZ, RZ, -R6 ;  /* 0x000000ffff067224 */ /* 0x000fe400078e0a06 */
[----:B------:R-:W-:Y:S02]  /*3c20*/  IMAD.MOV R5, RZ, RZ, -R5 ;  /* 0x000000ffff057224 */ /* 0x000fe400078e0a05 */
[----:B------:R-:W-:Y:S02]  /*3c30*/  @!P0 IMAD.IADD R2, R2, 0x1, -R4 ;  /* 0x0000000102028824 */ /* 0x000fe400078e0a04 */
[C---:B------:R-:W-:Y:S02]  /*3c40*/  IMAD R47, R4.reuse, R6, R47 ;  /* 0x00000006042f7224 */ /* 0x040fe400078e022f */
[C---:B------:R-:W-:Y:S01]  /*3c50*/  IMAD R48, R4.reuse, R5, R48 ;  /* 0x0000000504307224 */ /* 0x040fe200078e0230 */
[C---:B------:R-:W-:Y:S01]  /*3c60*/  ISETP.GT.U32.AND P0, PT, R4.reuse, R2, PT ;  /* 0x000000020400720c */ /* 0x040fe20003f04070 */
[----:B------:R-:W-:Y:S01]  /*3c70*/  @!P6 IMAD.MOV R45, RZ, RZ, -R45 ;  /* 0x000000ffff2de224 */ /* 0x000fe200078e0a2d */
[----:B------:R-:W-:Y:S01]  /*3c80*/  ISETP.GT.U32.AND P6, PT, R4, R47, PT ;  /* 0x0000002f0400720c */ /* 0x000fe20003fc4070 */
[----:B------:R-:W-:Y:S01]  /*3c90*/  @!P1 IMAD.IADD R46, R46, 0x1, -R4 ;  /* 0x000000012e2e9824 */ /* 0x000fe200078e0a04 */
[----:B------:R-:W-:Y:S01]  /*3ca0*/  ISETP.GT.U32.AND P1, PT, R4, R48, PT ;  /* 0x000000300400720c */ /* 0x000fe20003f24070 */
[----:B------:R-:W-:Y:S01]  /*3cb0*/  @!P4 IMAD.MOV R37, RZ, RZ, -R37 ;  /* 0x000000ffff25c224 */ /* 0x000fe200078e0a25 */
[----:B------:R-:W-:-:S07]  /*3cc0*/  ISETP.GE.AND P4, PT, R54, RZ, PT ;  /* 0x000000ff3600720c */ /* 0x000fce0003f86270 */
[--C-:B------:R-:W-:Y:S02]  /*3cd0*/  @!P0 IMAD.IADD R2, R2, 0x1, -R4.reuse ;  /* 0x0000000102028824 */ /* 0x100fe400078e0a04 */
[--C-:B------:R-:W-:Y:S02]  /*3ce0*/  @!P6 IMAD.IADD R47, R47, 0x1, -R4.reuse ;  /* 0x000000012f2fe824 */ /* 0x100fe400078e0a04 */
[----:B------:R-:W-:Y:S02]  /*3cf0*/  @!P1 IMAD.IADD R48, R48, 0x1, -R4 ;  /* 0x0000000130309824 */ /* 0x000fe400078e0a04 */
[----:B------:R-:W-:Y:S01]  /*3d00*/  IMAD.MOV.U32 R44, RZ, RZ, R2 ;  /* 0x000000ffff2c7224 */ /* 0x000fe200078e0002 */
[----:B------:R-:W-:Y:S02]  /*3d10*/  ISETP.GE.AND P5, PT, R56, RZ, PT ;  /* 0x000000ff3800720c */ /* 0x000fe40003fa6270 */
[----:B------:R-:W-:Y:S01]  /*3d20*/  ISETP.GT.U32.AND P6, PT, R4, R47, PT ;  /* 0x0000002f0400720c */ /* 0x000fe20003fc4070 */
[----:B------:R-:W-:Y:S01]  /*3d30*/  @!P4 IMAD.MOV R40, RZ, RZ, -R40 ;  /* 0x000000ffff28c224 */ /* 0x000fe200078e0a28 */
[----:B------:R-:W-:-:S09]  /*3d40*/  ISETP.GE.AND P4, PT, R55, RZ, PT ;  /* 0x000000ff3700720c */ /* 0x000fd20003f86270 */
[----:B------:R-:W-:Y:S02]  /*3d50*/  @!P5 IMAD.MOV R46, RZ, RZ, -R46 ;  /* 0x000000ffff2ed224 */ /* 0x000fe400078e0a2e */
[----:B------:R-:W-:-:S04]  /*3d60*/  @!P6 IMAD.IADD R47, R47, 0x1, -R4 ;  /* 0x000000012f2fe824 */ /* 0x000fc800078e0a04 */
[----:B------:R-:W-:Y:S02]  /*3d70*/  @!P2 IMAD.MOV R47, RZ, RZ, -R47 ;  /* 0x000000ffff2fa224 */ /* 0x000fe400078e0a2f */
[----:B------:R-:W-:Y:S02]  /*3d80*/  @!P4 IMAD.MOV R44, RZ, RZ, -R44 ;  /* 0x000000ffff2cc224 */ /* 0x000fe400078e0a2c */
[----:B------:R-:W-:Y:S01]  /*3d90*/  @!P3 IMAD.MOV R43, RZ, RZ, -R43 ;  /* 0x000000ffff2bb224 */ /* 0x000fe200078e0a2b */
[----:B------:R-:W-:Y:S02]  /*3da0*/  ISETP.GE.AND P3, PT, R57, RZ, PT ;  /* 0x000000ff3900720c */ /* 0x000fe40003f66270 */
[----:B----4-:R-:W-:-:S05]  /*3db0*/  IABS R50, R59 ;  /* 0x0000003b00327213 */ /* 0x010fca0000000000 */
[----:B------:R-:W-:-:S04]  /*3dc0*/  IMAD.HI.U32 R7, R0, R50, RZ ;  /* 0x0000003200077227 */ /* 0x000fc800078e00ff */
[----:B------:R-:W-:Y:S01]  /*3dd0*/  IMAD.MOV R7, RZ, RZ, -R7 ;  /* 0x000000ffff077224 */ /* 0x000fe200078e0a07 */
[----:B--2---:R-:W-:-:S03]  /*3de0*/  IABS R49, R58 ;  /* 0x0000003a00317213 */ /* 0x004fc60000000000 */
[----:B------:R-:W-:Y:S02]  /*3df0*/  IMAD R50, R4, R7, R50 ;  /* 0x0000000704327224 */ /* 0x000fe400078e0232 */
[----:B------:R-:W-:-:S03]  /*3e00*/  IMAD.HI.U32 R2, R0, R49, RZ ;  /* 0x0000003100027227 */ /* 0x000fc600078e00ff */
[C---:B------:R-:W-:Y:S01]  /*3e10*/  ISETP.GT.U32.AND P1, PT, R4.reuse, R50, PT ;  /* 0x000000320400720c */ /* 0x040fe20003f24070 */
[----:B------:R-:W-:Y:S01]  /*3e20*/  IMAD.MOV R2, RZ, RZ, -R2 ;  /* 0x000000ffff027224 */ /* 0x000fe200078e0a02 */
[----:B------:R-:W-:Y:S02]  /*3e30*/  IABS R51, R24 ;  /* 0x0000001800337213 */ /* 0x000fe40000000000 */
[----:B------:R-:W-:Y:S01]  /*3e40*/  IABS R53, R16 ;  /* 0x0000001000357213 */ /* 0x000fe20000000000 */
[----:B------:R-:W-:Y:S01]  /*3e50*/  IMAD R49, R4, R2, R49 ;  /* 0x0000000204317224 */ /* 0x000fe200078e0231 */
[----:B------:R-:W-:Y:S01]  /*3e60*/  IABS R52, R17 ;  /* 0x0000001100347213 */ /* 0x000fe20000000000 */
[----:B------:R-:W-:-:S04]  /*3e70*/  IMAD.HI.U32 R6, R0, R51, RZ ;  /* 0x0000003300067227 */ /* 0x000fc800078e00ff */
[----:B------:R-:W-:Y:S01]  /*3e80*/  IMAD.HI.U32 R2, R0, R53, RZ ;  /* 0x0000003500027227 */ /* 0x000fe200078e00ff */
[----:B------:R-:W-:-:S03]  /*3e90*/  IABS R54, R15 ;  /* 0x0000000f00367213 */ /* 0x000fc60000000000 */
[----:B------:R-:W-:Y:S02]  /*3ea0*/  IMAD.MOV R6, RZ, RZ, -R6 ;  /* 0x000000ffff067224 */ /* 0x000fe400078e0a06 */
[----:B------:R-:W-:Y:S02]  /*3eb0*/  @!P1 IMAD.IADD R50, R50, 0x1, -R4 ;  /* 0x0000000132329824 */ /* 0x000fe400078e0a04 */
[----:B------:R-:W-:-:S04]  /*3ec0*/  IMAD.HI.U32 R5, R0, R52, RZ ;  /* 0x0000003400057227 */ /* 0x000fc800078e00ff */
[----:B------:R-:W-:Y:S01]  /*3ed0*/  IMAD.MOV R2, RZ, RZ, -R2 ;  /* 0x000000ffff027224 */ /* 0x000fe200078e0a02 */
[----:B------:R-:W-:Y:S01]  /*3ee0*/  IABS R55, R14 ;  /* 0x0000000e00377213 */ /* 0x000fe20000000000 */
[C---:B------:R-:W-:Y:S01]  /*3ef0*/  IMAD R51, R4.reuse, R6, R51 ;  /* 0x0000000604337224 */ /* 0x040fe200078e0233 */
[C---:B------:R-:W-:Y:S01]  /*3f00*/  ISETP.GT.U32.AND P5, PT, R4.reuse, R50, PT ;  /* 0x000000320400720c */ /* 0x040fe20003fa4070 */
[----:B------:R-:W-:Y:S02]  /*3f10*/  IMAD.MOV R5, RZ, RZ, -R5 ;  /* 0x000000ffff057224 */ /* 0x000fe400078e0a05 */
[----:B------:R-:W-:Y:S02]  /*3f20*/  IMAD R53, R4, R2, R53 ;  /* 0x0000000204357224 */ /* 0x000fe400078e0235 */
[----:B------:R-:W-:Y:S01]  /*3f30*/  IMAD.HI.U32 R2, R0, R54, RZ ;  /* 0x0000003600027227 */ /* 0x000fe200078e00ff */
[----:B------:R-:W-:-:S03]  /*3f40*/  ISETP.GT.U32.AND P2, PT, R4, R51, PT ;  /* 0x000000330400720c */ /* 0x000fc60003f44070 */
[C---:B------:R-:W-:Y:S01]  /*3f50*/  IMAD R52, R4.reuse, R5, R52 ;  /* 0x0000000504347224 */ /* 0x040fe200078e0234 */
[----:B------:R-:W-:Y:S01]  /*3f60*/  ISETP.GT.U32.AND P6, PT, R4, R49, PT ;  /* 0x000000310400720c */ /* 0x000fe20003fc4070 */
[----:B------:R-:W-:-:S04]  /*3f70*/  IMAD.HI.U32 R5, R0, R55, RZ ;  /* 0x0000003700057227 */ /* 0x000fc800078e00ff */
[----:B------:R-:W-:Y:S02]  /*3f80*/  IMAD.MOV R2, RZ, RZ, -R2 ;  /* 0x000000ffff027224 */ /* 0x000fe400078e0a02 */
[----:B------:R-:W-:Y:S02]  /*3f90*/  IMAD.MOV R5, RZ, RZ, -R5 ;  /* 0x000000ffff057224 */ /* 0x000fe400078e0a05 */
[C---:B------:R-:W-:Y:S02]  /*3fa0*/  IMAD R54, R4.reuse, R2, R54 ;  /* 0x0000000204367224 */ /* 0x040fe400078e0236 */
[----:B------:R-:W-:Y:S02]  /*3fb0*/  IMAD R55, R4, R5, R55 ;  /* 0x0000000504377224 */ /* 0x000fe400078e0237 */
[--C-:B------:R-:W-:Y:S01]  /*3fc0*/  @!P5 IMAD.IADD R50, R50, 0x1, -R4.reuse ;  /* 0x000000013232d824 */ /* 0x100fe200078e0a04 */
[C---:B------:R-:W-:Y:S01]  /*3fd0*/  ISETP.GT.U32.AND P5, PT, R4.reuse, R54, PT ;  /* 0x000000360400720c */ /* 0x040fe20003fa4070 */
[--C-:B------:R-:W-:Y:S01]  /*3fe0*/  @!P2 IMAD.IADD R51, R51, 0x1, -R4.reuse ;  /* 0x000000013333a824 */ /* 0x100fe200078e0a04 */
[C---:B------:R-:W-:Y:S01]  /*3ff0*/  ISETP.GT.U32.AND P2, PT, R4.reuse, R55, PT ;  /* 0x000000370400720c */ /* 0x040fe20003f44070 */
[----:B------:R-:W-:Y:S01]  /*4000*/  @!P6 IMAD.IADD R49, R49, 0x1, -R4 ;  /* 0x000000013131e824 */ /* 0x000fe200078e0a04 */
[----:B------:R-:W-:-:S04]  /*4010*/  ISETP.GT.U32.AND P6, PT, R4, R48, PT ;  /* 0x000000300400720c */ /* 0x000fc80003fc4070 */
[----:B------:R-:W-:Y:S02]  /*4020*/  ISETP.GT.U32.AND P1, PT, R4, R49, PT ;  /* 0x000000310400720c */ /* 0x000fe40003f24070 */
[----:B------:R-:W-:Y:S02]  /*4030*/  ISETP.GE.AND P4, PT, R59, RZ, PT ;  /* 0x000000ff3b00720c */ /* 0x000fe40003f86270 */
[----:B------:R-:W-:Y:S01]  /*4040*/  IABS R59, R61 ;  /* 0x0000003d003b7213 */ /* 0x000fe20000000000 */
[--C-:B------:R-:W-:Y:S02]  /*4050*/  @!P5 IMAD.IADD R54, R54, 0x1, -R4.reuse ;  /* 0x000000013636d824 */ /* 0x100fe400078e0a04 */
[----:B------:R-:W-:Y:S02]  /*4060*/  @!P2 IMAD.IADD R55, R55, 0x1, -R4 ;  /* 0x000000013737a824 */ /* 0x000fe400078e0a04 */
[----:B------:R-:W-:Y:S01]  /*4070*/  IMAD.HI.U32 R2, R0, R59, RZ ;  /* 0x0000003b00027227 */ /* 0x000fe200078e00ff */
[----:B------:R-:W-:-:S03]  /*4080*/  ISETP.GT.U32.AND P2, PT, R4, R54, PT ;  /* 0x000000360400720c */ /* 0x000fc60003f44070 */
[--C-:B------:R-:W-:Y:S01]  /*4090*/  @!P6 IMAD.IADD R48, R48, 0x1, -R4.reuse ;  /* 0x000000013030e824 */ /* 0x100fe200078e0a04 */
[C---:B------:R-:W-:Y:S01]  /*40a0*/  ISETP.GT.U32.AND P6, PT, R4.reuse, R52, PT ;  /* 0x000000340400720c */ /* 0x040fe20003fc4070 */
[----:B------:R-:W-:Y:S01]  /*40b0*/  @!P1 IMAD.IADD R49, R49, 0x1, -R4 ;  /* 0x0000000131319824 */ /* 0x000fe200078e0a04 */
[----:B------:R-:W-:Y:S01]  /*40c0*/  ISETP.GT.U32.AND P1, PT, R4, R53, PT ;  /* 0x000000350400720c */ /* 0x000fe20003f24070 */
[----:B------:R-:W-:-:S04]  /*40d0*/  IMAD.MOV R2, RZ, RZ, -R2 ;  /* 0x000000ffff027224 */ /* 0x000fc800078e0a02 */
[----:B------:R-:W-:Y:S02]  /*40e0*/  IMAD R59, R4, R2, R59 ;  /* 0x00000002043b7224 */ /* 0x000fe400078e023b */
[--C-:B------:R-:W-:Y:S01]  /*40f0*/  @!P2 IMAD.IADD R54, R54, 0x1, -R4.reuse ;  /* 0x000000013636a824 */ /* 0x100fe200078e0a04 */
[----:B------:R-:W-:Y:S02]  /*4100*/  IABS R57, R12 ;  /* 0x0000000c00397213 */ /* 0x000fe40000000000 */
[----:B------:R-:W-:Y:S01]  /*4110*/  ISETP.GT.U32.AND P2, PT, R4, R59, PT ;  /* 0x0000003b0400720c */ /* 0x000fe20003f44070 */
[--C-:B------:R-:W-:Y:S02]  /*4120*/  @!P6 IMAD.IADD R52, R52, 0x1, -R4.reuse ;  /* 0x000000013434e824 */ /* 0x100fe400078e0a04 */
[----:B------:R-:W-:Y:S02]  /*4130*/  @!P1 IMAD.IADD R53, R53, 0x1, -R4 ;  /* 0x0000000135359824 */ /* 0x000fe400078e0a04 */
[----:B------:R-:W-:Y:S01]  /*4140*/  IMAD.HI.U32 R7, R0, R57, RZ ;  /* 0x0000003900077227 */ /* 0x000fe200078e00ff */
[----:B------:R-:W-:-:S02]  /*4150*/  ISETP.GT.U32.AND P1, PT, R4, R52, PT ;  /* 0x000000340400720c */ /* 0x000fc40003f24070 */
[----:B------:R-:W-:Y:S01]  /*4160*/  ISETP.GE.AND P0, PT, R58, RZ, PT ;  /* 0x000000ff3a00720c */ /* 0x000fe20003f06270 */
[----:B------:R-:W-:Y:S01]  /*4170*/  IMAD.MOV R7, RZ, RZ, -R7 ;  /* 0x000000ffff077224 */ /* 0x000fe200078e0a07 */
[----:B------:R-:W-:Y:S02]  /*4180*/  IABS R56, R13 ;  /* 0x0000000d00387213 */ /* 0x000fe40000000000 */
[----:B------:R-:W-:Y:S01]  /*4190*/  IABS R58, R9 ;  /* 0x00000009003a7213 */ /* 0x000fe20000000000 */
[----:B------:R-:W-:Y:S01]  /*41a0*/  @!P2 IMAD.IADD R59, R59, 0x1, -R4 ;  /* 0x000000013b3ba824 */ /* 0x000fe200078e0a04 */
[----:B------:R-:W-:Y:S01]  /*41b0*/  ISETP.GT.U32.AND P6, PT, R4, R51, PT ;  /* 0x000000330400720c */ /* 0x000fe20003fc4070 */
[----:B------:R-:W-:Y:S01]  /*41c0*/  IMAD.HI.U32 R6, R0, R56, RZ ;  /* 0x0000003800067227 */ /* 0x000fe200078e00ff */
[----:B------:R-:W-:Y:S02]  /*41d0*/  ISETP.GE.AND P2, PT, R17, RZ, PT ;  /* 0x000000ff1100720c */ /* 0x000fe40003f46270 */
[C---:B------:R-:W-:Y:S01]  /*41e0*/  ISETP.GT.U32.AND P5, PT, R4.reuse, R53, PT ;  /* 0x000000350400720c */ /* 0x040fe20003fa4070 */
[----:B------:R-:W-:-:S02]  /*41f0*/  IMAD R57, R4, R7, R57 ;  /* 0x0000000704397224 */ /* 0x000fc400078e0239 */
[----:B------:R-:W-:Y:S01]  /*4200*/  IMAD.HI.U32 R8, R0, R58, RZ ;  /* 0x0000003a00087227 */ /* 0x000fe200078e00ff */
[----:B------:R-:W2:Y:S03]  /*4210*/  LDL.LU R17, [R1+0x1470] ;  /* 0x0014700001117983 */ /* 0x000ea60000300800 */
[----:B------:R-:W-:Y:S02]  /*4220*/  IMAD.MOV R6, RZ, RZ, -R6 ;  /* 0x000000ffff067224 */ /* 0x000fe400078e0a06 */
[----:B------:R-:W-:Y:S01]  /*4230*/  @!P1 IMAD.IADD R52, R52, 0x1, -R4 ;  /* 0x0000000134349824 */ /* 0x000fe200078e0a04 */
[C---:B------:R-:W-:Y:S01]  /*4240*/  ISETP.GT.U32.AND P1, PT, R4.reuse, R57, PT ;  /* 0x000000390400720c */ /* 0x040fe20003f24070 */
[----:B------:R-:W-:Y:S01]  /*4250*/  IMAD.MOV R8, RZ, RZ, -R8 ;  /* 0x000000ffff087224 */ /* 0x000fe200078e0a08 */
[----:B------:R-:W-:Y:S01]  /*4260*/  IABS R7, R60 ;  /* 0x0000003c00077213 */ /* 0x000fe20000000000 */
[----:B------:R-:W-:-:S02]  /*4270*/  IMAD R56, R4, R6, R56 ;  /* 0x0000000604387224 */ /* 0x000fc400078e0238 */
[C---:B------:R-:W-:Y:S01]  /*4280*/  IMAD R58, R4.reuse, R8, R58 ;  /* 0x00000008043a7224 */ /* 0x040fe200078e023a */
[----:B------:R-:W-:Y:S01]  /*4290*/  IABS R8, R10 ;  /* 0x0000000a00087213 */ /* 0x000fe20000000000 */
[----:B------:R-:W-:Y:S01]  /*42a0*/  @!P6 IMAD.IADD R51, R51, 0x1, -R4 ;  /* 0x000000013333e824 */ /* 0x000fe200078e0a04 */
[C---:B------:R-:W-:Y:S01]  /*42b0*/  ISETP.GT.U32.AND P6, PT, R4.reuse, R56, PT ;  /* 0x000000380400720c */ /* 0x040fe20003fc4070 */
[----:B------:R-:W-:Y:S01]  /*42c0*/  @!P2 IMAD.MOV R52, RZ, RZ, -R52 ;  /* 0x000000ffff34a224 */ /* 0x000fe200078e0a34 */
[----:B------:R-:W-:Y:S01]  /*42d0*/  ISETP.GT.U32.AND P2, PT, R4, R59, PT ;  /* 0x0000003b0400720c */ /* 0x000fe20003f44070 */
[----:B------:R-:W-:-:S04]  /*42e0*/  IMAD.HI.U32 R2, R0, R7, RZ ;  /* 0x0000000700027227 */ /* 0x000fc800078e00ff */
[----:B------:R-:W-:Y:S01]  /*42f0*/  IMAD.HI.U32 R5, R0, R8, RZ ;  /* 0x0000000800057227 */ /* 0x000fe200078e00ff */
[----:B------:R-:W-:-:S03]  /*4300*/  IABS R6, R25 ;  /* 0x0000001900067213 */ /* 0x000fc60000000000 */
[----:B------:R-:W-:Y:S02]  /*4310*/  IMAD.MOV R2, RZ, RZ, -R2 ;  /* 0x000000ffff027224 */ /* 0x000fe400078e0a02 */
[--C-:B------:R-:W-:Y:S02]  /*4320*/  @!P1 IMAD.IADD R57, R57, 0x1, -R4.reuse ;  /* 0x0000000139399824 */ /* 0x100fe400078e0a04 */
[----:B------:R-:W-:Y:S02]  /*4330*/  IMAD.MOV R5, RZ, RZ, -R5 ;  /* 0x000000ffff057224 */ /* 0x000fe400078e0a05 */
[C---:B------:R-:W-:Y:S02]  /*4340*/  IMAD R7, R4.reuse, R2, R7 ;  /* 0x0000000204077224 */ /* 0x040fe400078e0207 */
[----:B------:R-:W-:Y:S01]  /*4350*/  @!P5 IMAD.IADD R53, R53, 0x1, -R4 ;  /* 0x000000013535d824 */ /* 0x000fe200078e0a04 */
[C---:B------:R-:W-:Y:S01]  /*4360*/  ISETP.GT.U32.AND P5, PT, R4.reuse, R58, PT ;  /* 0x0000003a0400720c */ /* 0x040fe20003fa4070 */
[----:B------:R-:W-:Y:S01]  /*4370*/  @!P4 IMAD.MOV R50, RZ, RZ, -R50 ;  /* 0x000000ffff32c224 */ /* 0x000fe200078e0a32 */
[C---:B------:R-:W-:Y:S01]  /*4380*/  ISETP.GT.U32.AND P4, PT, R4.reuse, R57, PT ;  /* 0x000000390400720c */ /* 0x040fe20003f84070 */
[----:B------:R-:W-:-:S02]  /*4390*/  IMAD R8, R4, R5, R8 ;  /* 0x0000000504087224 */ /* 0x000fc400078e0208 */
[----:B------:R-:W-:Y:S01]  /*43a0*/  IMAD.HI.U32 R5, R0, R6, RZ ;  /* 0x0000000600057227 */ /* 0x000fe200078e00ff */
[----:B------:R-:W-:-:S03]  /*43b0*/  ISETP.GE.AND P1, PT, R24, RZ, PT ;  /* 0x000000ff1800720c */ /* 0x000fc60003f26270 */
[--C-:B------:R-:W-:Y:S01]  /*43c0*/  @!P6 IMAD.IADD R56, R56, 0x1, -R4.reuse ;  /* 0x000000013838e824 */ /* 0x100fe200078e0a04 */
[----:B------:R-:W-:Y:S01]  /*43d0*/  ISETP.GT.U32.AND P6, PT, R4, R7, PT ;  /* 0x000000070400720c */ /* 0x000fe20003fc4070 */
[----:B------:R-:W-:Y:S01]  /*43e0*/  @!P2 IMAD.IADD R59, R59, 0x1, -R4 ;  /* 0x000000013b3ba824 */ /* 0x000fe200078e0a04 */
[----:B------:R-:W-:Y:S01]  /*43f0*/  ISETP.GE.AND P2, PT, R12, RZ, PT ;  /* 0x000000ff0c00720c */ /* 0x000fe20003f46270 */
[----:B------:R-:W-:Y:S02]  /*4400*/  IMAD.MOV R5, RZ, RZ, -R5 ;  /* 0x000000ffff057224 */ /* 0x000fe400078e0a05 */
[----:B------:R-:W-:Y:S02]  /*4410*/  @!P3 IMAD.MOV R48, RZ, RZ, -R48 ;  /* 0x000000ffff30b224 */ /* 0x000fe400078e0a30 */
[C---:B------:R-:W-:Y:S01]  /*4420*/  IMAD R6, R4.reuse, R5, R6 ;  /* 0x0000000504067224 */ /* 0x040fe200078e0206 */
[----:B------:R-:W-:Y:S01]  /*4430*/  ISETP.GT.U32.AND P3, PT, R4, R55, PT ;  /* 0x000000370400720c */ /* 0x000fe20003f64070 */
[----:B------:R-:W-:-:S02]  /*4440*/  @!P5 IMAD.IADD R58, R58, 0x1, -R4 ;  /* 0x000000013a3ad824 */ /* 0x000fc400078e0a04 */
[--C-:B------:R-:W-:Y:S01]  /*4450*/  @!P4 IMAD.IADD R57, R57, 0x1, -R4.reuse ;  /* 0x000000013939c824 */ /* 0x100fe200078e0a04 */
[C---:B------:R-:W-:Y:S01]  /*4460*/  ISETP.GT.U32.AND P5, PT, R4.reuse, R6, PT ;  /* 0x000000060400720c */ /* 0x040fe20003fa4070 */
[--C-:B------:R-:W-:Y:S01]  /*4470*/  @!P6 IMAD.IADD R7, R7, 0x1, -R4.reuse ;  /* 0x000000010707e824 */ /* 0x100fe200078e0a04 */
[----:B------:R-:W-:Y:S01]  /*4480*/  ISETP.GE.AND P6, PT, R15, RZ, PT ;  /* 0x000000ff0f00720c */ /* 0x000fe20003fc6270 */
[----:B------:R-:W-:Y:S01]  /*4490*/  @!P2 IMAD.MOV R57, RZ, RZ, -R57 ;  /* 0x000000ffff39a224 */ /* 0x000fe200078e0a39 */
[----:B------:R-:W-:Y:S01]  /*44a0*/  ISETP.GE.AND P2, PT, R25, RZ, PT ;  /* 0x000000ff1900720c */ /* 0x000fe20003f46270 */
[----:B------:R-:W-:Y:S01]  /*44b0*/  @!P1 IMAD.MOV R51, RZ, RZ, -R51 ;  /* 0x000000ffff339224 */ /* 0x000fe200078e0a33 */
[C---:B------:R-:W-:Y:S01]  /*44c0*/  ISETP.GT.U32.AND P1, PT, R4.reuse, R58, PT ;  /* 0x0000003a0400720c */ /* 0x040fe20003f24070 */
[----:B------:R-:W0:Y:S02]  /*44d0*/  LDC R25, c[0x0][0x230] ;  /* 0x00008c00ff197b82 */ /* 0x000e240000000800 */
[----:B------:R-:W-:Y:S01]  /*44e0*/  @!P3 IMAD.IADD R55, R55, 0x1, -R4 ;  /* 0x000000013737b824 */ /* 0x000fe200078e0a04 */
[----:B------:R-:W-:Y:S01]  /*44f0*/  ISETP.GT.U32.AND P3, PT, R4, R8, PT ;  /* 0x000000080400720c */ /* 0x000fe20003f64070 */
[----:B------:R-:W-:-:S02]  /*4500*/  @!P0 IMAD.MOV R49, RZ, RZ, -R49 ;  /* 0x000000ffff318224 */ /* 0x000fc400078e0a31 */
[----:B------:R-:W-:Y:S01]  /*4510*/  @!P5 IMAD.IADD R6, R6, 0x1, -R4 ;  /* 0x000000010606d824 */ /* 0x000fe200078e0a04 */
[----:B------:R-:W-:Y:S01]  /*4520*/  ISETP.GT.U32.AND P0, PT, R4, R56, PT ;  /* 0x000000380400720c */ /* 0x000fe20003f04070 */
[----:B------:R-:W-:-:S03]  /*4530*/  @!P6 IMAD.MOV R54, RZ, RZ, -R54 ;  /* 0x000000ffff36e224 */ /* 0x000fc600078e0a36 */
[----:B------:R-:W-:Y:S01]  /*4540*/  ISETP.GT.U32.AND P6, PT, R4, R6, PT ;  /* 0x000000060400720c */ /* 0x000fe20003fc4070 */
[----:B------:R-:W-:Y:S01]  /*4550*/  @!P1 IMAD.IADD R58, R58, 0x1, -R4 ;  /* 0x000000013a3a9824 */ /* 0x000fe200078e0a04 */
[----:B------:R-:W-:-:S03]  /*4560*/  ISETP.GE.AND P1, PT, R13, RZ, PT ;  /* 0x000000ff0d00720c */ /* 0x000fc60003f26270 */
[--C-:B------:R-:W-:Y:S01]  /*4570*/  @!P3 IMAD.IADD R8, R8, 0x1, -R4.reuse ;  /* 0x000000010808b824 */ /* 0x100fe200078e0a04 */
[----:B------:R-:W-:Y:S02]  /*4580*/  ISETP.GE.AND P3, PT, R16, RZ, PT ;  /* 0x000000ff1000720c */ /* 0x000fe40003f66270 */
[----:B------:R-:W-:Y:S01]  /*4590*/  IABS R2, R3 ;  /* 0x0000000300027213 */ /* 0x000fe20000000000 */
[--C-:B------:R-:W-:Y:S02]  /*45a0*/  @!P0 IMAD.IADD R56, R56, 0x1, -R4.reuse ;  /* 0x0000000138388824 */ /* 0x100fe400078e0a04 */
[----:B0-----:R-:W-:Y:S01]  /*45b0*/  VIADD R25, R25, 0x3f ;  /* 0x0000003f19197836 */ /* 0x001fe20000000000 */
[----:B------:R-:W-:Y:S01]  /*45c0*/  IABS R5, R11 ;  /* 0x0000000b00057213 */ /* 0x000fe20000000000 */
[----:B------:R-:W-:Y:S01]  /*45d0*/  @!P6 IMAD.IADD R6, R6, 0x1, -R4 ;  /* 0x000000010606e824 */ /* 0x000fe200078e0a04 */
[----:B------:R-:W-:Y:S01]  /*45e0*/  ISETP.GE.AND P6, PT, R61, RZ, PT ;  /* 0x000000ff3d00720c */ /* 0x000fe20003fc6270 */
[----:B------:R-:W-:Y:S01]  /*45f0*/  @!P1 IMAD.MOV R56, RZ, RZ, -R56 ;  /* 0x000000ffff389224 */ /* 0x000fe200078e0a38 */
[----:B------:R-:W0:Y:S01]  /*4600*/  S2R R61, SR_TID.X ;  /* 0x00000000003d7919 */ /* 0x000e220000002100 */
[----:B------:R-:W-:-:S02]  /*4610*/  ISETP.GE.AND P1, PT, R60, RZ, PT ;  /* 0x000000ff3c00720c */ /* 0x000fc40003f26270 */
[----:B------:R-:W-:Y:S01]  /*4620*/  SHF.R.S32.HI R60, RZ, 0x1f, R25 ;  /* 0x0000001fff3c7819 */ /* 0x000fe20000011419 */
[----:B------:R-:W-:Y:S01]  /*4630*/  @!P3 IMAD.MOV R53, RZ, RZ, -R53 ;  /* 0x000000ffff35b224 */ /* 0x000fe200078e0a35 */
[----:B------:R-:W-:Y:S01]  /*4640*/  ISETP.GT.U32.AND P3, PT, R4, R8, PT ;  /* 0x000000080400720c */ /* 0x000fe20003f64070 */
[----:B------:R-:W-:Y:S01]  /*4650*/  IMAD.HI.U32 R24, R0, R2, RZ ;  /* 0x0000000200187227 */ /* 0x000fe200078e00ff */
[----:B------:R-:W-:Y:S01]  /*4660*/  LEA.HI R60, R60, R25, RZ, 0x6 ;  /* 0x000000193c3c7211 */ /* 0x000fe200078f30ff */
[----:B------:R-:W3:Y:S01]  /*4670*/  LDL.LU R16, [R1+0x146c] ;  /* 0x00146c0001107983 */ /* 0x000ee20000300800 */
[----:B------:R-:W-:Y:S01]  /*4680*/  ISETP.GT.U32.AND P5, PT, R4, R7, PT ;  /* 0x000000070400720c */ /* 0x000fe20003fa4070 */
[----:B------:R-:W-:Y:S01]  /*4690*/  IMAD.HI.U32 R0, R0, R5, RZ ;  /* 0x0000000500007227 */ /* 0x000fe200078e00ff */
[----:B------:R-:W1:Y:S03]  /*46a0*/  S2R R25, SR_TID.X ;  /* 0x0000000000197919 */ /* 0x000e660000002100 */
[----:B------:R-:W-:-:S02]  /*46b0*/  IMAD.MOV R24, RZ, RZ, -R24 ;  /* 0x000000ffff187224 */ /* 0x000fc400078e0a18 */
[----:B------:R-:W-:Y:S01]  /*46c0*/  IMAD.MOV R0, RZ, RZ, -R0 ;  /* 0x000000ffff007224 */ /* 0x000fe200078e0a00 */
[----:B------:R-:W-:Y:S01]  /*46d0*/  ISETP.GE.AND P0, PT, R14, RZ, PT ;  /* 0x000000ff0e00720c */ /* 0x000fe20003f06270 */
[C---:B------:R-:W-:Y:S01]  /*46e0*/  IMAD R2, R4.reuse, R24, R2 ;  /* 0x0000001804027224 */ /* 0x040fe200078e0202 */
[----:B------:R-:W4:Y:S01]  /*46f0*/  LDL.LU R15, [R1+0x1468] ;  /* 0x00146800010f7983 */ /* 0x000f220000300800 */
[----:B------:R-:W-:Y:S02]  /*4700*/  IMAD R0, R4, R0, R5 ;  /* 0x0000000004007224 */ /* 0x000fe400078e0205 */
[--C-:B------:R-:W-:Y:S01]  /*4710*/  @!P3 IMAD.IADD R8, R8, 0x1, -R4.reuse ;  /* 0x000000010808b824 */ /* 0x100fe200078e0a04 */
[C---:B------:R-:W-:Y:S01]  /*4720*/  ISETP.GT.U32.AND P4, PT, R4.reuse, R2, PT ;  /* 0x000000020400720c */ /* 0x040fe20003f84070 */
[----:B------:R-:W-:Y:S01]  /*4730*/  @!P5 IMAD.IADD R7, R7, 0x1, -R4 ;  /* 0x000000010707d824 */ /* 0x000fe200078e0a04 */
[----:B------:R-:W-:Y:S01]  /*4740*/  ISETP.GT.U32.AND P3, PT, R4, R0, PT ;  /* 0x000000000400720c */ /* 0x000fe20003f64070 */
[----:B------:R-:W2:Y:S01]  /*4750*/  LDL.LU R14, [R1+0x1464] ;  /* 0x00146400010e7983 */ /* 0x000ea20000300800 */
[----:B------:R-:W-:-:S02]  /*4760*/  ISETP.GE.AND P5, PT, R9, RZ, PT ;  /* 0x000000ff0900720c */ /* 0x000fc40003fa6270 */
[----:B------:R-:W1:Y:S01]  /*4770*/  LDC R9, c[0x0][0x23c] ;  /* 0x00008f00ff097b82 */ /* 0x000e620000000800 */
[----:B------:R-:W-:Y:S01]  /*4780*/  @!P0 IMAD.MOV R55, RZ, RZ, -R55 ;  /* 0x000000ffff378224 */ /* 0x000fe200078e0a37 */
[C---:B0-----:R-:W-:Y:S01]  /*4790*/  LOP3.LUT R5, R61.reuse, 0x7, RZ, 0xc0, !PT ;  /* 0x000000073d057812 */ /* 0x041fe200078ec0ff */
[----:B------:R-:W-:-:S04]  /*47a0*/  IMAD.SHL.U32 R24, R61, 0x2, RZ ;  /* 0x000000023d187824 */ /* 0x000fc800078e00ff */
[--C-:B------:R-:W-:Y:S01]  /*47b0*/  @!P4 IMAD.IADD R2, R2, 0x1, -R4.reuse ;  /* 0x000000010202c824 */ /* 0x100fe200078e0a04 */
[----:B------:R-:W3:Y:S01]  /*47c0*/  LDL.LU R13, [R1+0x1460] ;  /* 0x00146000010d7983 */ /* 0x000ee20000300800 */
[----:B------:R-:W-:Y:S02]  /*47d0*/  @!P3 IMAD.IADD R0, R0, 0x1, -R4 ;  /* 0x000000010000b824 */ /* 0x000fe400078e0a04 */
[----:B------:R-:W-:Y:S01]  /*47e0*/  IMAD R5, R5, 0x110, RZ ;  /* 0x0000011005057824 */ /* 0x000fe200078e02ff */
[C---:B------:R-:W-:Y:S01]  /*47f0*/  ISETP.GT.U32.AND P4, PT, R4.reuse, R2, PT ;  /* 0x000000020400720c */ /* 0x040fe20003f84070 */
[----:B------:R-:W4:Y:S01]  /*4800*/  LDL.LU R12, [R1+0x145c] ;  /* 0x00145c00010c7983 */ /* 0x000f220000300800 */
[----:B------:R-:W-:Y:S02]  /*4810*/  ISETP.GT.U32.AND P3, PT, R4, R0, PT ;  /* 0x000000000400720c */ /* 0x000fe40003f64070 */
[----:B-1----:R-:W-:Y:S02]  /*4820*/  LOP3.LUT R25, R25, 0x7, RZ, 0xc0, !PT ;  /* 0x0000000719197812 */ /* 0x002fe400078ec0ff */
[----:B------:R-:W-:Y:S01]  /*4830*/  ISETP.GE.AND P0, PT, R10, RZ, PT ;  /* 0x000000ff0a00720c */ /* 0x000fe20003f06270 */
[----:B------:R-:W-:Y:S01]  /*4840*/  IMAD.SHL.U32 R10, R61, 0x80, RZ ;  /* 0x000000803d0a7824 */ /* 0x000fe200078e00ff */
[----:B------:R-:W-:Y:S01]  /*4850*/  LOP3.LUT R5, R5, 0x10, R24, 0x78, !PT ;  /* 0x0000001005057812 */ /* 0x000fe200078e7818 */
[----:B------:R-:W-:Y:S01]  /*4860*/  IMAD R25, R25, 0x90, RZ ;  /* 0x0000009019197824 */ /* 0x000fe200078e02ff */
[----:B------:R-:W-:-:S02]  /*4870*/  LOP3.LUT R61, R61, 0x1f, RZ, 0xc0, !PT ;  /* 0x0000001f3d3d7812 */ /* 0x000fc400078ec0ff */
[----:B------:R-:W-:Y:S02]  /*4880*/  LOP3.LUT R10, R5, 0x800, R10, 0xf8, !PT ;  /* 0x00000800050a7812 */ /* 0x000fe400078ef80a */
[----:B------:R-:W-:Y:S01]  /*4890*/  LOP3.LUT R24, R25, 0x30, R24, 0x78, !PT ;  /* 0x0000003019187812 */ /* 0x000fe200078e7818 */
[----:B------:R-:W-:Y:S02]  /*48a0*/  IMAD R5, R61, R9, RZ ;  /* 0x000000093d057224 */ /* 0x000fe400078e02ff */
[--C-:B------:R-:W-:Y:S01]  /*48b0*/  @!P4 IMAD.IADD R2, R2, 0x1, -R4.reuse ;  /* 0x000000010202c824 */ /* 0x100fe200078e0a04 */
[----:B------:R-:W-:Y:S01]  /*48c0*/  ISETP.GE.AND P4, PT, R3, RZ, PT ;  /* 0x000000ff0300720c */ /* 0x000fe20003f86270 */
[----:B------:R-:W-:Y:S01]  /*48d0*/  @!P3 IMAD.IADD R0, R0, 0x1, -R4 ;  /* 0x000000010000b824 */ /* 0x000fe200078e0a04 */
[----:B------:R-:W2:Y:S01]  /*48e0*/  LDL.LU R3, [R1+0x1458] ;  /* 0x0014580001037983 */ /* 0x000ea20000300800 */
[----:B------:R-:W-:Y:S01]  /*48f0*/  IMAD R25, R9, 0x20, R5 ;  /* 0x0000002009197824 */ /* 0x000fe200078e0205 */
[----:B------:R-:W-:-:S02]  /*4900*/  LEA R4, P3, R5, UR8, 0x1 ;  /* 0x0000000805047c11 */ /* 0x000fc4000f8608ff */
[----:B------:R0:W-:Y:S01]  /*4910*/  STL [R1+0x62c], R24 ;  /* 0x00062c1801007387 */ /* 0x0001e20000100800 */
[----:B------:R-:W-:Y:S01]  /*4920*/  @!P6 IMAD.MOV R59, RZ, RZ, -R59 ;  /* 0x000000ffff3be224 */ /* 0x000fe200078e0a3b */
[----:B------:R-:W-:Y:S02]  /*4930*/  LEA.HI.X.SX32 R5, R5, UR9, 0x1, P3 ;  /* 0x0000000905057c11 */ /* 0x000fe400098f0eff */
[----:B------:R-:W3:Y:S01]  /*4940*/  LDL.LU R10, [R1+0x1c] ;  /* 0x00001c00010a7983 */ /* 0x000ee20000300800 */
[----:B------:R-:W-:Y:S01]  /*4950*/  @!P5 IMAD.MOV R58, RZ, RZ, -R58 ;  /* 0x000000ffff3ad224 */ /* 0x000fe200078e0a3a */
[----:B------:R-:W-:Y:S02]  /*4960*/  ISETP.GE.AND P5, PT, R11, RZ, PT ;  /* 0x000000ff0b00720c */ /* 0x000fe40003fa6270 */
[----:B------:R-:W4:Y:S01]  /*4970*/  LDL.LU R9, [R1+0x18] ;  /* 0x0000180001097983 */ /* 0x000f220000300800 */
[----:B0-----:R-:W-:-:S03]  /*4980*/  LEA R24, P6, R25, UR8, 0x1 ;  /* 0x0000000819187c11 */ /* 0x001fc6000f8c08ff */
[----:B------:R-:W4:Y:S04]  /*4990*/  LDL.LU R60, [R1+0x14] ;  /* 0x00001400013c7983 */ /* 0x000f280000300800 */
[----:B------:R-:W4:Y:S01]  /*49a0*/  LDL.LU R61, [R1+0x10] ;  /* 0x00001000013d7983 */ /* 0x000f220000300800 */
[----:B------:R-:W-:Y:S01]  /*49b0*/  LEA.HI.X.SX32 R25, R25, UR9, 0x1, P6 ;  /* 0x0000000919197c11 */ /* 0x000fe2000b0f0eff */
[----:B------:R-:W-:Y:S01]  /*49c0*/  @!P0 IMAD.MOV R8, RZ, RZ, -R8 ;  /* 0x000000ffff088224 */ /* 0x000fe200078e0a08 */
[----:B------:R-:W-:Y:S01]  /*49d0*/  ULDC.64 UR8, c[0x0][0x210] ;  /* 0x0000840000087ab9 */ /* 0x000fe20000000a00 */
[----:B------:R-:W4:Y:S04]  /*49e0*/  LDL.LU R11, [R1+0x1454] ;  /* 0x00145400010b7983 */ /* 0x000f280000300800 */
[----:B------:R0:W-:Y:S04]  /*49f0*/  STL [R1+0x142c], R4 ;  /* 0x00142c0401007387 */ /* 0x0001e80000100800 */
[----:B0-----:R-:W4:Y:S04]  /*4a00*/  LDL.LU R4, [R1] ;  /* 0x0000000001047983 */ /* 0x001f280000300800 */
[----:B------:R0:W-:Y:S04]  /*4a10*/  STL [R1+0x1428], R5 ;  /* 0x0014280501007387 */ /* 0x0001e80000100800 */
[----:B0-----:R-:W4:Y:S04]  /*4a20*/  LDL.LU R5, [R1+0x4] ;  /* 0x0000040001057983 */ /* 0x001f280000300800 */
[----:B------:R0:W-:Y:S04]  /*4a30*/  STL [R1+0x1434], R24 ;  /* 0x0014341801007387 */ /* 0x0001e80000100800 */
[----:B0-----:R-:W4:Y:S04]  /*4a40*/  LDL.LU R24, [R1+0xc] ;  /* 0x00000c0001187983 */ /* 0x001f280000300800 */
[----:B------:R0:W-:Y:S04]  /*4a50*/  STL [R1+0x1430], R25 ;  /* 0x0014301901007387 */ /* 0x0001e80000100800 */
[----:B0-----:R-:W4:Y:S01]  /*4a60*/  LDL.LU R25, [R1+0x8] ;  /* 0x0000080001197983 */ /* 0x001f220000300800 */
[----:B--2---:R-:W-:-:S02]  /*4a70*/  ISETP.NE.AND P3, PT, R3, RZ, PT ;  /* 0x000000ff0300720c */ /* 0x004fc40003f65270 */
[----:B------:R-:W-:-:S04]  /*4a80*/  LOP3.LUT R3, RZ, R3, RZ, 0x33, !PT ;  /* 0x00000003ff037212 */ /* 0x000fc800078e33ff */
[C---:B---3--:R-:W-:Y:S02]  /*4a90*/  SEL R10, R3.reuse, R10, !P3 ;  /* 0x0000000a030a7207 */ /* 0x048fe40005800000 */
[----:B----4-:R-:W-:-:S03]  /*4aa0*/  SEL R9, R3, R9, !P3 ;  /* 0x0000000903097207 */ /* 0x010fc60005800000 */
[----:B------:R0:W-:Y:S01]  /*4ab0*/  STL [R1+0x1c], R10 ;  /* 0x00001c0a01007387 */ /* 0x0001e20000100800 */
[C---:B------:R-:W-:Y:S02]  /*4ac0*/  SEL R60, R3.reuse, R60, !P3 ;  /* 0x0000003c033c7207 */ /* 0x040fe40005800000 */
[C---:B------:R-:W-:Y:S01]  /*4ad0*/  SEL R61, R3.reuse, R61, !P3 ;  /* 0x0000003d033d7207 */ /* 0x040fe20005800000 */
[----:B0-----:R-:W2:Y:S04]  /*4ae0*/  LDL.LU R10, [R1+0x1450] ;  /* 0x00145000010a7983 */ /* 0x001ea80000300800 */
[----:B------:R0:W-:Y:S04]  /*4af0*/  STL [R1+0x18], R9 ;  /* 0x0000180901007387 */ /* 0x0001e80000100800 */
[----:B0-----:R-:W3:Y:S04]  /*4b00*/  LDL.LU R9, [R1+0x144c] ;  /* 0x00144c0001097983 */ /* 0x001ee80000300800 */
[----:B------:R0:W-:Y:S04]  /*4b10*/  STL [R1+0x14], R60 ;  /* 0x0000143c01007387 */ /* 0x0001e80000100800 */
[----:B0-----:R-:W4:Y:S01]  /*4b20*/  LDL.LU R60, [R1+0x1448] ;  /* 0x00144800013c7983 */ /* 0x001f220000300800 */
[----:B------:R-:W-:-:S03]  /*4b30*/  SEL R5, R3, R5, !P3 ;  /* 0x0000000503057207 */ /* 0x000fc60005800000 */
[----:B------:R0:W-:Y:S04]  /*4b40*/  STL [R1+0x10], R61 ;  /* 0x0000103d01007387 */ /* 0x0001e80000100800 */
[----:B0-----:R-:W4:Y:S01]  /*4b50*/  LDL.LU R61, [R1+0x1444] ;  /* 0x00144400013d7983 */ /* 0x001f220000300800 */
[----:B------:R-:W-:-:S05]  /*4b60*/  SEL R24, R3, R24, !P3 ;  /* 0x0000001803187207 */ /* 0x000fca0005800000 */
[----:B------:R-:W-:Y:S01]  /*4b70*/  STL [R1+0x1438], R24 ;  /* 0x0014381801007387 */ /* 0x000fe20000100800 */
[----:B------:R-:W-:-:S05]  /*4b80*/  SEL R25, R3, R25, !P3 ;  /* 0x0000001903197207 */ /* 0x000fca0005800000 */
[----:B------:R-:W-:Y:S04]  /*4b90*/  STL [R1+0x143c], R25 ;  /* 0x00143c1901007387 */ /* 0x000fe80000100800 */
[----:B------:R0:W-:Y:S04]  /*4ba0*/  STL [R1+0x1440], R5 ;  /* 0x0014400501007387 */ /* 0x0001e80000100800 */
[----:B0-----:R-:W4:Y:S04]  /*4bb0*/  LDL.LU R5, [R1+0x1c] ;  /* 0x00001c0001057983 */ /* 0x001f280000300800 */
[----:B------:R-:W4:Y:S04]  /*4bc0*/  LDL.LU R25, [R1+0x18] ;  /* 0x0000180001197983 */ /* 0x000f280000300800 */
[----:B------:R-:W4:Y:S01]  /*4bd0*/  LDL.LU R24, [R1+0x14] ;  /* 0x0000140001187983 */ /* 0x000f220000300800 */
[----:B------:R-:W-:-:S02]  /*4be0*/  @!P1 IMAD.MOV R7, RZ, RZ, -R7 ;  /* 0x000000ffff079224 */ /* 0x000fc400078e0a07 */
[----:B------:R-:W-:Y:S02]  /*4bf0*/  @!P2 IMAD.MOV R6, RZ, RZ, -R6 ;  /* 0x000000ffff06a224 */ /* 0x000fe400078e0a06 */
[----:B------:R-:W-:Y:S02]  /*4c00*/  @!P4 IMAD.MOV R2, RZ, RZ, -R2 ;  /* 0x000000ffff02c224 */ /* 0x000fe400078e0a02 */
[----:B------:R-:W-:Y:S01]  /*4c10*/  @!P5 IMAD.MOV R0, RZ, RZ, -R0 ;  /* 0x000000ffff00d224 */ /* 0x000fe200078e0a00 */
[C---:B------:R-:W-:Y:S02]  /*4c20*/  SEL R4, R3.reuse, R4, !P3 ;  /* 0x0000000403047207 */ /* 0x040fe40005800000 */
[C---:B------:R-:W-:Y:S02]  /*4c30*/  SEL R11, R3.reuse, R11, !P3 ;  /* 0x0000000b030b7207 */ /* 0x040fe40005800000 */
[C---:B------:R-:W-:Y:S02]  /*4c40*/  SEL R12, R3.reuse, R12, !P3 ;  /* 0x0000000c030c7207 */ /* 0x040fe40005800000 */
[----:B------:R-:W-:-:S02]  /*4c50*/  SEL R13, R3, R13, !P3 ;  /* 0x0000000d030d7207 */ /* 0x000fc40005800000 */
[C---:B------:R-:W-:Y:S02]  /*4c60*/  SEL R14, R3.reuse, R14, !P3 ;  /* 0x0000000e030e7207 */ /* 0x040fe40005800000 */
[C---:B------:R-:W-:Y:S02]  /*4c70*/  SEL R15, R3.reuse, R15, !P3 ;  /* 0x0000000f030f7207 */ /* 0x040fe40005800000 */
        /* <DEDUP_REMOVED lines=47> */
[C---:B--2---:R-:W-:Y:S02]  /*4f70*/  SEL R10, R3.reuse, R10, !P3 ;  /* 0x0000000a030a7207 */ /* 0x044fe40005800000 */
[C---:B---3--:R-:W-:Y:S02]  /*4f80*/  SEL R9, R3.reuse, R9, !P3 ;  /* 0x0000000903097207 */ /* 0x048fe40005800000 */
[C---:B----4-:R-:W-:Y:S02]  /*4f90*/  SEL R60, R3.reuse, R60, !P3 ;  /* 0x0000003c033c7207 */ /* 0x050fe40005800000 */
[----:B------:R-:W-:Y:S02]  /*4fa0*/  SEL R61, R3, R61, !P3 ;  /* 0x0000003d033d7207 */ /* 0x000fe40005800000 */
[----:B------:R-:W2:Y:S01]  /*4fb0*/  LDL.LU R3, [R1+0x10] ;  /* 0x0000100001037983 */ /* 0x000ea20000300800 */
[----:B------:R-:W-:-:S02]  /*4fc0*/  IMAD R5, R5, UR4, RZ ;  /* 0x0000000405057c24 */ /* 0x000fc4000f8e02ff */
[----:B------:R-:W-:-:S03]  /*4fd0*/  IMAD R25, R25, UR4, RZ ;  /* 0x0000000419197c24 */ /* 0x000fc6000f8e02ff */
[----:B------:R0:W-:Y:S01]  /*4fe0*/  STL [R1+0x9c], R5 ;  /* 0x00009c0501007387 */ /* 0x0001e20000100800 */
[----:B------:R-:W-:-:S03]  /*4ff0*/  IMAD R24, R24, UR4, RZ ;  /* 0x0000000418187c24 */ /* 0x000fc6000f8e02ff */
[----:B0-----:R-:W3:Y:S04]  /*5000*/  LDL.LU R5, [R1+0x1440] ;  /* 0x0014400001057983 */ /* 0x001ee80000300800 */
[----:B------:R0:W-:Y:S04]  /*5010*/  STL [R1+0xa8], R25 ;  /* 0x0000a81901007387 */ /* 0x0001e80000100800 */
[----:B0-----:R-:W4:Y:S04]  /*5020*/  LDL.LU R25, [R1+0x143c] ;  /* 0x00143c0001197983 */ /* 0x001f280000300800 */
[----:B------:R0:W-:Y:S04]  /*5030*/  STL [R1+0xac], R24 ;  /* 0x0000ac1801007387 */ /* 0x0001e80000100800 */
[----:B0-----:R-:W4:Y:S01]  /*5040*/  LDL.LU R24, [R1+0x1438] ;  /* 0x0014380001187983 */ /* 0x001f220000300800 */
[----:B------:R-:W-:-:S02]  /*5050*/  IMAD R41, R41, UR4, RZ ;  /* 0x0000000429297c24 */ /* 0x000fc4000f8e02ff */
[----:B--2---:R-:W-:-:S05]  /*5060*/  IMAD R3, R3, UR4, RZ ;  /* 0x0000000403037c24 */ /* 0x004fca000f8e02ff */
[----:B------:R4:W-:Y:S01]  /*5070*/  STL [R1+0xb0], R3 ;  /* 0x0000b00301007387 */ /* 0x0009e20000100800 */
[----:B---3--:R-:W-:Y:S02]  /*5080*/  IMAD R5, R5, UR4, RZ ;  /* 0x0000000405057c24 */ /* 0x008fe4000f8e02ff */
[----:B----4-:R-:W-:Y:S02]  /*5090*/  IMAD R3, R24, UR4, RZ ;  /* 0x0000000418037c24 */ /* 0x010fe4000f8e02ff */
[----:B------:R-:W2:Y:S04]  /*50a0*/  LDL.LU R24, [R1+0x1434] ;  /* 0x0014340001187983 */ /* 0x000ea80000300800 */
[----:B------:R0:W-:Y:S02]  /*50b0*/  STL [R1+0xb4], R3 ;  /* 0x0000b40301007387 */ /* 0x0001e40000100800 */
[----:B0-----:R-:W-:-:S02]  /*50c0*/  IMAD R3, R25, UR4, RZ ;  /* 0x0000000419037c24 */ /* 0x001fc4000f8e02ff */
[----:B------:R-:W2:Y:S04]  /*50d0*/  LDL.LU R25, [R1+0x1430] ;  /* 0x0014300001197983 */ /* 0x000ea80000300800 */
[----:B------:R0:W-:Y:S04]  /*50e0*/  STL [R1+0xc0], R3 ;  /* 0x0000c00301007387 */ /* 0x0001e80000100800 */
[----:B------:R1:W-:Y:S01]  /*50f0*/  STL [R1+0xc4], R5 ;  /* 0x0000c40501007387 */ /* 0x0003e20000100800 */
[----:B0-----:R-:W-:Y:S02]  /*5100*/  IMAD R3, R4, UR4, RZ ;  /* 0x0000000404037c24 */ /* 0x001fe4000f8e02ff */
[----:B-1----:R-:W-:-:S03]  /*5110*/  IMAD R5, R61, UR4, RZ ;  /* 0x000000043d057c24 */ /* 0x002fc6000f8e02ff */
[----:B------:R0:W-:Y:S01]  /*5120*/  STL [R1+0xc8], R3 ;  /* 0x0000c80301007387 */ /* 0x0001e20000100800 */
[----:B------:R-:W-:-:S03]  /*5130*/  IMAD R4, R60, UR4, RZ ;  /* 0x000000043c047c24 */ /* 0x000fc6000f8e02ff */
[----:B------:R1:W-:Y:S01]  /*5140*/  STL [R1+0xcc], R5 ;  /* 0x0000cc0501007387 */ /* 0x0003e20000100800 */
[----:B0-----:R-:W-:-:S03]  /*5150*/  IMAD R3, R9, UR4, RZ ;  /* 0x0000000409037c24 */ /* 0x001fc6000f8e02ff */
[----:B------:R0:W-:Y:S01]  /*5160*/  STL [R1+0xd8], R4 ;  /* 0x0000d80401007387 */ /* 0x0001e20000100800 */
[----:B-1----:R-:W-:-:S03]  /*5170*/  IMAD R5, R10, UR4, RZ ;  /* 0x000000040a057c24 */ /* 0x002fc6000f8e02ff */
[----:B------:R1:W-:Y:S04]  /*5180*/  STL [R1+0xdc], R3 ;  /* 0x0000dc0301007387 */ /* 0x0003e80000100800 */
[----:B------:R3:W-:Y:S01]  /*5190*/  STL [R1+0xe0], R5 ;  /* 0x0000e00501007387 */ /* 0x0007e20000100800 */
[----:B0-----:R-:W-:Y:S02]  /*51a0*/  IMAD R4, R11, UR4, RZ ;  /* 0x000000040b047c24 */ /* 0x001fe4000f8e02ff */
[----:B-1----:R-:W-:-:S03]  /*51b0*/  IMAD R3, R12, UR4, RZ ;  /* 0x000000040c037c24 */ /* 0x002fc6000f8e02ff */
[----:B------:R0:W-:Y:S01]  /*51c0*/  STL [R1+0xe4], R4 ;  /* 0x0000e40401007387 */ /* 0x0001e20000100800 */
[----:B---3--:R-:W-:-:S03]  /*51d0*/  IMAD R5, R13, UR4, RZ ;  /* 0x000000040d057c24 */ /* 0x008fc6000f8e02ff */
[----:B------:R1:W-:Y:S04]  /*51e0*/  STL [R1+0xf0], R3 ;  /* 0x0000f00301007387 */ /* 0x0003e80000100800 */
[----:B------:R3:W-:Y:S01]  /*51f0*/  STL [R1+0xf4], R5 ;  /* 0x0000f40501007387 */ /* 0x0007e20000100800 */
[----:B0-----:R-:W-:Y:S02]  /*5200*/  IMAD R4, R14, UR4, RZ ;  /* 0x000000040e047c24 */ /* 0x001fe4000f8e02ff */
[----:B-1----:R-:W-:-:S03]  /*5210*/  IMAD R3, R15, UR4, RZ ;  /* 0x000000040f037c24 */ /* 0x002fc6000f8e02ff */
[----:B------:R0:W-:Y:S01]  /*5220*/  STL [R1+0xf8], R4 ;  /* 0x0000f80401007387 */ /* 0x0001e20000100800 */
[----:B---3--:R-:W-:-:S03]  /*5230*/  IMAD R5, R23, UR4, RZ ;  /* 0x0000000417057c24 */ /* 0x008fc6000f8e02ff */
[----:B------:R-:W-:Y:S01]  /*5240*/  STL [R1+0xfc], R3 ;  /* 0x0000fc0301007387 */ /* 0x000fe20000100800 */
[----:B------:R-:W-:-:S03]  /*5250*/  IMAD R15, R26, UR4, RZ ;  /* 0x000000041a0f7c24 */ /* 0x000fc6000f8e02ff */
[----:B------:R1:W-:Y:S01]  /*5260*/  STL [R1+0x134], R5 ;  /* 0x0001340501007387 */ /* 0x0003e20000100800 */
[----:B0-----:R-:W-:-:S03]  /*5270*/  IMAD R4, R27, UR4, RZ ;  /* 0x000000041b047c24 */ /* 0x001fc6000f8e02ff */
[----:B------:R0:W-:Y:S01]  /*5280*/  STL [R1+0x138], R15 ;  /* 0x0001380f01007387 */ /* 0x0001e20000100800 */
[----:B-1----:R-:W-:-:S03]  /*5290*/  IMAD R5, R28, UR4, RZ ;  /* 0x000000041c057c24 */ /* 0x002fc6000f8e02ff */
[----:B------:R1:W-:Y:S01]  /*52a0*/  STL [R1+0x13c], R4 ;  /* 0x00013c0401007387 */ /* 0x0003e20000100800 */
[----:B0-----:R-:W-:-:S03]  /*52b0*/  IMAD R15, R29, UR4, RZ ;  /* 0x000000041d0f7c24 */ /* 0x001fc6000f8e02ff */
[----:B------:R0:W-:Y:S01]  /*52c0*/  STL [R1+0x148], R5 ;  /* 0x0001480501007387 */ /* 0x0001e20000100800 */
[----:B-1----:R-:W-:-:S03]  /*52d0*/  IMAD R4, R30, UR4, RZ ;  /* 0x000000041e047c24 */ /* 0x002fc6000f8e02ff */
[----:B------:R1:W-:Y:S01]  /*52e0*/  STL [R1+0x14c], R15 ;  /* 0x00014c0f01007387 */ /* 0x0003e20000100800 */
[----:B0-----:R-:W-:-:S03]  /*52f0*/  IMAD R5, R31, UR4, RZ ;  /* 0x000000041f057c24 */ /* 0x001fc6000f8e02ff */
[----:B------:R0:W-:Y:S04]  /*5300*/  STL [R1+0x150], R4 ;  /* 0x0001500401007387 */ /* 0x0001e80000100800 */
[----:B------:R3:W-:Y:S01]  /*5310*/  STL [R1+0x154], R5 ;  /* 0x0001540501007387 */ /* 0x0007e20000100800 */
[----:B-1----:R-:W-:Y:S02]  /*5320*/  IMAD R15, R32, UR4, RZ ;  /* 0x00000004200f7c24 */ /* 0x002fe4000f8e02ff */
[----:B0-----:R-:W-:-:S03]  /*5330*/  IMAD R4, R33, UR4, RZ ;  /* 0x0000000421047c24 */ /* 0x001fc6000f8e02ff */
        /* <DEDUP_REMOVED lines=8> */
[----:B------:R1:W-:Y:S01]  /*53c0*/  STL [R1+0x178], R4 ;  /* 0x0001780401007387 */ /* 0x0003e20000100800 */
[----:B------:R-:W-:-:S03]  /*53d0*/  IMAD R14, R16, UR4, RZ ;  /* 0x00000004100e7c24 */ /* 0x000fc6000f8e02ff */
[----:B------:R3:W-:Y:S01]  /*53e0*/  STL [R1+0x17c], R5 ;  /* 0x00017c0501007387 */ /* 0x0007e20000100800 */
[----:B0-----:R-:W-:Y:S02]  /*53f0*/  IMAD R15, R38, UR4, RZ ;  /* 0x00000004260f7c24 */ /* 0x001fe4000f8e02ff */
[----:B-1----:R-:W-:-:S03]  /*5400*/  IMAD R4, R39, UR4, RZ ;  /* 0x0000000427047c24 */ /* 0x002fc6000f8e02ff */
[----:B------:R0:W-:Y:S01]  /*5410*/  STL [R1+0x180], R15 ;  /* 0x0001800f01007387 */ /* 0x0001e20000100800 */
[----:B------:R-:W-:Y:S02]  /*5420*/  IMAD R39, R42, UR4, RZ ;  /* 0x000000042a277c24 */ /* 0x000fe4000f8e02ff */
[----:B---3--:R-:W-:Y:S01]  /*5430*/  IMAD R5, R40, UR4, RZ ;  /* 0x0000000428057c24 */ /* 0x008fe2000f8e02ff */
[----:B------:R-:W-:Y:S01]  /*5440*/  STL [R1+0x184], R4 ;  /* 0x0001840401007387 */ /* 0x000fe20000100800 */
[----:B------:R-:W-:Y:S02]  /*5450*/  IMAD R16, R45, UR4, RZ ;  /* 0x000000042d107c24 */ /* 0x000fe4000f8e02ff */
[----:B------:R-:W-:Y:S01]  /*5460*/  IMAD R37, R43, UR4, RZ ;  /* 0x000000042b257c24 */ /* 0x000fe2000f8e02ff */
[----:B------:R-:W-:Y:S01]  /*5470*/  STL [R1+0x190], R5 ;  /* 0x0001900501007387 */ /* 0x000fe20000100800 */
[----:B0-----:R-:W-:-:S03]  /*5480*/  IMAD R15, R46, UR4, RZ ;  /* 0x000000042e0f7c24 */ /* 0x001fc6000f8e02ff */
[----:B------:R-:W-:Y:S01]  /*5490*/  STL [R1+0x198], R41 ;  /* 0x0001982901007387 */ /* 0x000fe20000100800 */
[----:B------:R-:W-:Y:S02]  /*54a0*/  IMAD R35, R44, UR4, RZ ;  /* 0x000000042c237c24 */ /* 0x000fe4000f8e02ff */
[----:B------:R-:W-:Y:S01]  /*54b0*/  IMAD R33, R47, UR4, RZ ;  /* 0x000000042f217c24 */ /* 0x000fe2000f8e02ff */
[----:B------:R-:W-:Y:S04]  /*54c0*/  STL [R1+0x1a8], R39 ;  /* 0x0001a82701007387 */ /* 0x000fe80000100800 */
[----:B------:R0:W-:Y:S04]  /*54d0*/  STL [R1+0x1c8], R16 ;  /* 0x0001c81001007387 */ /* 0x0001e80000100800 */
[----:B------:R-:W-:Y:S01]  /*54e0*/  STL [R1+0x1b0], R37 ;  /* 0x0001b02501007387 */ /* 0x000fe20000100800 */
[----:B------:R-:W-:-:S03]  /*54f0*/  IMAD R31, R48, UR4, RZ ;  /* 0x00000004301f7c24 */ /* 0x000fc6000f8e02ff */
[----:B------:R1:W-:Y:S01]  /*5500*/  STL [R1+0x1d8], R15 ;  /* 0x0001d80f01007387 */ /* 0x0003e20000100800 */
[----:B0-----:R-:W-:-:S03]  /*5510*/  IMAD R16, R49, UR4, RZ ;  /* 0x0000000431107c24 */ /* 0x001fc6000f8e02ff */
[----:B------:R-:W-:Y:S01]  /*5520*/  STL [R1+0x1c0], R35 ;  /* 0x0001c02301007387 */ /* 0x000fe20000100800 */
[----:B------:R-:W-:-:S03]  /*5530*/  IMAD R29, R51, UR4, RZ ;  /* 0x00000004331d7c24 */ /* 0x000fc6000f8e02ff */
[----:B------:R-:W-:Y:S01]  /*5540*/  STL [R1+0x98], R33 ;  /* 0x0000982101007387 */ /* 0x000fe20000100800 */
[----:B-1----:R-:W-:-:S03]  /*5550*/  IMAD R15, R50, UR4, RZ ;  /* 0x00000004320f7c24 */ /* 0x002fc6000f8e02ff */
[----:B------:R0:W-:Y:S04]  /*5560*/  STL [R1+0x90], R16 ;  /* 0x0000901001007387 */ /* 0x0001e80000100800 */
[----:B------:R1:W-:Y:S01]  /*5570*/  STL [R1+0x8c], R15 ;  /* 0x00008c0f01007387 */ /* 0x0003e20000100800 */
[----:B0-----:R-:W-:-:S03]  /*5580*/  IMAD R16, R52, UR4, RZ ;  /* 0x0000000434107c24 */ /* 0x001fc6000f8e02ff */
[----:B------:R-:W-:Y:S01]  /*5590*/  STL [R1+0x94], R31 ;  /* 0x0000941f01007387 */ /* 0x000fe20000100800 */
[----:B-1----:R-:W-:-:S03]  /*55a0*/  IMAD R15, R53, UR4, RZ ;  /* 0x00000004350f7c24 */ /* 0x002fc6000f8e02ff */
[----:B------:R-:W3:Y:S01]  /*55b0*/  LDL.LU R60, [R1+0x9c] ;  /* 0x00009c00013c7983 */ /* 0x000ee20000300800 */
[----:B------:R-:W-:-:S03]  /*55c0*/  IMAD R13, R17, UR4, RZ ;  /* 0x00000004110d7c24 */ /* 0x000fc6000f8e02ff */
[----:B------:R0:W-:Y:S01]  /*55d0*/  STL [R1+0x84], R16 ;  /* 0x0000841001007387 */ /* 0x0001e20000100800 */
[----:B------:R-:W-:-:S03]  /*55e0*/  IMAD R17, R54, UR4, RZ ;  /* 0x0000000436117c24 */ /* 0x000fc6000f8e02ff */
[----:B------:R-:W-:Y:S04]  /*55f0*/  STL [R1+0x88], R29 ;  /* 0x0000881d01007387 */ /* 0x000fe80000100800 */
[----:B------:R1:W-:Y:S01]  /*5600*/  STL [R1+0x80], R15 ;  /* 0x0000800f01007387 */ /* 0x0003e20000100800 */
[----:B0-----:R-:W-:-:S03]  /*5610*/  IMAD R16, R55, UR4, RZ ;  /* 0x0000000437107c24 */ /* 0x001fc6000f8e02ff */
[----:B------:R-:W4:Y:S04]  /*5620*/  LDL.LU R61, [R1+0xa8] ;  /* 0x0000a800013d7983 */ /* 0x000f280000300800 */
[----:B------:R-:W4:Y:S01]  /*5630*/  LDL.LU R27, [R1+0xac] ;  /* 0x0000ac00011b7983 */ /* 0x000f220000300800 */
[----:B-1----:R-:W-:-:S03]  /*5640*/  IMAD R15, R56, UR4, RZ ;  /* 0x00000004380f7c24 */ /* 0x002fc6000f8e02ff */
[----:B------:R-:W-:Y:S04]  /*5650*/  STL [R1+0x7c], R17 ;  /* 0x00007c1101007387 */ /* 0x000fe80000100800 */
[----:B------:R-:W4:Y:S04]  /*5660*/  LDL.LU R26, [R1+0xb0] ;  /* 0x0000b000011a7983 */ /* 0x000f280000300800 */
[----:B------:R-:W-:Y:S04]  /*5670*/  STL [R1+0x78], R16 ;  /* 0x0000781001007387 */ /* 0x000fe80000100800 */
[----:B------:R-:W4:Y:S04]  /*5680*/  LDL.LU R28, [R1+0xb4] ;  /* 0x0000b400011c7983 */ /* 0x000f280000300800 */
[----:B------:R0:W-:Y:S04]  /*5690*/  STL [R1+0x74], R15 ;  /* 0x0000740f01007387 */ /* 0x0001e80000100800 */
[----:B------:R-:W4:Y:S04]  /*56a0*/  LDL.LU R30, [R1+0xc0] ;  /* 0x0000c000011e7983 */ /* 0x000f280000300800 */
[----:B------:R-:W4:Y:S01]  /*56b0*/  LDL.LU R32, [R1+0xc4] ;  /* 0x0000c40001207983 */ /* 0x000f220000300800 */
[----:B0-----:R-:W-:-:S05]  /*56c0*/  IMAD R15, R57, UR4, RZ ;  /* 0x00000004390f7c24 */ /* 0x001fca000f8e02ff */
[----:B------:R0:W-:Y:S04]  /*56d0*/  STL [R1+0x70], R15 ;  /* 0x0000700f01007387 */ /* 0x0001e80000100800 */
[----:B------:R-:W4:Y:S04]  /*56e0*/  LDL.LU R34, [R1+0xc8] ;  /* 0x0000c80001227983 */ /* 0x000f280000300800 */
[----:B------:R-:W4:Y:S04]  /*56f0*/  LDL.LU R36, [R1+0xcc] ;  /* 0x0000cc0001247983 */ /* 0x000f280000300800 */
[----:B------:R-:W4:Y:S04]  /*5700*/  LDL.LU R38, [R1+0xd8] ;  /* 0x0000d80001267983 */ /* 0x000f280000300800 */
[----:B------:R-:W4:Y:S04]  /*5710*/  LDL.LU R40, [R1+0xdc] ;  /* 0x0000dc0001287983 */ /* 0x000f280000300800 */
[----:B------:R-:W4:Y:S04]  /*5720*/  LDL.LU R42, [R1+0xe0] ;  /* 0x0000e000012a7983 */ /* 0x000f280000300800 */
[----:B------:R-:W4:Y:S04]  /*5730*/  LDL.LU R44, [R1+0xe4] ;  /* 0x0000e400012c7983 */ /* 0x000f280000300800 */
[----:B------:R-:W4:Y:S01]  /*5740*/  LDL.LU R46, [R1+0xf0] ;  /* 0x0000f000012e7983 */ /* 0x000f220000300800 */
[----:B------:R-:W-:-:S03]  /*5750*/  IMAD R16, R58, UR4, RZ ;  /* 0x000000043a107c24 */ /* 0x000fc6000f8e02ff */
[----:B------:R-:W4:Y:S04]  /*5760*/  LDL.LU R48, [R1+0xf4] ;  /* 0x0000f40001307983 */ /* 0x000f280000300800 */
[----:B------:R-:W4:Y:S04]  /*5770*/  LDL.LU R50, [R1+0xf8] ;  /* 0x0000f80001327983 */ /* 0x000f280000300800 */
[----:B------:R-:W-:Y:S04]  /*5780*/  STL [R1+0x6c], R16 ;  /* 0x00006c1001007387 */ /* 0x000fe80000100800 */
[----:B------:R-:W4:Y:S01]  /*5790*/  LDL.LU R52, [R1+0xfc] ;  /* 0x0000fc0001347983 */ /* 0x000f220000300800 */
[----:B0-----:R-:W-:-:S02]  /*57a0*/  IMAD R15, R59, UR4, RZ ;  /* 0x000000043b0f7c24 */ /* 0x001fc4000f8e02ff */
[----:B------:R-:W-:Y:S02]  /*57b0*/  IMAD R8, R8, UR4, RZ ;  /* 0x0000000408087c24 */ /* 0x000fe4000f8e02ff */
[----:B------:R-:W-:Y:S02]  /*57c0*/  IMAD R7, R7, UR4, RZ ;  /* 0x0000000407077c24 */ /* 0x000fe4000f8e02ff */
[----:B------:R-:W-:Y:S02]  /*57d0*/  IMAD R12, R18, UR4, RZ ;  /* 0x00000004120c7c24 */ /* 0x000fe4000f8e02ff */
[----:B------:R-:W-:Y:S01]  /*57e0*/  IMAD R6, R6, UR4, RZ ;  /* 0x0000000406067c24 */ /* 0x000fe2000f8e02ff */
[----:B------:R3:W-:Y:S01]  /*57f0*/  STL [R1+0x68], R15 ;  /* 0x0000680f01007387 */ /* 0x0007e20000100800 */
[----:B------:R-:W-:Y:S02]  /*5800*/  IMAD.MOV.U32 R54, RZ, RZ, R14 ;  /* 0x000000ffff367224 */ /* 0x000fe400078e000e */
[----:B------:R-:W-:Y:S01]  /*5810*/  IMAD R2, R2, UR4, RZ ;  /* 0x0000000402027c24 */ /* 0x000fe2000f8e02ff */
[----:B------:R-:W-:Y:S01]  /*5820*/  STL [R1+0x64], R8 ;  /* 0x0000640801007387 */ /* 0x000fe20000100800 */
[----:B------:R-:W-:-:S02]  /*5830*/  IMAD.MOV.U32 R56, RZ, RZ, R13 ;  /* 0x000000ffff387224 */ /* 0x000fc400078e000d */
[----:B------:R-:W-:Y:S01]  /*5840*/  IMAD.MOV.U32 R58, RZ, RZ, R12 ;  /* 0x000000ffff3a7224 */ /* 0x000fe200078e000c */
[----:B------:R-:W-:Y:S01]  /*5850*/  STL [R1+0x60], R7 ;  /* 0x0000600701007387 */ /* 0x000fe20000100800 */
[----:B------:R-:W-:-:S03]  /*5860*/  IMAD R9, R21, UR4, RZ ;  /* 0x0000000415097c24 */ /* 0x000fc6000f8e02ff */
[----:B------:R0:W-:Y:S01]  /*5870*/  STL [R1+0x5c], R6 ;  /* 0x00005c0601007387 */ /* 0x0001e20000100800 */
[----:B------:R-:W-:-:S03]  /*5880*/  IMAD.MOV.U32 R47, RZ, RZ, R9 ;  /* 0x000000ffff2f7224 */ /* 0x000fc600078e0009 */
[----:B------:R-:W-:Y:S01]  /*5890*/  STL [R1+0x58], R2 ;  /* 0x0000580201007387 */ /* 0x000fe20000100800 */
[----:B------:R-:W-:-:S04]  /*58a0*/  IMAD R3, R22, UR4, RZ ;  /* 0x0000000416037c24 */ /* 0x000fc8000f8e02ff */
[----:B------:R-:W-:Y:S02]  /*58b0*/  IMAD.MOV.U32 R49, RZ, RZ, R3 ;  /* 0x000000ffff317224 */ /* 0x000fe400078e0003 */
[----:B------:R-:W-:Y:S02]  /*58c0*/  IMAD R11, R19, UR4, RZ ;  /* 0x00000004130b7c24 */ /* 0x000fe4000f8e02ff */
[----:B------:R-:W-:Y:S02]  /*58d0*/  IMAD R10, R20, UR4, RZ ;  /* 0x00000004140a7c24 */ /* 0x000fe4000f8e02ff */
[----:B------:R-:W-:Y:S02]  /*58e0*/  IMAD.MOV.U32 R53, RZ, RZ, R11 ;  /* 0x000000ffff357224 */ /* 0x000fe400078e000b */
[----:B------:R-:W-:Y:S02]  /*58f0*/  IMAD.MOV.U32 R51, RZ, RZ, R10 ;  /* 0x000000ffff337224 */ /* 0x000fe400078e000a */
[----:B--2---:R-:W-:-:S04]  /*5900*/  IMAD.WIDE R18, R54, 0x2, R24 ;  /* 0x0000000236127825 */ /* 0x004fc800078e0218 */
[----:B------:R-:W-:-:S04]  /*5910*/  IMAD.WIDE R20, R56, 0x2, R24 ;  /* 0x0000000238147825 */ /* 0x000fc800078e0218 */
[----:B------:R-:W-:-:S04]  /*5920*/  IMAD.WIDE R22, R58, 0x2, R24 ;  /* 0x000000023a167825 */ /* 0x000fc800078e0218 */
[----:B---3--:R-:W-:-:S05]  /*5930*/  IMAD.WIDE R14, R60, 0x2, R24 ;  /* 0x000000023c0e7825 */ /* 0x008fca00078e0218 */
[----:B------:R-:W-:Y:S01]  /*5940*/  STL.64 [R1+0x50], R14 ;  /* 0x0000500e01007387 */ /* 0x000fe20000100a00 */
[----:B----4-:R-:W-:-:S04]  /*5950*/  IMAD.WIDE R12, R61, 0x2, R24 ;  /* 0x000000023d0c7825 */ /* 0x010fc800078e0218 */
[--C-:B0-----:R-:W-:Y:S01]  /*5960*/  IMAD.WIDE R6, R27, 0x2, R24.reuse ;  /* 0x000000021b067825 */ /* 0x101fe200078e0218 */
[----:B------:R-:W-:Y:S04]  /*5970*/  STL.64 [R1+0x48], R12 ;  /* 0x0000480c01007387 */ /* 0x000fe80000100a00 */
[----:B------:R0:W-:Y:S01]  /*5980*/  STL.64 [R1+0x40], R6 ;  /* 0x0000400601007387 */ /* 0x0001e20000100a00 */
[----:B------:R-:W-:-:S05]  /*5990*/  IMAD.WIDE R8, R26, 0x2, R24 ;  /* 0x000000021a087825 */ /* 0x000fca00078e0218 */
[----:B------:R-:W-:Y:S01]  /*59a0*/  STL.64 [R1+0x38], R8 ;  /* 0x0000380801007387 */ /* 0x000fe20000100a00 */
[----:B0-----:R-:W-:-:S05]  /*59b0*/  IMAD.WIDE R6, R28, 0x2, R24 ;  /* 0x000000021c067825 */ /* 0x001fca00078e0218 */
[----:B------:R0:W-:Y:S01]  /*59c0*/  STL.64 [R1+0x30], R6 ;  /* 0x0000300601007387 */ /* 0x0001e20000100a00 */
[----:B------:R-:W-:-:S05]  /*59d0*/  IMAD.WIDE R2, R30, 0x2, R24 ;  /* 0x000000021e027825 */ /* 0x000fca00078e0218 */
[----:B------:R1:W-:Y:S01]  /*59e0*/  STL.64 [R1+0x28], R2 ;  /* 0x0000280201007387 */ /* 0x0003e20000100a00 */
[----:B0-----:R-:W-:-:S04]  /*59f0*/  IMAD.WIDE R6, R32, 0x2, R24 ;  /* 0x0000000220067825 */ /* 0x001fc800078e0218 */
[--C-:B------:R-:W-:Y:S01]  /*5a00*/  IMAD.WIDE R8, R34, 0x2, R24.reuse ;  /* 0x0000000222087825 */ /* 0x100fe200078e0218 */
[----:B------:R0:W-:Y:S03]  /*5a10*/  STL.64 [R1+0x20], R6 ;  /* 0x0000200601007387 */ /* 0x0001e60000100a00 */
[--C-:B-1----:R-:W-:Y:S01]  /*5a20*/  IMAD.WIDE R2, R36, 0x2, R24.reuse ;  /* 0x0000000224027825 */ /* 0x102fe200078e0218 */
[----:B------:R1:W-:Y:S04]  /*5a30*/  STL.64 [R1+0x18], R8 ;  /* 0x0000180801007387 */ /* 0x0003e80000100a00 */
[----:B------:R-:W2:Y:S01]  /*5a40*/  LDL R59, [R1+0x160] ;  /* 0x00016000013b7983 */ /* 0x000ea20000100800 */
[----:B0-----:R-:W-:-:S03]  /*5a50*/  IMAD.WIDE R6, R38, 0x2, R24 ;  /* 0x0000000226067825 */ /* 0x001fc600078e0218 */
[----:B------:R0:W-:Y:S04]  /*5a60*/  STL.64 [R1+0x10], R2 ;  /* 0x0000100201007387 */ /* 0x0001e80000100a00 */
[----:B------:R3:W-:Y:S01]  /*5a70*/  STL.64 [R1+0x8], R6 ;  /* 0x0000080601007387 */ /* 0x0007e20000100a00 */
[----:B-1----:R-:W-:-:S04]  /*5a80*/  IMAD.WIDE R8, R44, 0x2, R24 ;  /* 0x000000022c087825 */ /* 0x002fc800078e0218 */
[----:B0-----:R-:W-:-:S04]  /*5a90*/  IMAD.WIDE R2, R40, 0x2, R24 ;  /* 0x0000000228027825 */ /* 0x001fc800078e0218 */
[--C-:B---3--:R-:W-:Y:S01]  /*5aa0*/  IMAD.WIDE R6, R42, 0x2, R24.reuse ;  /* 0x000000022a067825 */ /* 0x108fe200078e0218 */
[----:B------:R0:W-:Y:S03]  /*5ab0*/  STL.64 [R1+0x1370], R2 ;  /* 0x0013700201007387 */ /* 0x0001e60000100a00 */
[--C-:B------:R-:W-:Y:S01]  /*5ac0*/  IMAD.WIDE R10, R46, 0x2, R24.reuse ;  /* 0x000000022e0a7825 */ /* 0x100fe200078e0218 */
[----:B0-----:R-:W3:Y:S04]  /*5ad0*/  LDL R2, [R1+0x150] ;  /* 0x0001500001027983 */ /* 0x001ee80000100800 */
[----:B------:R-:W4:Y:S04]  /*5ae0*/  LDL R3, [R1+0x154] ;  /* 0x0001540001037983 */ /* 0x000f280000100800 */
[----:B------:R0:W-:Y:S04]  /*5af0*/  STL.64 [R1+0x1378], R6 ;  /* 0x0013780601007387 */ /* 0x0001e80000100a00 */
[----:B0-----:R-:W2:Y:S04]  /*5b00*/  LDL R6, [R1+0x148] ;  /* 0x0001480001067983 */ /* 0x001ea80000100800 */
[----:B------:R-:W3:Y:S04]  /*5b10*/  LDL R7, [R1+0x14c] ;  /* 0x00014c0001077983 */ /* 0x000ee80000100800 */
[----:B------:R0:W-:Y:S04]  /*5b20*/  STL.64 [R1+0x1380], R8 ;  /* 0x0013800801007387 */ /* 0x0001e80000100a00 */
[----:B0-----:R-:W4:Y:S04]  /*5b30*/  LDL R8, [R1+0x138] ;  /* 0x0001380001087983 */ /* 0x001f280000100800 */
[----:B------:R-:W2:Y:S04]  /*5b40*/  LDL R9, [R1+0x13c] ;  /* 0x00013c0001097983 */ /* 0x000ea80000100800 */
[----:B------:R0:W-:Y:S04]  /*5b50*/  STL.64 [R1+0x1388], R10 ;  /* 0x0013880a01007387 */ /* 0x0001e80000100a00 */
[----:B0-----:R-:W3:Y:S01]  /*5b60*/  LDL R11, [R1+0x134] ;  /* 0x00013400010b7983 */ /* 0x001ee20000100800 */
[----:B------:R-:W-:-:S04]  /*5b70*/  IMAD.WIDE R12, R48, 0x2, R24 ;  /* 0x00000002300c7825 */ /* 0x000fc800078e0218 */
[--C-:B------:R-:W-:Y:S01]  /*5b80*/  IMAD.WIDE R14, R50, 0x2, R24.reuse ;  /* 0x00000002320e7825 */ /* 0x100fe200078e0218 */
[----:B------:R-:W-:Y:S03]  /*5b90*/  STL.64 [R1+0x1390], R12 ;  /* 0x0013900c01007387 */ /* 0x000fe60000100a00 */
[--C-:B------:R-:W-:Y:S01]  /*5ba0*/  IMAD.WIDE R16, R52, 0x2, R24.reuse ;  /* 0x0000000234107825 */ /* 0x100fe200078e0218 */
[----:B------:R-:W-:Y:S04]  /*5bb0*/  STL.64 [R1+0x1398], R14 ;  /* 0x0013980e01007387 */ /* 0x000fe80000100a00 */
[----:B------:R0:W-:Y:S04]  /*5bc0*/  STL.64 [R1+0x13a0], R16 ;  /* 0x0013a01001007387 */ /* 0x0001e80000100a00 */
[----:B------:R-:W-:Y:S04]  /*5bd0*/  STL.64 [R1+0x13a8], R18 ;  /* 0x0013a81201007387 */ /* 0x000fe80000100a00 */
[----:B------:R-:W-:Y:S01]  /*5be0*/  STL.64 [R1+0x13b0], R20 ;  /* 0x0013b01401007387 */ /* 0x000fe20000100a00 */
[----:B0-----:R-:W-:-:S03]  /*5bf0*/  IMAD.WIDE R16, R53, 0x2, R24 ;  /* 0x0000000235107825 */ /* 0x001fc600078e0218 */
[----:B------:R-:W-:Y:S01]  /*5c00*/  STL.64 [R1+0x13b8], R22 ;  /* 0x0013b81601007387 */ /* 0x000fe20000100a00 */
[----:B------:R-:W-:-:S03]  /*5c10*/  IMAD.WIDE R14, R51, 0x2, R24 ;  /* 0x00000002330e7825 */ /* 0x000fc600078e0218 */
[----:B------:R-:W-:Y:S04]  /*5c20*/  STL.64 [R1+0xa0], R16 ;  /* 0x0000a01001007387 */ /* 0x000fe80000100a00 */
[----:B------:R-:W3:Y:S01]  /*5c30*/  LDL R57, [R1+0x164] ;  /* 0x0001640001397983 */ /* 0x000ee20000100800 */
[----:B------:R-:W-:-:S03]  /*5c40*/  IMAD.WIDE R12, R47, 0x2, R24 ;  /* 0x000000022f0c7825 */ /* 0x000fc600078e0218 */
[----:B------:R-:W-:Y:S04]  /*5c50*/  STL.64 [R1+0xb8], R14 ;  /* 0x0000b80e01007387 */ /* 0x000fe80000100a00 */
[----:B------:R-:W3:Y:S04]  /*5c60*/  LDL R55, [R1+0x168] ;  /* 0x0001680001377983 */ /* 0x000ee80000100800 */
[----:B------:R0:W-:Y:S04]  /*5c70*/  STL.64 [R1+0xd0], R12 ;  /* 0x0000d00c01007387 */ /* 0x0001e80000100a00 */
[----:B------:R-:W3:Y:S04]  /*5c80*/  LDL R45, [R1+0x16c] ;  /* 0x00016c00012d7983 */ /* 0x000ee80000100800 */
[----:B------:R-:W3:Y:S04]  /*5c90*/  LDL R43, [R1+0x178] ;  /* 0x00017800012b7983 */ /* 0x000ee80000100800 */
[----:B0-----:R-:W3:Y:S04]  /*5ca0*/  LDL.LU R12, [R1+0x17c] ;  /* 0x00017c00010c7983 */ /* 0x001ee80000300800 */
[----:B------:R-:W3:Y:S01]  /*5cb0*/  LDL.LU R13, [R1+0x180] ;  /* 0x00018000010d7983 */ /* 0x000ee20000300800 */
[----:B------:R-:W-:-:S05]  /*5cc0*/  IMAD.WIDE R16, R49, 0x2, R24 ;  /* 0x0000000231107825 */ /* 0x000fca00078e0218 */
[----:B------:R-:W-:Y:S01]  /*5cd0*/  STL.64 [R1+0xe8], R16 ;  /* 0x0000e81001007387 */ /* 0x000fe20000100a00 */
[----:B----4-:R-:W-:-:S04]  /*5ce0*/  IMAD.WIDE R14, R8, 0x2, R24 ;  /* 0x00000002080e7825 */ /* 0x010fc800078e0218 */
[----:B--2---:R-:W-:-:S04]  /*5cf0*/  IMAD.WIDE R8, R9, 0x2, R24 ;  /* 0x0000000209087825 */ /* 0x004fc800078e0218 */
[----:B---3--:R-:W-:-:S05]  /*5d00*/  IMAD.WIDE R10, R11, 0x2, R24 ;  /* 0x000000020b0a7825 */ /* 0x008fca00078e0218 */
[----:B------:R0:W-:Y:S04]  /*5d10*/  STL.64 [R1+0x100], R10 ;  /* 0x0001000a01007387 */ /* 0x0001e80000100a00 */
[----:B------:R-:W-:Y:S04]  /*5d20*/  STL.64 [R1+0x110], R14 ;  /* 0x0001100e01007387 */ /* 0x000fe80000100a00 */
[----:B------:R1:W-:Y:S01]  /*5d30*/  STL.64 [R1+0x128], R8 ;  /* 0x0001280801007387 */ /* 0x0003e20000100a00 */
[----:B0-----:R-:W-:-:S04]  /*5d40*/  IMAD.WIDE R10, R6, 0x2, R24 ;  /* 0x00000002060a7825 */ /* 0x001fc800078e0218 */
[--C-:B------:R-:W-:Y:S01]  /*5d50*/  IMAD.WIDE R6, R7, 0x2, R24.reuse ;  /* 0x0000000207067825 */ /* 0x100fe200078e0218 */
[----:B-1----:R-:W2:Y:S04]  /*5d60*/  LDL.LU R8, [R1+0x1c8] ;  /* 0x0001c80001087983 */ /* 0x002ea80000300800 */
[----:B------:R0:W-:Y:S04]  /*5d70*/  STL.64 [R1+0x140], R10 ;  /* 0x0001400a01007387 */ /* 0x0001e80000100a00 */
[----:B------:R-:W3:Y:S04]  /*5d80*/  LDL.LU R9, [R1+0x1d8] ;  /* 0x0001d80001097983 */ /* 0x000ee80000300800 */
[----:B------:R1:W-:Y:S01]  /*5d90*/  STL.64 [R1+0x158], R6 ;  /* 0x0001580601007387 */ /* 0x0003e20000100a00 */
[----:B0-----:R-:W-:-:S04]  /*5da0*/  IMAD.WIDE R10, R2, 0x2, R24 ;  /* 0x00000002020a7825 */ /* 0x001fc800078e0218 */
[--C-:B------:R-:W-:Y:S01]  /*5db0*/  IMAD.WIDE R2, R3, 0x2, R24.reuse ;  /* 0x0000000203027825 */ /* 0x100fe200078e0218 */
[----:B-1----:R-:W4:Y:S04]  /*5dc0*/  LDL.LU R6, [R1+0x90] ;  /* 0x0000900001067983 */ /* 0x002f280000300800 */
[----:B------:R0:W-:Y:S04]  /*5dd0*/  STL.64 [R1+0x170], R10 ;  /* 0x0001700a01007387 */ /* 0x0001e80000100a00 */
[----:B------:R-:W4:Y:S04]  /*5de0*/  LDL.LU R7, [R1+0x8c] ;  /* 0x00008c0001077983 */ /* 0x000f280000300800 */
[----:B------:R1:W-:Y:S01]  /*5df0*/  STL.64 [R1+0x188], R2 ;  /* 0x0001880201007387 */ /* 0x0003e20000100a00 */
[----:B0-----:R-:W-:-:S03]  /*5e00*/  IMAD.WIDE R10, R59, 0x2, R24 ;  /* 0x000000023b0a7825 */ /* 0x001fc600078e0218 */
[----:B------:R-:W4:Y:S04]  /*5e10*/  LDL.LU R22, [R1+0x84] ;  /* 0x0000840001167983 */ /* 0x000f280000300800 */
[----:B-1----:R-:W4:Y:S04]  /*5e20*/  LDL.LU R2, [R1+0x80] ;  /* 0x0000800001027983 */ /* 0x002f280000300800 */
[----:B------:R0:W-:Y:S04]  /*5e30*/  STL.64 [R1+0x1a0], R10 ;  /* 0x0001a00a01007387 */ /* 0x0001e80000100a00 */
[----:B------:R-:W4:Y:S04]  /*5e40*/  LDL.LU R3, [R1+0x7c] ;  /* 0x00007c0001037983 */ /* 0x000f280000300800 */
[----:B------:R-:W4:Y:S04]  /*5e50*/  LDL.LU R23, [R1+0x78] ;  /* 0x0000780001177983 */ /* 0x000f280000300800 */
[----:B------:R-:W4:Y:S01]  /*5e60*/  LDL.LU R20, [R1+0x74] ;  /* 0x0000740001147983 */ /* 0x000f220000300800 */
[----:B0-----:R-:W-:-:S03]  /*5e70*/  IMAD.WIDE R10, R57, 0x2, R24 ;  /* 0x00000002390a7825 */ /* 0x001fc600078e0218 */
[----:B------:R-:W4:Y:S04]  /*5e80*/  LDL.LU R21, [R1+0x70] ;  /* 0x0000700001157983 */ /* 0x000f280000300800 */
[----:B------:R-:W4:Y:S04]  /*5e90*/  LDL.LU R18, [R1+0x6c] ;  /* 0x00006c0001127983 */ /* 0x000f280000300800 */
[----:B------:R-:W4:Y:S04]  /*5ea0*/  LDL.LU R19, [R1+0x68] ;  /* 0x0000680001137983 */ /* 0x000f280000300800 */
[----:B------:R-:W4:Y:S04]  /*5eb0*/  LDL.LU R16, [R1+0x64] ;  /* 0x0000640001107983 */ /* 0x000f280000300800 */
[----:B------:R-:W4:Y:S04]  /*5ec0*/  LDL.LU R17, [R1+0x60] ;  /* 0x0000600001117983 */ /* 0x000f280000300800 */
[----:B------:R-:W4:Y:S04]  /*5ed0*/  LDL.LU R14, [R1+0x5c] ;  /* 0x00005c00010e7983 */ /* 0x000f280000300800 */
[----:B------:R-:W4:Y:S04]  /*5ee0*/  LDL.LU R15, [R1+0x58] ;  /* 0x00005800010f7983 */ /* 0x000f280000300800 */
[----:B------:R0:W-:Y:S02]  /*5ef0*/  STL.64 [R1+0x1b8], R10 ;  /* 0x0001b80a01007387 */ /* 0x0001e40000100a00 */
[----:B0-----:R-:W-:-:S05]  /*5f00*/  IMAD.WIDE R10, R55, 0x2, R24 ;  /* 0x00000002370a7825 */ /* 0x001fca00078e0218 */
[----:B------:R0:W-:Y:S02]  /*5f10*/  STL.64 [R1+0x1d0], R10 ;  /* 0x0001d00a01007387 */ /* 0x0001e40000100a00 */
[----:B0-----:R-:W-:-:S05]  /*5f20*/  IMAD.WIDE R10, R45, 0x2, R24 ;  /* 0x000000022d0a7825 */ /* 0x001fca00078e0218 */
[----:B------:R0:W-:Y:S02]  /*5f30*/  STL.64 [R1+0x1e0], R10 ;  /* 0x0001e00a01007387 */ /* 0x0001e40000100a00 */
[----:B0-----:R-:W-:-:S05]  /*5f40*/  IMAD.WIDE R10, R43, 0x2, R24 ;  /* 0x000000022b0a7825 */ /* 0x001fca00078e0218 */
[----:B------:R0:W-:Y:S02]  /*5f50*/  STL.64 [R1+0x1e8], R10 ;  /* 0x0001e80a01007387 */ /* 0x0001e40000100a00 */
[----:B0-----:R-:W-:-:S05]  /*5f60*/  IMAD.WIDE R10, R12, 0x2, R24 ;  /* 0x000000020c0a7825 */ /* 0x001fca00078e0218 */
[----:B------:R0:W-:Y:S04]  /*5f70*/  STL.64 [R1+0x1f8], R10 ;  /* 0x0001f80a01007387 */ /* 0x0001e80000100a00 */
[----:B------:R-:W-:Y:S04]  /*5f80*/  STL [R1+0x13e8], R13 ;  /* 0x0013e80d01007387 */ /* 0x000fe80000100800 */
[----:B------:R1:W-:Y:S01]  /*5f90*/  STL [R1+0x13ec], R12 ;  /* 0x0013ec0c01007387 */ /* 0x0003e20000100800 */
[----:B0-----:R-:W-:-:S05]  /*5fa0*/  IMAD.WIDE R10, R13, 0x2, R24 ;  /* 0x000000020d0a7825 */ /* 0x001fca00078e0218 */
[----:B------:R0:W-:Y:S01]  /*5fb0*/  STL.64 [R1+0x208], R10 ;  /* 0x0002080a01007387 */ /* 0x0001e20000100a00 */
[----:B-1----:R-:W-:-:S03]  /*5fc0*/  IMAD.WIDE R12, R4, 0x2, R24 ;  /* 0x00000002040c7825 */ /* 0x002fc600078e0218 */
[----:B------:R-:W4:Y:S01]  /*5fd0*/  LDL.LU R4, [R1+0x142c] ;  /* 0x00142c0001047983 */ /* 0x000f220000300800 */
[----:B0-----:R-:W-:-:S03]  /*5fe0*/  IMAD.WIDE R10, R5, 0x2, R24 ;  /* 0x00000002050a7825 */ /* 0x001fc600078e0218 */
[----:B------:R-:W4:Y:S04]  /*5ff0*/  LDL.LU R5, [R1+0x1428] ;  /* 0x0014280001057983 */ /* 0x000f280000300800 */
[----:B------:R0:W-:Y:S04]  /*6000*/  STL.64 [R1+0x210], R12 ;  /* 0x0002100c01007387 */ /* 0x0001e80000100a00 */
[----:B------:R1:W-:Y:S01]  /*6010*/  STL.64 [R1+0x220], R10 ;  /* 0x0002200a01007387 */ /* 0x0003e20000100a00 */
[----:B0-----:R-:W-:-:S04]  /*6020*/  IMAD.WIDE R12, R41, 0x2, R24 ;  /* 0x00000002290c7825 */ /* 0x001fc800078e0218 */
[--C-:B-1----:R-:W-:Y:S01]  /*6030*/  IMAD.WIDE R10, R39, 0x2, R24.reuse ;  /* 0x00000002270a7825 */ /* 0x102fe200078e0218 */
[----:B------:R0:W-:Y:S04]  /*6040*/  STL.64 [R1+0x230], R12 ;  /* 0x0002300c01007387 */ /* 0x0001e80000100a00 */
[----:B------:R1:W-:Y:S01]  /*6050*/  STL.64 [R1+0x238], R10 ;  /* 0x0002380a01007387 */ /* 0x0003e20000100a00 */
[----:B0-----:R-:W-:-:S04]  /*6060*/  IMAD.WIDE R12, R37, 0x2, R24 ;  /* 0x00000002250c7825 */ /* 0x001fc800078e0218 */
[--C-:B-1----:R-:W-:Y:S01]  /*6070*/  IMAD.WIDE R10, R35, 0x2, R24.reuse ;  /* 0x00000002230a7825 */ /* 0x102fe200078e0218 */
[----:B------:R2:W-:Y:S04]  /*6080*/  STL.64 [R1+0x248], R12 ;  /* 0x0002480c01007387 */ /* 0x0005e80000100a00 */
[----:B------:R3:W-:Y:S01]  /*6090*/  STL.64 [R1+0x258], R10 ;  /* 0x0002580a01007387 */ /* 0x0007e20000100a00 */
[----:B------:R-:W-:Y:S01]  /*60a0*/  IMAD R0, R0, UR4, RZ ;  /* 0x0000000400007c24 */ /* 0x000fe2000f8e02ff */
[----:B------:R-:W-:Y:S01]  /*60b0*/  ULDC UR4, c[0x0][0x234] ;  /* 0x00008d0000047ab9 */ /* 0x000fe20000000800 */
[----:B--2---:R-:W-:-:S04]  /*60c0*/  IMAD.WIDE R12, R8, 0x2, R24 ;  /* 0x00000002080c7825 */ /* 0x004fc800078e0218 */
[--C-:B---3--:R-:W-:Y:S01]  /*60d0*/  IMAD.WIDE R10, R9, 0x2, R24.reuse ;  /* 0x00000002090a7825 */ /* 0x108fe200078e0218 */
[----:B------:R0:W-:Y:S04]  /*60e0*/  STL.64 [R1+0x13d8], R8 ;  /* 0x0013d80801007387 */ /* 0x0001e80000100a00 */
[----:B------:R1:W-:Y:S04]  /*60f0*/  STL.64 [R1+0x260], R12 ;  /* 0x0002600c01007387 */ /* 0x0003e80000100a00 */
[----:B------:R4:W-:Y:S01]  /*6100*/  STL.64 [R1+0x270], R10 ;  /* 0x0002700a01007387 */ /* 0x0009e20000100a00 */
[----:B0-----:R-:W-:-:S04]  /*6110*/  IMAD.WIDE R8, R33, 0x2, R24 ;  /* 0x0000000221087825 */ /* 0x001fc800078e0218 */
[--C-:B-1----:R-:W-:Y:S01]  /*6120*/  IMAD.WIDE R12, R31, 0x2, R24.reuse ;  /* 0x000000021f0c7825 */ /* 0x102fe200078e0218 */
[----:B------:R0:W-:Y:S03]  /*6130*/  STL.64 [R1+0x280], R8 ;  /* 0x0002800801007387 */ /* 0x0001e60000100a00 */
[--C-:B----4-:R-:W-:Y:S01]  /*6140*/  IMAD.WIDE R10, R6, 0x2, R24.reuse ;  /* 0x00000002060a7825 */ /* 0x110fe200078e0218 */
[----:B------:R-:W-:Y:S04]  /*6150*/  STL.64 [R1+0x288], R12 ;  /* 0x0002880c01007387 */ /* 0x000fe80000100a00 */
[----:B------:R-:W-:Y:S01]  /*6160*/  STL [R1+0x13c8], R7 ;  /* 0x0013c80701007387 */ /* 0x000fe20000100800 */
[----:B0-----:R-:W-:-:S03]  /*6170*/  IMAD.WIDE R8, R7, 0x2, R24 ;  /* 0x0000000207087825 */ /* 0x001fc600078e0218 */
[----:B------:R0:W-:Y:S04]  /*6180*/  STL.64 [R1+0x290], R10 ;  /* 0x0002900a01007387 */ /* 0x0001e80000100a00 */
[----:B------:R1:W-:Y:S04]  /*6190*/  STL [R1+0x13cc], R6 ;  /* 0x0013cc0601007387 */ /* 0x0003e80000100800 */
[----:B------:R2:W-:Y:S01]  /*61a0*/  STL.64 [R1+0x2a0], R8 ;  /* 0x0002a00801007387 */ /* 0x0005e20000100a00 */
[----:B0-----:R-:W-:-:S04]  /*61b0*/  IMAD.WIDE R10, R22, 0x2, R24 ;  /* 0x00000002160a7825 */ /* 0x001fc800078e0218 */
[----:B-1----:R-:W-:-:S04]  /*61c0*/  IMAD.WIDE R6, R29, 0x2, R24 ;  /* 0x000000021d067825 */ /* 0x002fc800078e0218 */
[--C-:B--2---:R-:W-:Y:S01]  /*61d0*/  IMAD.WIDE R8, R2, 0x2, R24.reuse ;  /* 0x0000000202087825 */ /* 0x104fe200078e0218 */
[----:B------:R0:W-:Y:S04]  /*61e0*/  STL.64 [R1+0x2a8], R6 ;  /* 0x0002a80601007387 */ /* 0x0001e80000100a00 */
[----:B------:R-:W-:Y:S04]  /*61f0*/  STL.64 [R1+0x2b0], R10 ;  /* 0x0002b00a01007387 */ /* 0x000fe80000100a00 */
[----:B------:R-:W-:Y:S01]  /*6200*/  STL [R1+0x13c0], R3 ;  /* 0x0013c00301007387 */ /* 0x000fe20000100800 */
[----:B0-----:R-:W-:-:S03]  /*6210*/  IMAD.WIDE R6, R3, 0x2, R24 ;  /* 0x0000000203067825 */ /* 0x001fc600078e0218 */
[----:B------:R-:W-:Y:S04]  /*6220*/  STL.64 [R1+0x2b8], R8 ;  /* 0x0002b80801007387 */ /* 0x000fe80000100a00 */
[----:B------:R0:W-:Y:S04]  /*6230*/  STL [R1+0x13c4], R2 ;  /* 0x0013c40201007387 */ /* 0x0001e80000100800 */
[----:B------:R1:W-:Y:S04]  /*6240*/  STL.64 [R1+0x2c0], R6 ;  /* 0x0002c00601007387 */ /* 0x0003e80000100a00 */
[----:B------:R-:W-:Y:S01]  /*6250*/  STL.64 [R1+0x13d0], R22 ;  /* 0x0013d01601007387 */ /* 0x000fe20000100a00 */
[----:B0-----:R-:W-:-:S04]  /*6260*/  IMAD.WIDE R2, R20, 0x2, R24 ;  /* 0x0000000214027825 */ /* 0x001fc800078e0218 */
[----:B-1----:R-:W-:-:S05]  /*6270*/  IMAD.WIDE R6, R23, 0x2, R24 ;  /* 0x0000000217067825 */ /* 0x002fca00078e0218 */
[----:B------:R0:W-:Y:S04]  /*6280*/  STL.64 [R1+0x2c8], R6 ;  /* 0x0002c80601007387 */ /* 0x0001e80000100a00 */
[----:B------:R-:W-:Y:S04]  /*6290*/  STL.64 [R1+0x13e0], R20 ;  /* 0x0013e01401007387 */ /* 0x000fe80000100a00 */
[----:B------:R1:W-:Y:S01]  /*62a0*/  STL.64 [R1+0x2d0], R2 ;  /* 0x0002d00201007387 */ /* 0x0003e20000100a00 */
[----:B0-----:R-:W-:-:S05]  /*62b0*/  IMAD.WIDE R6, R21, 0x2, R24 ;  /* 0x0000000215067825 */ /* 0x001fca00078e0218 */
[----:B------:R0:W-:Y:S01]  /*62c0*/  STL.64 [R1+0x2d8], R6 ;  /* 0x0002d80601007387 */ /* 0x0001e20000100a00 */
[----:B-1----:R-:W-:-:S03]  /*62d0*/  IMAD.WIDE R2, R18, 0x2, R24 ;  /* 0x0000000212027825 */ /* 0x002fc600078e0218 */
        /* <DEDUP_REMOVED lines=13> */
[----:B------:R-:W-:Y:S01]  /*63b0*/  STL.64 [R1+0x308], R6 ;  /* 0x0003080601007387 */ /* 0x000fe20000100a00 */
[----:B-1----:R-:W-:-:S04]  /*63c0*/  IMAD.WIDE R2, R0, 0x2, R24 ;  /* 0x0000000200027825 */ /* 0x002fc800078e0218 */
[----:B------:R-:W-:-:S04]  /*63d0*/  IMAD.WIDE R10, R60, 0x2, R4 ;  /* 0x000000023c0a7825 */ /* 0x000fc800078e0204 */
[--C-:B------:R-:W-:Y:S01]  /*63e0*/  IMAD.WIDE R60, R61, 0x2, R4.reuse ;  /* 0x000000023d3c7825 */ /* 0x100fe200078e0204 */
[----:B------:R-:W-:Y:S03]  /*63f0*/  STL.64 [R1+0x1408], R10 ;  /* 0x0014080a01007387 */ /* 0x000fe60000100a00 */
[--C-:B------:R-:W-:Y:S01]  /*6400*/  IMAD.WIDE R24, R27, 0x2, R4.reuse ;  /* 0x000000021b187825 */ /* 0x100fe200078e0204 */
[----:B------:R-:W-:Y:S03]  /*6410*/  STL.64 [R1+0x310], R2 ;  /* 0x0003100201007387 */ /* 0x000fe60000100a00 */
[----:B------:R-:W-:Y:S01]  /*6420*/  IMAD.WIDE R26, R26, 0x2, R4 ;  /* 0x000000021a1a7825 */ /* 0x000fe200078e0204 */
[----:B------:R0:W-:Y:S04]  /*6430*/  STL.64 [R1+0x1410], R60 ;  /* 0x0014103c01007387 */ /* 0x0001e80000100a00 */
[----:B------:R1:W-:Y:S04]  /*6440*/  STL.64 [R1+0x1418], R24 ;  /* 0x0014181801007387 */ /* 0x0003e80000100a00 */
[----:B------:R2:W-:Y:S04]  /*6450*/  STL.64 [R1+0x1420], R26 ;  /* 0x0014201a01007387 */ /* 0x0005e80000100a00 */
[----:B0-----:R-:W3:Y:S04]  /*6460*/  LDL.LU R61, [R1+0x134] ;  /* 0x00013400013d7983 */ /* 0x001ee80000300800 */
        /* <DEDUP_REMOVED lines=11> */
[----:B-1----:R-:W-:-:S02]  /*6520*/  IMAD.MOV.U32 R24, RZ, RZ, R53 ;  /* 0x000000ffff187224 */ /* 0x002fc400078e0035 */
[----:B------:R-:W-:Y:S01]  /*6530*/  IMAD.MOV.U32 R25, RZ, RZ, R51 ;  /* 0x000000ffff197224 */ /* 0x000fe200078e0033 */
[----:B------:R-:W4:Y:S01]  /*6540*/  LDL.LU R21, [R1+0x184] ;  /* 0x0001840001157983 */ /* 0x000f220000300800 */
[----:B--2---:R-:W-:-:S03]  /*6550*/  IMAD.WIDE R26, R24, 0x2, R4 ;  /* 0x00000002181a7825 */ /* 0x004fc600078e0204 */
[----:B------:R-:W2:Y:S01]  /*6560*/  LDL.LU R22, [R1+0x190] ;  /* 0x0001900001167983 */ /* 0x000ea20000300800 */
[----:B------:R-:W-:-:S03]  /*6570*/  IMAD.WIDE R24, R25, 0x2, R4 ;  /* 0x0000000219187825 */ /* 0x000fc600078e0204 */
[----:B------:R-:W2:Y:S04]  /*6580*/  LDL.LU R8, [R1+0x198] ;  /* 0x0001980001087983 */ /* 0x000ea80000300800 */
[----:B------:R-:W2:Y:S01]  /*6590*/  LDL.LU R9, [R1+0x1a8] ;  /* 0x0001a80001097983 */ /* 0x000ea20000300800 */
[----:B------:R-:W-:-:S03]  /*65a0*/  IMAD.MOV.U32 R3, RZ, RZ, R47 ;  /* 0x000000ffff037224 */ /* 0x000fc600078e002f */
[----:B------:R-:W2:Y:S04]  /*65b0*/  LDL.LU R23, [R1+0x1b0] ;  /* 0x0001b00001177983 */ /* 0x000ea80000300800 */
[----:B------:R-:W2:Y:S04]  /*65c0*/  LDL.LU R2, [R1+0x1c0] ;  /* 0x0001c00001027983 */ /* 0x000ea80000300800 */
[----:B------:R-:W2:Y:S04]  /*65d0*/  LDL.LU R6, [R1+0x98] ;  /* 0x0000980001067983 */ /* 0x000ea80000300800 */
[----:B------:R-:W2:Y:S04]  /*65e0*/  LDL.LU R7, [R1+0x94] ;  /* 0x0000940001077983 */ /* 0x000ea80000300800 */
[----:B------:R0:W-:Y:S01]  /*65f0*/  STL.64 [R1+0xa8], R26 ;  /* 0x0000a81a01007387 */ /* 0x0001e20000100a00 */
[----:B------:R-:W-:-:S03]  /*6600*/  IMAD.MOV.U32 R60, RZ, RZ, R49 ;  /* 0x000000ffff3c7224 */ /* 0x000fc600078e0031 */
[----:B0-----:R-:W2:Y:S04]  /*6610*/  LDL.LU.64 R26, [R1+0x1420] ;  /* 0x00142000011a7983 */ /* 0x001ea80000300a00 */
[----:B------:R0:W-:Y:S02]  /*6620*/  STL.64 [R1+0xb0], R24 ;  /* 0x0000b01801007387 */ /* 0x0001e40000100a00 */
[--C-:B0-----:R-:W-:Y:S02]  /*6630*/  IMAD.WIDE R24, R3, 0x2, R4.reuse ;  /* 0x0000000203187825 */ /* 0x101fe400078e0204 */
[----:B------:R-:W2:Y:S04]  /*6640*/  LDL.LU R3, [R1+0x88] ;  /* 0x0000880001037983 */ /* 0x000ea80000300800 */
[----:B------:R0:W-:Y:S02]  /*6650*/  STL.64 [R1+0xc0], R24 ;  /* 0x0000c01801007387 */ /* 0x0001e40000100a00 */
[----:B0-----:R-:W-:-:S05]  /*6660*/  IMAD.WIDE R24, R60, 0x2, R4 ;  /* 0x000000023c187825 */ /* 0x001fca00078e0204 */
[----:B------:R0:W-:Y:S04]  /*6670*/  STL.64 [R1+0xc8], R24 ;  /* 0x0000c81801007387 */ /* 0x0001e80000100a00 */
[----:B0-----:R-:W2:Y:S01]  /*6680*/  LDL.LU.64 R24, [R1+0x1418] ;  /* 0x0014180001187983 */ /* 0x001ea20000300a00 */
[----:B---3--:R-:W-:-:S05]  /*6690*/  IMAD.WIDE R60, R61, 0x2, R4 ;  /* 0x000000023d3c7825 */ /* 0x008fca00078e0204 */
[----:B------:R4:W-:Y:S02]  /*66a0*/  STL.64 [R1+0xd8], R60 ;  /* 0x0000d83c01007387 */ /* 0x0009e40000100a00 */
[----:B----4-:R-:W-:-:S04]  /*66b0*/  IMAD.WIDE R60, R10, 0x2, R4 ;  /* 0x000000020a3c7825 */ /* 0x010fc800078e0204 */
[--C-:B------:R-:W-:Y:S01]  /*66c0*/  IMAD.WIDE R10, R11, 0x2, R4.reuse ;  /* 0x000000020b0a7825 */ /* 0x100fe200078e0204 */
[----:B------:R0:W-:Y:S04]  /*66d0*/  STL.64 [R1+0xe0], R60 ;  /* 0x0000e03c01007387 */ /* 0x0001e80000100a00 */
[----:B0-----:R-:W3:Y:S04]  /*66e0*/  LDL.LU.64 R60, [R1+0x1410] ;  /* 0x00141000013c7983 */ /* 0x001ee80000300a00 */
[----:B------:R0:W-:Y:S02]  /*66f0*/  STL.64 [R1+0xf0], R10 ;  /* 0x0000f00a01007387 */ /* 0x0001e40000100a00 */
[----:B0-----:R-:W-:-:S04]  /*6700*/  IMAD.WIDE R10, R14, 0x2, R4 ;  /* 0x000000020e0a7825 */ /* 0x001fc800078e0204 */
[--C-:B------:R-:W-:Y:S01]  /*6710*/  IMAD.WIDE R14, R15, 0x2, R4.reuse ;  /* 0x000000020f0e7825 */ /* 0x100fe200078e0204 */
[----:B------:R0:W-:Y:S04]  /*6720*/  STL.64 [R1+0xf8], R10 ;  /* 0x0000f80a01007387 */ /* 0x0001e80000100a00 */
[----:B0-----:R-:W4:Y:S04]  /*6730*/  LDL.LU.64 R10, [R1+0x1408] ;  /* 0x00140800010a7983 */ /* 0x001f280000300a00 */
[----:B------:R0:W-:Y:S02]  /*6740*/  STL.64 [R1+0x108], R14 ;  /* 0x0001080e01007387 */ /* 0x0001e40000100a00 */
[----:B0-----:R-:W-:-:S04]  /*6750*/  IMAD.WIDE R14, R16, 0x2, R4 ;  /* 0x00000002100e7825 */ /* 0x001fc800078e0204 */
        /* <DEDUP_REMOVED lines=9> */
[----:B0-----:R-:W-:-:S05]  /*67f0*/  IMAD.WIDE R18, R20, 0x2, R4 ;  /* 0x0000000214127825 */ /* 0x001fca00078e0204 */
[----:B------:R0:W-:Y:S02]  /*6800*/  STL.64 [R1+0x148], R18 ;  /* 0x0001481201007387 */ /* 0x0001e40000100a00 */
[----:B0-----:R-:W-:-:S04]  /*6810*/  IMAD.WIDE R18, R12, 0x2, R4 ;  /* 0x000000020c127825 */ /* 0x001fc800078e0204 */
[--C-:B------:R-:W-:Y:S01]  /*6820*/  IMAD.WIDE R12, R13, 0x2, R4.reuse ;  /* 0x000000020d0c7825 */ /* 0x100fe200078e0204 */
[----:B------:R0:W-:Y:S04]  /*6830*/  STL.64 [R1+0x150], R18 ;  /* 0x0001501201007387 */ /* 0x0001e80000100a00 */
[----:B0-----:R-:W3:Y:S04]  /*6840*/  LDL.LU.64 R18, [R1+0x13f0] ;  /* 0x0013f00001127983 */ /* 0x001ee80000300a00 */
[----:B------:R0:W-:Y:S04]  /*6850*/  STL.64 [R1+0x160], R12 ;  /* 0x0001600c01007387 */ /* 0x0001e80000100a00 */
[----:B0-----:R-:W2:Y:S02]  /*6860*/  LDL.LU R12, [R1+0x13ec] ;  /* 0x0013ec00010c7983 */ /* 0x001ea40000300800 */
[----:B--2---:R-:W-:-:S05]  /*6870*/  IMAD.WIDE R12, R12, 0x2, R4 ;  /* 0x000000020c0c7825 */ /* 0x004fca00078e0204 */
[----:B------:R0:W-:Y:S04]  /*6880*/  STL.64 [R1+0x168], R12 ;  /* 0x0001680c01007387 */ /* 0x0001e80000100a00 */
[----:B0-----:R-:W2:Y:S01]  /*6890*/  LDL.LU R13, [R1+0x13e8] ;  /* 0x0013e800010d7983 */ /* 0x001ea20000300800 */
[----:B------:R-:W-:-:S04]  /*68a0*/  IMAD.WIDE R20, R21, 0x2, R4 ;  /* 0x0000000215147825 */ /* 0x000fc800078e0204 */
[----:B--2---:R-:W-:-:S05]  /*68b0*/  IMAD.WIDE R12, R13, 0x2, R4 ;  /* 0x000000020d0c7825 */ /* 0x004fca00078e0204 */
[----:B------:R0:W-:Y:S04]  /*68c0*/  STL.64 [R1+0x178], R12 ;  /* 0x0001780c01007387 */ /* 0x0001e80000100a00 */
[----:B0-----:R-:W2:Y:S04]  /*68d0*/  LDL.LU.64 R12, [R1+0x50] ;  /* 0x00005000010c7983 */ /* 0x001ea80000300a00 */
[----:B------:R0:W-:Y:S02]  /*68e0*/  STL.64 [R1+0x180], R20 ;  /* 0x0001801401007387 */ /* 0x0001e40000100a00 */
[----:B0-----:R-:W-:-:S05]  /*68f0*/  IMAD.WIDE R20, R22, 0x2, R4 ;  /* 0x0000000216147825 */ /* 0x001fca00078e0204 */
[----:B------:R0:W-:Y:S02]  /*6900*/  STL.64 [R1+0x190], R20 ;  /* 0x0001901401007387 */ /* 0x0001e40000100a00 */
[----:B0-----:R-:W-:-:S04]  /*6910*/  IMAD.WIDE R20, R8, 0x2, R4 ;  /* 0x0000000208147825 */ /* 0x001fc800078e0204 */
[--C-:B------:R-:W-:Y:S01]  /*6920*/  IMAD.WIDE R8, R9, 0x2, R4.reuse ;  /* 0x0000000209087825 */ /* 0x100fe200078e0204 */
[----:B------:R0:W-:Y:S04]  /*6930*/  STL.64 [R1+0x198], R20 ;  /* 0x0001981401007387 */ /* 0x0001e80000100a00 */
[----:B0-----:R-:W4:Y:S04]  /*6940*/  LDL.LU.64 R20, [R1+0x13e0] ;  /* 0x0013e00001147983 */ /* 0x001f280000300a00 */
[----:B------:R0:W-:Y:S04]  /*6950*/  STL.64 [R1+0x1a8], R8 ;  /* 0x0001a80801007387 */ /* 0x0001e80000100a00 */
[----:B0-----:R-:W3:Y:S01]  /*6960*/  LDL.LU.64 R8, [R1+0x13d8] ;  /* 0x0013d80001087983 */ /* 0x001ee20000300a00 */
[----:B------:R-:W-:-:S05]  /*6970*/  IMAD.WIDE R22, R23, 0x2, R4 ;  /* 0x0000000217167825 */ /* 0x000fca00078e0204 */
[----:B------:R0:W-:Y:S02]  /*6980*/  STL.64 [R1+0x1b0], R22 ;  /* 0x0001b01601007387 */ /* 0x0001e40000100a00 */
[----:B0-----:R-:W-:-:S05]  /*6990*/  IMAD.WIDE R22, R2, 0x2, R4 ;  /* 0x0000000202167825 */ /* 0x001fca00078e0204 */
[----:B------:R3:W-:Y:S02]  /*69a0*/  STL.64 [R1+0x1c0], R22 ;  /* 0x0001c01601007387 */ /* 0x0007e40000100a00 */
[----:B---3--:R-:W-:-:S05]  /*69b0*/  IMAD.WIDE R22, R8, 0x2, R4 ;  /* 0x0000000208167825 */ /* 0x008fca00078e0204 */
[----:B------:R0:W-:Y:S02]  /*69c0*/  STL.64 [R1+0x1c8], R22 ;  /* 0x0001c81601007387 */ /* 0x0001e40000100a00 */
[--C-:B0-----:R-:W-:Y:S02]  /*69d0*/  IMAD.WIDE R22, R9, 0x2, R4.reuse ;  /* 0x0000000209167825 */ /* 0x101fe400078e0204 */
[----:B------:R-:W3:Y:S04]  /*69e0*/  LDL.LU.64 R8, [R1+0x40] ;  /* 0x0000400001087983 */ /* 0x000ee80000300a00 */
[----:B------:R0:W-:Y:S02]  /*69f0*/  STL.64 [R1+0x1d8], R22 ;  /* 0x0001d81601007387 */ /* 0x0001e40000100a00 */
[----:B0-----:R-:W-:-:S04]  /*6a00*/  IMAD.WIDE R22, R6, 0x2, R4 ;  /* 0x0000000206167825 */ /* 0x001fc800078e0204 */
[--C-:B------:R-:W-:Y:S01]  /*6a10*/  IMAD.WIDE R6, R7, 0x2, R4.reuse ;  /* 0x0000000207067825 */ /* 0x100fe200078e0204 */
[----:B------:R0:W-:Y:S04]  /*6a20*/  STL.64 [R1+0x98], R22 ;  /* 0x0000981601007387 */ /* 0x0001e80000100a00 */
[----:B0-----:R-:W2:Y:S04]  /*6a30*/  LDL.LU.64 R22, [R1+0x13d0] ;  /* 0x0013d00001167983 */ /* 0x001ea80000300a00 */
[----:B------:R0:W-:Y:S04]  /*6a40*/  STL.64 [R1+0x1f0], R6 ;  /* 0x0001f00601007387 */ /* 0x0001e80000100a00 */
[----:B0-----:R-:W4:Y:S02]  /*6a50*/  LDL.LU R6, [R1+0x13cc] ;  /* 0x0013cc0001067983 */ /* 0x001f240000300800 */
[----:B----4-:R-:W-:-:S05]  /*6a60*/  IMAD.WIDE R6, R6, 0x2, R4 ;  /* 0x0000000206067825 */ /* 0x010fca00078e0204 */
[----:B------:R0:W-:Y:S04]  /*6a70*/  STL.64 [R1+0x90], R6 ;  /* 0x0000900601007387 */ /* 0x0001e80000100a00 */
[----:B0-----:R-:W4:Y:S01]  /*6a80*/  LDL.LU R7, [R1+0x13c8] ;  /* 0x0013c80001077983 */ /* 0x001f220000300800 */
[----:B------:R-:W-:-:S04]  /*6a90*/  IMAD.WIDE R2, R3, 0x2, R4 ;  /* 0x0000000203027825 */ /* 0x000fc800078e0204 */
[----:B----4-:R-:W-:-:S05]  /*6aa0*/  IMAD.WIDE R6, R7, 0x2, R4 ;  /* 0x0000000207067825 */ /* 0x010fca00078e0204 */
[----:B------:R0:W-:Y:S04]  /*6ab0*/  STL.64 [R1+0x200], R6 ;  /* 0x0002000601007387 */ /* 0x0001e80000100a00 */
[----:B0-----:R-:W4:Y:S04]  /*6ac0*/  LDL.LU.64 R6, [R1+0x38] ;  /* 0x0000380001067983 */ /* 0x001f280000300a00 */
[----:B------:R2:W-:Y:S02]  /*6ad0*/  STL.64 [R1+0x88], R2 ;  /* 0x0000880201007387 */ /* 0x0005e40000100a00 */
[----:B--2---:R-:W-:-:S05]  /*6ae0*/  IMAD.WIDE R2, R22, 0x2, R4 ;  /* 0x0000000216027825 */ /* 0x004fca00078e0204 */
[----:B------:R0:W-:Y:S04]  /*6af0*/  STL.64 [R1+0x218], R2 ;  /* 0x0002180201007387 */ /* 0x0001e80000100a00 */
[----:B0-----:R-:W2:Y:S02]  /*6b00*/  LDL.LU R2, [R1+0x13c4] ;  /* 0x0013c40001027983 */ /* 0x001ea40000300800 */
[----:B--2---:R-:W-:-:S05]  /*6b10*/  IMAD.WIDE R2, R2, 0x2, R4 ;  /* 0x0000000202027825 */ /* 0x004fca00078e0204 */
[----:B------:R0:W-:Y:S04]  /*6b20*/  STL.64 [R1+0x80], R2 ;  /* 0x0000800201007387 */ /* 0x0001e80000100a00 */
[----:B0-----:R-:W2:Y:S01]  /*6b30*/  LDL.LU R3, [R1+0x13c0] ;  /* 0x0013c00001037983 */ /* 0x001ea20000300800 */
[----:B------:R-:W-:-:S04]  /*6b40*/  IMAD.WIDE R22, R23, 0x2, R4 ;  /* 0x0000000217167825 */ /* 0x000fc800078e0204 */
        /* <DEDUP_REMOVED lines=16> */
[----:B--2---:R-:W-:-:S05]  /*6c50*/  IMAD.WIDE R2, R3, 0x2, R4 ;  /* 0x0000000203027825 */ /* 0x004fca00078e0204 */
[----:B------:R0:W-:Y:S04]  /*6c60*/  STL.64 [R1+0x228], R2 ;  /* 0x0002280201007387 */ /* 0x0001e80000100a00 */
[----:B0-----:R-:W2:Y:S04]  /*6c70*/  LDL.LU.64 R2, [R1+0x30] ;  /* 0x0000300001027983 */ /* 0x001ea80000300a00 */
[----:B------:R0:W-:Y:S02]  /*6c80*/  STL.64 [R1+0x78], R22 ;  /* 0x0000781601007387 */ /* 0x0001e40000100a00 */
[----:B0-----:R-:W-:-:S04]  /*6c90*/  IMAD.WIDE R22, R20, 0x2, R4 ;  /* 0x0000000214167825 */ /* 0x001fc800078e0204 */
[--C-:B------:R-:W-:Y:S01]  /*6ca0*/  IMAD.WIDE R20, R21, 0x2, R4.reuse ;  /* 0x0000000215147825 */ /* 0x100fe200078e0204 */
        /* <DEDUP_REMOVED lines=15> */
[----:B------:R0:W-:Y:S03]  /*6da0*/  STL.64 [R1+0x278], R16 ;  /* 0x0002781001007387 */ /* 0x0001e60000100a00 */
[----:B------:R-:W-:Y:S01]  /*6db0*/  IMAD.WIDE R4, R0, 0x2, R4 ;  /* 0x0000000200047825 */ /* 0x000fe200078e0204 */
[----:B0-----:R-:W2:Y:S04]  /*6dc0*/  LDL.LU.64 R16, [R1+0x13a0] ;  /* 0x0013a00001107983 */ /* 0x001ea80000300a00 */
[----:B------:R0:W-:Y:S04]  /*6dd0*/  STL.64 [R1+0x58], R14 ;  /* 0x0000580e01007387 */ /* 0x0001e80000100a00 */
[----:B0-----:R-:W2:Y:S04]  /*6de0*/  LDL.LU.64 R14, [R1+0x1398] ;  /* 0x00139800010e7983 */ /* 0x001ea80000300a00 */
[----:B------:R0:W-:Y:S04]  /*6df0*/  STL.64 [R1+0x298], R4 ;  /* 0x0002980401007387 */ /* 0x0001e80000100a00 */
[----:B0-----:R-:W3:Y:S01]  /*6e00*/  LDL.LU.64 R4, [R1+0x48] ;  /* 0x0000480001047983 */ /* 0x001ee20000300a00 */
[----:B------:R-:W-:-:S03]  /*6e10*/  IMAD.MOV.U32 R0, RZ, RZ, R13 ;  /* 0x000000ffff007224 */ /* 0x000fc600078e000d */
[----:B------:R0:W-:Y:S04]  /*6e20*/  STL [R1+0x134c], R12 ;  /* 0x00134c0c01007387 */ /* 0x0001e80000100800 */
[----:B0-----:R-:W2:Y:S04]  /*6e30*/  LDL.LU.64 R12, [R1+0x1390] ;  /* 0x00139000010c7983 */ /* 0x001ea80000300a00 */
[----:B------:R-:W-:Y:S04]  /*6e40*/  STL [R1+0x1348], R10 ;  /* 0x0013480a01007387 */ /* 0x000fe80000100800 */
[----:B------:R0:W-:Y:S02]  /*6e50*/  STL [R1+0x1344], R0 ;  /* 0x0013440001007387 */ /* 0x0001e40000100800 */
[----:B0-----:R-:W-:-:S02]  /*6e60*/  IMAD.MOV.U32 R0, RZ, RZ, R11 ;  /* 0x000000ffff007224 */ /* 0x001fc400078e000b */
[----:B------:R-:W2:Y:S04]  /*6e70*/  LDL.LU.64 R10, [R1+0x1388] ;  /* 0x00138800010a7983 */ /* 0x000ea80000300a00 */
[----:B---3--:R-:W-:Y:S04]  /*6e80*/  STL [R1+0x1340], R4 ;  /* 0x0013400401007387 */ /* 0x008fe80000100800 */
[----:B------:R0:W-:Y:S02]  /*6e90*/  STL [R1+0x133c], R0 ;  /* 0x00133c0001007387 */ /* 0x0001e40000100800 */
[----:B0-----:R-:W-:-:S02]  /*6ea0*/  IMAD.MOV.U32 R0, RZ, RZ, R5 ;  /* 0x000000ffff007224 */ /* 0x001fc400078e0005 */
[----:B------:R-:W3:Y:S04]  /*6eb0*/  LDL.LU.64 R4, [R1+0x8] ;  /* 0x0000080001047983 */ /* 0x000ee80000300a00 */
[----:B------:R0:W-:Y:S04]  /*6ec0*/  STL [R1+0x1334], R0 ;  /* 0x0013340001007387 */ /* 0x0001e80000100800 */
[----:B------:R-:W-:Y:S04]  /*6ed0*/  STL [R1+0x1338], R60 ;  /* 0x0013383c01007387 */ /* 0x000fe80000100800 */
[----:B------:R1:W-:Y:S01]  /*6ee0*/  STL [R1+0x132c], R61 ;  /* 0x00132c3d01007387 */ /* 0x0003e20000100800 */
[----:B0-----:R-:W-:-:S03]  /*6ef0*/  IMAD.MOV.U32 R0, RZ, RZ, R9 ;  /* 0x000000ffff007224 */ /* 0x001fc600078e0009 */
[----:B-1----:R-:W3:Y:S04]  /*6f00*/  LDL.LU.64 R60, [R1+0x10] ;  /* 0x00001000013c7983 */ /* 0x002ee80000300a00 */
[----:B------:R0:W-:Y:S04]  /*6f10*/  STL [R1+0x1330], R8 ;  /* 0x0013300801007387 */ /* 0x0001e80000100800 */
[----:B0-----:R-:W3:Y:S04]  /*6f20*/  LDL.LU.64 R8, [R1+0x1380] ;  /* 0x0013800001087983 */ /* 0x001ee80000300a00 */
[----:B------:R-:W-:Y:S04]  /*6f30*/  STL [R1+0x1328], R24 ;  /* 0x0013281801007387 */ /* 0x000fe80000100800 */
[----:B------:R4:W-:Y:S04]  /*6f40*/  STL [R1+0x1324], R0 ;  /* 0x0013240001007387 */ /* 0x0009e80000100800 */
[----:B------:R0:W-:Y:S01]  /*6f50*/  STL [R1+0x131c], R25 ;  /* 0x00131c1901007387 */ /* 0x0001e20000100800 */
[----:B----4-:R-:W-:-:S03]  /*6f60*/  IMAD.MOV.U32 R0, RZ, RZ, R7 ;  /* 0x000000ffff007224 */ /* 0x010fc600078e0007 */
[----:B0-----:R-:W4:Y:S04]  /*6f70*/  LDL.LU.64 R24, [R1+0x18] ;  /* 0x0000180001187983 */ /* 0x001f280000300a00 */
[----:B------:R0:W-:Y:S04]  /*6f80*/  STL [R1+0x1320], R6 ;  /* 0x0013200601007387 */ /* 0x0001e80000100800 */
[----:B0-----:R-:W3:Y:S04]  /*6f90*/  LDL.LU.64 R6, [R1+0x1378] ;  /* 0x0013780001067983 */ /* 0x001ee80000300a00 */
[----:B------:R-:W-:Y:S04]  /*6fa0*/  STL [R1+0x1318], R26 ;  /* 0x0013181a01007387 */ /* 0x000fe80000100800 */
[----:B------:R2:W-:Y:S04]  /*6fb0*/  STL [R1+0x1314], R0 ;  /* 0x0013140001007387 */ /* 0x0005e80000100800 */
[----:B------:R0:W-:Y:S01]  /*6fc0*/  STL [R1+0x130c], R27 ;  /* 0x00130c1b01007387 */ /* 0x0001e20000100800 */
[----:B--2---:R-:W-:-:S03]  /*6fd0*/  IMAD.MOV.U32 R0, RZ, RZ, R3 ;  /* 0x000000ffff007224 */ /* 0x004fc600078e0003 */
[----:B0-----:R-:W2:Y:S04]  /*6fe0*/  LDL.LU.64 R26, [R1+0x20] ;  /* 0x00002000011a7983 */ /* 0x001ea80000300a00 */
[----:B------:R0:W-:Y:S04]  /*6ff0*/  STL [R1+0x1310], R2 ;  /* 0x0013100201007387 */ /* 0x0001e80000100800 */
[----:B0-----:R-:W3:Y:S04]  /*7000*/  LDL.LU.64 R2, [R1+0x1370] ;  /* 0x0013700001027983 */ /* 0x001ee80000300a00 */
[----:B------:R-:W-:Y:S04]  /*7010*/  STL [R1+0x1308], R28 ;  /* 0x0013081c01007387 */ /* 0x000fe80000100800 */
[----:B------:R-:W-:Y:S04]  /*7020*/  STL [R1+0x1304], R0 ;  /* 0x0013040001007387 */ /* 0x000fe80000100800 */
[----:B------:R0:W-:Y:S04]  /*7030*/  STL [R1+0x12fc], R29 ;  /* 0x0012fc1d01007387 */ /* 0x0001e80000100800 */
[----:B0-----:R-:W4:Y:S02]  /*7040*/  LDL.LU.64 R28, [R1+0x28] ;  /* 0x00002800011c7983 */ /* 0x001f240000300a00 */
[----:B----4-:R-:W-:-:S02]  /*7050*/  IMAD.MOV.U32 R0, RZ, RZ, R29 ;  /* 0x000000ffff007224 */ /* 0x010fc400078e001d */
[----:B------:R-:W-:Y:S04]  /*7060*/  STL [R1+0x1300], R28 ;  /* 0x0013001c01007387 */ /* 0x000fe80000100800 */
[----:B------:R-:W-:Y:S04]  /*7070*/  STL [R1+0x12f8], R30 ;  /* 0x0012f81e01007387 */ /* 0x000fe80000100800 */
[----:B------:R2:W-:Y:S04]  /*7080*/  STL [R1+0x12f4], R0 ;  /* 0x0012f40001007387 */ /* 0x0005e80000100800 */
[----:B------:R-:W-:Y:S01]  /*7090*/  STL [R1+0x12ec], R31 ;  /* 0x0012ec1f01007387 */ /* 0x000fe20000100800 */
[----:B--2---:R-:W-:-:S03]  /*70a0*/  IMAD.MOV.U32 R0, RZ, RZ, R27 ;  /* 0x000000ffff007224 */ /* 0x004fc600078e001b */
[----:B------:R-:W-:Y:S04]  /*70b0*/  STL [R1+0x12f0], R26 ;  /* 0x0012f01a01007387 */ /* 0x000fe80000100800 */
[----:B------:R-:W-:Y:S04]  /*70c0*/  STL [R1+0x12e8], R32 ;  /* 0x0012e82001007387 */ /* 0x000fe80000100800 */
[----:B------:R0:W-:Y:S04]  /*70d0*/  STL [R1+0x12e4], R0 ;  /* 0x0012e40001007387 */ /* 0x0001e80000100800 */
[----:B------:R-:W-:Y:S01]  /*70e0*/  STL [R1+0x12dc], R33 ;  /* 0x0012dc2101007387 */ /* 0x000fe20000100800 */
[----:B0-----:R-:W-:-:S03]  /*70f0*/  IMAD.MOV.U32 R0, RZ, RZ, R25 ;  /* 0x000000ffff007224 */ /* 0x001fc600078e0019 */
[----:B------:R-:W-:Y:S04]  /*7100*/  STL [R1+0x12e0], R24 ;  /* 0x0012e01801007387 */ /* 0x000fe80000100800 */
[----:B------:R-:W-:Y:S04]  /*7110*/  STL [R1+0x12d8], R34 ;  /* 0x0012d82201007387 */ /* 0x000fe80000100800 */
[----:B------:R3:W-:Y:S04]  /*7120*/  STL [R1+0x12d4], R0 ;  /* 0x0012d40001007387 */ /* 0x0007e80000100800 */
[----:B------:R-:W-:Y:S01]  /*7130*/  STL [R1+0x12cc], R35 ;  /* 0x0012cc2301007387 */ /* 0x000fe20000100800 */
[----:B---3--:R-:W-:-:S03]  /*7140*/  IMAD.MOV.U32 R0, RZ, RZ, R61 ;  /* 0x000000ffff007224 */ /* 0x008fc600078e003d */
[----:B------:R-:W-:Y:S04]  /*7150*/  STL [R1+0x12d0], R60 ;  /* 0x0012d03c01007387 */ /* 0x000fe80000100800 */
[----:B------:R-:W-:Y:S04]  /*7160*/  STL [R1+0x12c8], R36 ;  /* 0x0012c82401007387 */ /* 0x000fe80000100800 */
[----:B------:R0:W-:Y:S04]  /*7170*/  STL [R1+0x12c4], R0 ;  /* 0x0012c40001007387 */ /* 0x0001e80000100800 */
[----:B------:R-:W-:Y:S01]  /*7180*/  STL [R1+0x12bc], R37 ;  /* 0x0012bc2501007387 */ /* 0x000fe20000100800 */
[----:B0-----:R-:W-:-:S03]  /*7190*/  IMAD.MOV.U32 R0, RZ, RZ, R5 ;  /* 0x000000ffff007224 */ /* 0x001fc600078e0005 */
[----:B------:R-:W-:Y:S04]  /*71a0*/  STL [R1+0x12c0], R4 ;  /* 0x0012c00401007387 */ /* 0x000fe80000100800 */
        /* <DEDUP_REMOVED lines=15> */
[----:B------:R0:W-:Y:S04]  /*72a0*/  STL [R1+0x1280], R10 ;  /* 0x0012800a01007387 */ /* 0x0001e80000100800 */
[----:B------:R-:W-:Y:S04]  /*72b0*/  STL [R1+0x1274], R11 ;  /* 0x0012740b01007387 */ /* 0x000fe80000100800 */
[----:B------:R-:W-:Y:S04]  /*72c0*/  STL [R1+0x1278], R46 ;  /* 0x0012782e01007387 */ /* 0x000fe80000100800 */
[----:B------:R-:W-:Y:S01]  /*72d0*/  STL [R1+0x126c], R47 ;  /* 0x00126c2f01007387 */ /* 0x000fe20000100800 */
[----:B0-----:R-:W0:Y:S03]  /*72e0*/  LDC R10, c[0x0][0x238] ;  /* 0x00008e00ff0a7b82 */ /* 0x001e260000000800 */
[----:B------:R-:W-:Y:S04]  /*72f0*/  STL [R1+0x1270], R12 ;  /* 0x0012700c01007387 */ /* 0x000fe80000100800 */
[----:B------:R-:W-:Y:S04]  /*7300*/  STL [R1+0x1264], R13 ;  /* 0x0012640d01007387 */ /* 0x000fe80000100800 */
[----:B------:R-:W-:Y:S04]  /*7310*/  STL [R1+0x1268], R48 ;  /* 0x0012683001007387 */ /* 0x000fe80000100800 */
[----:B------:R-:W-:Y:S04]  /*7320*/  STL [R1+0x125c], R49 ;  /* 0x00125c3101007387 */ /* 0x000fe80000100800 */
[----:B------:R-:W2:Y:S04]  /*7330*/  LDL.LU.64 R60, [R1+0xa0] ;  /* 0x0000a000013c7983 */ /* 0x000ea80000300a00 */
[----:B------:R-:W-:Y:S04]  /*7340*/  STL [R1+0x1260], R14 ;  /* 0x0012600e01007387 */ /* 0x000fe80000100800 */
[----:B------:R-:W-:Y:S04]  /*7350*/  STL [R1+0x1254], R15 ;  /* 0x0012540f01007387 */ /* 0x000fe80000100800 */
[----:B------:R-:W3:Y:S04]  /*7360*/  LDL.LU.64 R36, [R1+0xa8] ;  /* 0x0000a80001247983 */ /* 0x000ee80000300a00 */
[----:B------:R-:W-:Y:S04]  /*7370*/  STL [R1+0x1258], R50 ;  /* 0x0012583201007387 */ /* 0x000fe80000100800 */
[----:B------:R-:W-:Y:S04]  /*7380*/  STL [R1+0x124c], R51 ;  /* 0x00124c3301007387 */ /* 0x000fe80000100800 */
[----:B------:R-:W4:Y:S04]  /*7390*/  LDL.LU.64 R34, [R1+0xb8] ;  /* 0x0000b80001227983 */ /* 0x000f280000300a00 */
        /* <DEDUP_REMOVED lines=24> */
[----:B--2---:R1:W-:Y:S01]  /*7520*/  STL [R1+0x770], R60 ;  /* 0x0007703c01007387 */ /* 0x0043e20000100800 */
[----:B------:R-:W-:-:S03]  /*7530*/  IMAD.MOV.U32 R0, RZ, RZ, R61 ;  /* 0x000000ffff007224 */ /* 0x000fc600078e003d */
[----:B-1----:R-:W2:Y:S04]  /*7540*/  LDL.LU.64 R60, [R1+0xe0] ;  /* 0x0000e000013c7983 */ /* 0x002ea80000300a00 */
[----:B------:R1:W-:Y:S04]  /*7550*/  STL [R1+0x76c], R0 ;  /* 0x00076c0001007387 */ /* 0x0003e80000100800 */
[----:B---3--:R3:W-:Y:S01]  /*7560*/  STL [R1+0x778], R36 ;  /* 0x0007782401007387 */ /* 0x0087e20000100800 */
[----:B-1----:R-:W-:-:S03]  /*7570*/  IMAD.MOV.U32 R0, RZ, RZ, R37 ;  /* 0x000000ffff007224 */ /* 0x002fc600078e0025 */
[----:B---3--:R-:W3:Y:S04]  /*7580*/  LDL.LU.64 R36, [R1+0x128] ;  /* 0x0001280001247983 */ /* 0x008ee80000300a00 */
[----:B------:R1:W-:Y:S04]  /*7590*/  STL [R1+0x774], R0 ;  /* 0x0007740001007387 */ /* 0x0003e80000100800 */
[----:B----4-:R4:W-:Y:S01]  /*75a0*/  STL [R1+0x780], R34 ;  /* 0x0007802201007387 */ /* 0x0109e20000100800 */
[----:B-1----:R-:W-:-:S03]  /*75b0*/  IMAD.MOV.U32 R0, RZ, RZ, R35 ;  /* 0x000000ffff007224 */ /* 0x002fc600078e0023 */
[----:B----4-:R-:W4:Y:S04]  /*75c0*/  LDL.LU.64 R34, [R1+0xf0] ;  /* 0x0000f00001227983 */ /* 0x010f280000300a00 */
[----:B------:R1:W-:Y:S04]  /*75d0*/  STL [R1+0x77c], R0 ;  /* 0x00077c0001007387 */ /* 0x0003e80000100800 */
[----:B------:R0:W-:Y:S01]  /*75e0*/  STL [R1+0x788], R32 ;  /* 0x0007882001007387 */ /* 0x0001e20000100800 */
[----:B-1----:R-:W-:-:S03]  /*75f0*/  IMAD.MOV.U32 R0, RZ, RZ, R33 ;  /* 0x000000ffff007224 */ /* 0x002fc600078e0021 */
[----:B0-----:R-:W4:Y:S04]  /*7600*/  LDL.LU.64 R32, [R1+0x140] ;  /* 0x0001400001207983 */ /* 0x001f280000300a00 */
[----:B------:R0:W-:Y:S04]  /*7610*/  STL [R1+0x784], R0 ;  /* 0x0007840001007387 */ /* 0x0001e80000100800 */
[----:B------:R1:W-:Y:S01]  /*7620*/  STL [R1+0x790], R30 ;  /* 0x0007901e01007387 */ /* 0x0003e20000100800 */
[----:B0-----:R-:W-:-:S03]  /*7630*/  IMAD.MOV.U32 R0, RZ, RZ, R31 ;  /* 0x000000ffff007224 */ /* 0x001fc600078e001f */
[----:B-1----:R-:W4:Y:S04]  /*7640*/  LDL.LU.64 R30, [R1+0xf8] ;  /* 0x0000f800011e7983 */ /* 0x002f280000300a00 */
        /* <DEDUP_REMOVED lines=25> */
[----:B--2---:R1:W-:Y:S01]  /*77e0*/  STL [R1+0x7c8], R60 ;  /* 0x0007c83c01007387 */ /* 0x0043e20000100800 */
[----:B0-----:R-:W-:-:S03]  /*77f0*/  IMAD.MOV.U32 R0, RZ, RZ, R61 ;  /* 0x000000ffff007224 */ /* 0x001fc600078e003d */
[----:B-1----:R-:W2:Y:S04]  /*7800*/  LDL.LU.64 R60, [R1+0x1a0] ;  /* 0x0001a000013c7983 */ /* 0x002ea80000300a00 */
[----:B------:R0:W-:Y:S04]  /*7810*/  STL [R1+0x7c4], R0 ;  /* 0x0007c40001007387 */ /* 0x0001e80000100800 */
[----:B---3--:R1:W-:Y:S01]  /*7820*/  STL [R1+0x7d0], R36 ;  /* 0x0007d02401007387 */ /* 0x0083e20000100800 */
[----:B0-----:R-:W-:-:S03]  /*7830*/  IMAD.MOV.U32 R0, RZ, RZ, R37 ;  /* 0x000000ffff007224 */ /* 0x001fc600078e0025 */
[----:B-1----:R-:W3:Y:S04]  /*7840*/  LDL.LU.64 R36, [R1+0x130] ;  /* 0x0001300001247983 */ /* 0x002ee80000300a00 */
[----:B------:R0:W-:Y:S04]  /*7850*/  STL [R1+0x7cc], R0 ;  /* 0x0007cc0001007387 */ /* 0x0001e80000100800 */
[----:B----4-:R1:W-:Y:S01]  /*7860*/  STL [R1+0x7d8], R34 ;  /* 0x0007d82201007387 */ /* 0x0103e20000100800 */
        /* <DEDUP_REMOVED lines=55> */
[----:B------:R-:W-:Y:S04]  /*7be0*/  STL [R1+0x848], R2 ;  /* 0x0008480201007387 */ /* 0x000fe80000100800 */
[----:B------:R-:W4:Y:S01]  /*7bf0*/  LDL.LU.64 R40, [R1+0x220] ;  /* 0x0002200001287983 */ /* 0x000f220000300a00 */
[----:B0-----:R-:W-:-:S05]  /*7c00*/  IMAD.MOV.U32 R0, RZ, RZ, R3 ;  /* 0x000000ffff007224 */ /* 0x001fca00078e0003 */
        /* <DEDUP_REMOVED lines=25> */
[----:B---3--:R-:W-:Y:S04]  /*7da0*/  STL [R1+0x880], R36 ;  /* 0x0008802401007387 */ /* 0x008fe80000100800 */
[----:B------:R-:W3:Y:S01]  /*7db0*/  LDL.LU.64 R38, [R1+0x1b0] ;  /* 0x0001b00001267983 */ /* 0x000ee20000300a00 */
[----:B0-----:R-:W-:-:S05]  /*7dc0*/  IMAD.MOV.U32 R0, RZ, RZ, R37 ;  /* 0x000000ffff007224 */ /* 0x001fca00078e0025 */
[----:B------:R4:W-:Y:S02]  /*7dd0*/  STL [R1+0x87c], R0 ;  /* 0x00087c0001007387 */ /* 0x0009e40000100800 */
[----:B----4-:R-:W-:Y:S02]  /*7de0*/  IMAD.MOV.U32 R0, RZ, RZ, R35 ;  /* 0x000000ffff007224 */ /* 0x010fe400078e0023 */
[----:B------:R-:W-:Y:S04]  /*7df0*/  STL [R1+0x888], R34 ;  /* 0x0008882201007387 */ /* 0x000fe80000100800 */
[----:B------:R-:W4:Y:S04]  /*7e00*/  LDL.LU.64 R36, [R1+0x258] ;  /* 0x0002580001247983 */ /* 0x000f280000300a00 */
[----:B------:R0:W-:Y:S04]  /*7e10*/  STL [R1+0x884], R0 ;  /* 0x0008840001007387 */ /* 0x0001e80000100800 */
[----:B------:R1:W-:Y:S01]  /*7e20*/  STL [R1+0x890], R32 ;  /* 0x0008902001007387 */ /* 0x0003e20000100800 */
[----:B0-----:R-:W-:-:S03]  /*7e30*/  IMAD.MOV.U32 R0, RZ, RZ, R33 ;  /* 0x000000ffff007224 */ /* 0x001fc600078e0021 */
[----:B------:R-:W4:Y:S04]  /*7e40*/  LDL.LU.64 R34, [R1+0x1c0] ;  /* 0x0001c00001227983 */ /* 0x000f280000300a00 */
[----:B------:R-:W-:Y:S04]  /*7e50*/  STL [R1+0x898], R30 ;  /* 0x0008981e01007387 */ /* 0x000fe80000100800 */
[----:B------:R0:W-:Y:S04]  /*7e60*/  STL [R1+0x88c], R0 ;  /* 0x00088c0001007387 */ /* 0x0001e80000100800 */
[----:B-1----:R-:W4:Y:S01]  /*7e70*/  LDL.LU.64 R32, [R1+0x260] ;  /* 0x0002600001207983 */ /* 0x002f220000300a00 */
[----:B0-----:R-:W-:-:S03]  /*7e80*/  IMAD.MOV.U32 R0, RZ, RZ, R31 ;  /* 0x000000ffff007224 */ /* 0x001fc600078e001f */
[----:B------:R-:W-:Y:S04]  /*7e90*/  STL [R1+0x8a0], R40 ;  /* 0x0008a02801007387 */ /* 0x000fe80000100800 */
[----:B------:R0:W-:Y:S04]  /*7ea0*/  STL [R1+0x894], R0 ;  /* 0x0008940001007387 */ /* 0x0001e80000100800 */
[----:B------:R-:W4:Y:S01]  /*7eb0*/  LDL.LU.64 R30, [R1+0x1c8] ;  /* 0x0001c800011e7983 */ /* 0x000f220000300a00 */
[----:B0-----:R-:W-:-:S03]  /*7ec0*/  IMAD.MOV.U32 R0, RZ, RZ, R41 ;  /* 0x000000ffff007224 */ /* 0x001fc600078e0029 */
[----:B------:R-:W-:Y:S04]  /*7ed0*/  STL [R1+0x8a8], R28 ;  /* 0x0008a81c01007387 */ /* 0x000fe80000100800 */
[----:B------:R0:W-:Y:S02]  /*7ee0*/  STL [R1+0x89c], R0 ;  /* 0x00089c0001007387 */ /* 0x0001e40000100800 */
[----:B0-----:R-:W-:Y:S02]  /*7ef0*/  IMAD.MOV.U32 R0, RZ, RZ, R29 ;  /* 0x000000ffff007224 */ /* 0x001fe400078e001d */
[----:B------:R-:W4:Y:S04]  /*7f00*/  LDL.LU.64 R28, [R1+0x270] ;  /* 0x00027000011c7983 */ /* 0x000f280000300a00 */
        /* <DEDUP_REMOVED lines=36> */
[----:B------:R0:W-:Y:S04]  /*8150*/  STL [R1+0x8ec], R0 ;  /* 0x0008ec0001007387 */ /* 0x0001e80000100800 */
[----:B------:R-:W4:Y:S04]  /*8160*/  LDL.LU.64 R32, [R1+0x200] ;  /* 0x0002000001207983 */ /* 0x000f280000300a00 */
[----:B------:R-:W4:Y:S01]  /*8170*/  LDL.LU.64 R40, [R1+0x2a8] ;  /* 0x0002a80001287983 */ /* 0x000f220000300a00 */
[----:B0-----:R-:W-:-:S05]  /*8180*/  IMAD.MOV.U32 R0, RZ, RZ, R31 ;  /* 0x000000ffff007224 */ /* 0x001fca00078e001f */
[----:B------:R0:W-:Y:S04]  /*8190*/  STL [R1+0x8f4], R0 ;  /* 0x0008f40001007387 */ /* 0x0001e80000100800 */
[----:B------:R-:W-:Y:S01]  /*81a0*/  STL [R1+0x900], R28 ;  /* 0x0009001c01007387 */ /* 0x000fe20000100800 */
[----:B0-----:R-:W-:-:S03]  /*81b0*/  IMAD.MOV.U32 R0, RZ, RZ, R29 ;  /* 0x000000ffff007224 */ /* 0x001fc600078e001d */
[----:B------:R-:W4:Y:S04]  /*81c0*/  LDL.LU.64 R30, [R1+0x88] ;  /* 0x00008800011e7983 */ /* 0x000f280000300a00 */
[----:B------:R0:W-:Y:S02]  /*81d0*/  STL [R1+0x8fc], R0 ;  /* 0x0008fc0001007387 */ /* 0x0001e40000100800 */
[----:B0-----:R-:W-:Y:S02]  /*81e0*/  IMAD.MOV.U32 R0, RZ, RZ, R27 ;  /* 0x000000ffff007224 */ /* 0x001fe400078e001b */
[----:B------:R-:W-:Y:S04]  /*81f0*/  STL [R1+0x908], R26 ;  /* 0x0009081a01007387 */ /* 0x000fe80000100800 */
[----:B------:R-:W4:Y:S04]  /*8200*/  LDL.LU.64 R28, [R1+0x2b0] ;  /* 0x0002b000011c7983 */ /* 0x000f280000300a00 */
[----:B------:R0:W-:Y:S02]  /*8210*/  STL [R1+0x904], R0 ;  /* 0x0009040001007387 */ /* 0x0001e40000100800 */
[----:B0-----:R-:W-:-:S02]  /*8220*/  IMAD.MOV.U32 R0, RZ, RZ, R5 ;  /* 0x000000ffff007224 */ /* 0x001fc400078e0005 */
        /* <DEDUP_REMOVED lines=10> */
[----:B--2---:R-:W-:Y:S04]  /*82d0*/  STL [R1+0x928], R60 ;  /* 0x0009283c01007387 */ /* 0x004fe80000100800 */
[----:B------:R0:W-:Y:S04]  /*82e0*/  STL [R1+0x91c], R0 ;  /* 0x00091c0001007387 */ /* 0x0001e80000100800 */
[----:B------:R-:W2:Y:S01]  /*82f0*/  LDL.LU.64 R24, [R1+0x2c0] ;  /* 0x0002c00001187983 */ /* 0x000ea20000300a00 */
[----:B0-----:R-:W-:-:S03]  /*8300*/  IMAD.MOV.U32 R0, RZ, RZ, R61 ;  /* 0x000000ffff007224 */ /* 0x001fc600078e003d */
[----:B---3--:R-:W-:Y:S04]  /*8310*/  STL [R1+0x930], R38 ;  /* 0x0009302601007387 */ /* 0x008fe80000100800 */
[----:B------:R0:W-:Y:S04]  /*8320*/  STL [R1+0x924], R0 ;  /* 0x0009240001007387 */ /* 0x0001e80000100800 */
[----:B------:R-:W3:Y:S01]  /*8330*/  LDL.LU.64 R60, [R1+0x228] ;  /* 0x00022800013c7983 */ /* 0x000ee20000300a00 */
[----:B0-----:R-:W-:-:S03]  /*8340*/  IMAD.MOV.U32 R0, RZ, RZ, R39 ;  /* 0x000000ffff007224 */ /* 0x001fc600078e0027 */
[----:B------:R-:W3:Y:S04]  /*8350*/  LDL.LU.64 R38, [R1+0x2c8] ;  /* 0x0002c80001267983 */ /* 0x000ee80000300a00 */
[----:B------:R4:W-:Y:S02]  /*8360*/  STL [R1+0x92c], R0 ;  /* 0x00092c0001007387 */ /* 0x0009e40000100800 */
[----:B----4-:R-:W-:Y:S02]  /*8370*/  IMAD.MOV.U32 R0, RZ, RZ, R37 ;  /* 0x000000ffff007224 */ /* 0x010fe400078e0025 */
[----:B------:R0:W-:Y:S04]  /*8380*/  STL [R1+0x938], R36 ;  /* 0x0009382401007387 */ /* 0x0001e80000100800 */
        /* <DEDUP_REMOVED lines=8> */
[----:B------:R-:W-:Y:S04]  /*8410*/  STL [R1+0x950], R40 ;  /* 0x0009502801007387 */ /* 0x000fe80000100800 */
[----:B------:R0:W-:Y:S04]  /*8420*/  STL [R1+0x944], R0 ;  /* 0x0009440001007387 */ /* 0x0001e80000100800 */
[----:B-1----:R-:W4:Y:S01]  /*8430*/  LDL.LU.64 R32, [R1+0x240] ;  /* 0x0002400001207983 */ /* 0x002f220000300a00 */
        /* <DEDUP_REMOVED lines=20> */
[----:B--2---:R-:W-:Y:S04]  /*8580*/  STL [R1+0x980], R24 ;  /* 0x0009801801007387 */ /* 0x004fe80000100800 */
[----:B------:R0:W-:Y:S02]  /*8590*/  STL [R1+0x974], R0 ;  /* 0x0009740001007387 */ /* 0x0001e40000100800 */
[----:B0-----:R-:W-:Y:S02]  /*85a0*/  IMAD.MOV.U32 R0, RZ, RZ, R25 ;  /* 0x000000ffff007224 */ /* 0x001fe400078e0019 */
[----:B------:R-:W2:Y:S04]  /*85b0*/  LDL.LU.64 R24, [R1+0x2e8] ;  /* 0x0002e80001187983 */ /* 0x000ea80000300a00 */
[----:B------:R0:W-:Y:S04]  /*85c0*/  STL [R1+0x97c], R0 ;  /* 0x00097c0001007387 */ /* 0x0001e80000100800 */
[----:B---3--:R1:W-:Y:S01]  /*85d0*/  STL [R1+0x988], R60 ;  /* 0x0009883c01007387 */ /* 0x0083e20000100800 */
[----:B0-----:R-:W-:-:S03]  /*85e0*/  IMAD.MOV.U32 R0, RZ, RZ, R61 ;  /* 0x000000ffff007224 */ /* 0x001fc600078e003d */
[----:B------:R-:W-:Y:S04]  /*85f0*/  STL [R1+0x990], R38 ;  /* 0x0009902601007387 */ /* 0x000fe80000100800 */
[----:B------:R0:W-:Y:S04]  /*8600*/  STL [R1+0x984], R0 ;  /* 0x0009840001007387 */ /* 0x0001e80000100800 */
[----:B-1----:R-:W3:Y:S01]  /*8610*/  LDL.LU.64 R60, [R1+0x68] ;  /* 0x00006800013c7983 */ /* 0x002ee20000300a00 */
[----:B0-----:R-:W-:-:S03]  /*8620*/  IMAD.MOV.U32 R0, RZ, RZ, R39 ;  /* 0x000000ffff007224 */ /* 0x001fc600078e0027 */
[----:B----4-:R-:W-:Y:S04]  /*8630*/  STL [R1+0x998], R36 ;  /* 0x0009982401007387 */ /* 0x010fe80000100800 */
[----:B------:R0:W-:Y:S04]  /*8640*/  STL [R1+0x98c], R0 ;  /* 0x00098c0001007387 */ /* 0x0001e80000100800 */
[----:B------:R-:W4:Y:S01]  /*8650*/  LDL.LU.64 R40, [R1+0x2f0] ;  /* 0x0002f00001287983 */ /* 0x000f220000300a00 */
[----:B0-----:R-:W-:-:S05]  /*8660*/  IMAD.MOV.U32 R0, RZ, RZ, R37 ;  /* 0x000000ffff007224 */ /* 0x001fca00078e0025 */
[----:B------:R0:W-:Y:S04]  /*8670*/  STL [R1+0x994], R0 ;  /* 0x0009940001007387 */ /* 0x0001e80000100800 */
[----:B------:R-:W-:Y:S04]  /*8680*/  STL [R1+0x9a0], R34 ;  /* 0x0009a02201007387 */ /* 0x000fe80000100800 */
[----:B------:R-:W4:Y:S01]  /*8690*/  LDL.LU.64 R2, [R1+0x268] ;  /* 0x0002680001027983 */ /* 0x000f220000300a00 */
[----:B0-----:R-:W-:-:S03]  /*86a0*/  IMAD.MOV.U32 R0, RZ, RZ, R35 ;  /* 0x000000ffff007224 */ /* 0x001fc600078e0023 */
[----:B------:R-:W4:Y:S04]  /*86b0*/  LDL.LU.64 R38, [R1+0x2f8] ;  /* 0x0002f80001267983 */ /* 0x000f280000300a00 */
[----:B------:R0:W-:Y:S04]  /*86c0*/  STL [R1+0x99c], R0 ;  /* 0x00099c0001007387 */ /* 0x0001e80000100800 */
[----:B------:R-:W-:Y:S04]  /*86d0*/  STL [R1+0x9a8], R32 ;  /* 0x0009a82001007387 */ /* 0x000fe80000100800 */
[----:B------:R-:W4:Y:S01]  /*86e0*/  LDL.LU.64 R36, [R1+0x60] ;  /* 0x0000600001247983 */ /* 0x000f220000300a00 */
[----:B0-----:R-:W-:-:S03]  /*86f0*/  IMAD.MOV.U32 R0, RZ, RZ, R33 ;  /* 0x000000ffff007224 */ /* 0x001fc600078e0021 */
[----:B------:R-:W4:Y:S04]  /*8700*/  LDL.LU.64 R34, [R1+0x300] ;  /* 0x0003000001227983 */ /* 0x000f280000300a00 */
[----:B------:R0:W-:Y:S02]  /*8710*/  STL [R1+0x9a4], R0 ;  /* 0x0009a40001007387 */ /* 0x0001e40000100800 */
[----:B0-----:R-:W-:Y:S02]  /*8720*/  IMAD.MOV.U32 R0, RZ, RZ, R31 ;  /* 0x000000ffff007224 */ /* 0x001fe400078e001f */
[----:B------:R-:W-:Y:S04]  /*8730*/  STL [R1+0x9b0], R30 ;  /* 0x0009b01e01007387 */ /* 0x000fe80000100800 */
[----:B------:R-:W4:Y:S04]  /*8740*/  LDL.LU.64 R32, [R1+0x278] ;  /* 0x0002780001207983 */ /* 0x000f280000300a00 */
[----:B------:R0:W-:Y:S01]  /*8750*/  STL [R1+0x9ac], R0 ;  /* 0x0009ac0001007387 */ /* 0x0001e20000100800 */
[----:B------:R-:W-:-:S03]  /*8760*/  IMAD.MOV.U32 R6, RZ, RZ, R29 ;  /* 0x000000ffff067224 */ /* 0x000fc600078e001d */
[----:B------:R1:W-:Y:S04]  /*8770*/  STL [R1+0x9b8], R28 ;  /* 0x0009b81c01007387 */ /* 0x0003e80000100800 */
[----:B0-----:R-:W4:Y:S04]  /*8780*/  LDL.LU R0, [R1+0x318] ;  /* 0x0003180001007983 */ /* 0x001f280000300800 */
[----:B------:R-:W4:Y:S04]  /*8790*/  LDL.LU.64 R30, [R1+0x308] ;  /* 0x00030800011e7983 */ /* 0x000f280000300a00 */
[----:B------:R-:W-:Y:S04]  /*87a0*/  STL [R1+0x9c0], R26 ;  /* 0x0009c01a01007387 */ /* 0x000fe80000100800 */
[----:B------:R0:W-:Y:S04]  /*87b0*/  STL [R1+0x9b4], R6 ;  /* 0x0009b40601007387 */ /* 0x0001e80000100800 */
[----:B-1----:R-:W4:Y:S01]  /*87c0*/  LDL.LU.64 R28, [R1+0x58] ;  /* 0x00005800011c7983 */ /* 0x002f220000300a00 */
[----:B0-----:R-:W-:-:S03]  /*87d0*/  IMAD.MOV.U32 R6, RZ, RZ, R27 ;  /* 0x000000ffff067224 */ /* 0x001fc600078e001b */
[----:B------:R0:W-:Y:S04]  /*87e0*/  STL [R1+0x9c8], R4 ;  /* 0x0009c80401007387 */ /* 0x0001e80000100800 */
[----:B------:R2:W-:Y:S04]  /*87f0*/  STL [R1+0x9bc], R6 ;  /* 0x0009bc0601007387 */ /* 0x0005e80000100800 */
[----:B------:R-:W4:Y:S04]  /*8800*/  LDL.LU.64 R26, [R1+0x310] ;  /* 0x00031000011a7983 */ /* 0x000f280000300a00 */
[----:B0-----:R-:W4:Y:S04]  /*8810*/  LDL.LU R4, [R1+0x31c] ;  /* 0x00031c0001047983 */ /* 0x001f280000300800 */
[----:B------:R0:W-:Y:S01]  /*8820*/  STL [R1+0x9c4], R5 ;  /* 0x0009c40501007387 */ /* 0x0001e20000100800 */
[----:B--2---:R-:W-:-:S03]  /*8830*/  IMAD.MOV.U32 R6, RZ, RZ, R25 ;  /* 0x000000ffff067224 */ /* 0x004fc600078e0019 */
[----:B------:R-:W-:Y:S04]  /*8840*/  STL [R1+0x9d0], R24 ;  /* 0x0009d01801007387 */ /* 0x000fe80000100800 */
[----:B0-----:R-:W2:Y:S04]  /*8850*/  LDL.LU R5, [R1+0x324] ;  /* 0x0003240001057983 */ /* 0x001ea80000300800 */
[----:B------:R-:W2:Y:S04]  /*8860*/  LDL.LU R25, [R1+0x320] ;  /* 0x0003200001197983 */ /* 0x000ea80000300800 */
[----:B------:R0:W-:Y:S04]  /*8870*/  STL [R1+0x9cc], R6 ;  /* 0x0009cc0601007387 */ /* 0x0001e80000100800 */
[----:B---3--:R1:W-:Y:S01]  /*8880*/  STL [R1+0x9d8], R60 ;  /* 0x0009d83c01007387 */ /* 0x0083e20000100800 */
[----:B0-----:R-:W-:-:S03]  /*8890*/  IMAD.MOV.U32 R6, RZ, RZ, R61 ;  /* 0x000000ffff067224 */ /* 0x001fc600078e003d */
[----:B-1----:R-:W3:Y:S04]  /*88a0*/  LDL.LU.64 R60, [R1+0x298] ;  /* 0x00029800013c7983 */ /* 0x002ee80000300a00 */
[----:B------:R0:W-:Y:S04]  /*88b0*/  STL [R1+0x9d4], R6 ;  /* 0x0009d40601007387 */ /* 0x0001e80000100800 */
[----:B----4-:R-:W-:Y:S01]  /*88c0*/  STL [R1+0x9e0], R40 ;  /* 0x0009e02801007387 */ /* 0x010fe20000100800 */
[----:B0-----:R-:W-:-:S03]  /*88d0*/  IMAD.MOV.U32 R6, RZ, RZ, R41 ;  /* 0x000000ffff067224 */ /* 0x001fc600078e0029 */
[----:B------:R0:W-:Y:S04]  /*88e0*/  STL [R1+0x9e8], R2 ;  /* 0x0009e80201007387 */ /* 0x0001e80000100800 */
[----:B------:R-:W-:Y:S04]  /*88f0*/  STL [R1+0x9dc], R6 ;  /* 0x0009dc0601007387 */ /* 0x000fe80000100800 */
[----:B------:R-:W-:Y:S01]  /*8900*/  STL [R1+0x9f0], R38 ;  /* 0x0009f02601007387 */ /* 0x000fe20000100800 */
[----:B0-----:R-:W-:-:S05]  /*8910*/  IMAD.MOV.U32 R2, RZ, RZ, R3 ;  /* 0x000000ffff027224 */ /* 0x001fca00078e0003 */
[----:B------:R0:W-:Y:S04]  /*8920*/  STL [R1+0x9e4], R2 ;  /* 0x0009e40201007387 */ /* 0x0001e80000100800 */
[----:B------:R-:W-:Y:S01]  /*8930*/  STL [R1+0x9f8], R36 ;  /* 0x0009f82401007387 */ /* 0x000fe20000100800 */
[----:B0-----:R-:W-:-:S05]  /*8940*/  IMAD.MOV.U32 R2, RZ, RZ, R39 ;  /* 0x000000ffff027224 */ /* 0x001fca00078e0027 */
[----:B------:R0:W-:Y:S04]  /*8950*/  STL [R1+0x9ec], R2 ;  /* 0x0009ec0201007387 */ /* 0x0001e80000100800 */
[----:B------:R-:W-:Y:S01]  /*8960*/  STL [R1+0xa00], R34 ;  /* 0x000a002201007387 */ /* 0x000fe20000100800 */
[----:B0-----:R-:W-:-:S05]  /*8970*/  IMAD.MOV.U32 R2, RZ, RZ, R37 ;  /* 0x000000ffff027224 */ /* 0x001fca00078e0025 */
[----:B------:R0:W-:Y:S02]  /*8980*/  STL [R1+0x9f4], R2 ;  /* 0x0009f40201007387 */ /* 0x0001e40000100800 */
[----:B0-----:R-:W-:-:S05]  /*8990*/  IMAD.MOV.U32 R2, RZ, RZ, R35 ;  /* 0x000000ffff027224 */ /* 0x001fca00078e0023 */
[----:B------:R0:W-:Y:S04]  /*89a0*/  STL [R1+0x9fc], R2 ;  /* 0x0009fc0201007387 */ /* 0x0001e80000100800 */
[----:B------:R-:W-:Y:S01]  /*89b0*/  STL [R1+0xa08], R32 ;  /* 0x000a082001007387 */ /* 0x000fe20000100800 */
[----:B0-----:R-:W-:-:S05]  /*89c0*/  IMAD.MOV.U32 R2, RZ, RZ, R33 ;  /* 0x000000ffff027224 */ /* 0x001fca00078e0021 */
[----:B------:R0:W-:Y:S01]  /*89d0*/  STL [R1+0xa04], R2 ;  /* 0x000a040201007387 */ /* 0x0001e20000100800 */
[----:B------:R-:W-:-:S03]  /*89e0*/  IMAD R0, R0, UR4, RZ ;  /* 0x0000000400007c24 */ /* 0x000fc6000f8e02ff */
[----:B------:R-:W-:Y:S01]  /*89f0*/  STL [R1+0xa10], R30 ;  /* 0x000a101e01007387 */ /* 0x000fe20000100800 */
[----:B0-----:R-:W-:Y:S01]  /*8a00*/  IMAD.MOV.U32 R2, RZ, RZ, R31 ;  /* 0x000000ffff027224 */ /* 0x001fe200078e001f */
[----:B------:R-:W-:-:S04]  /*8a10*/  LEA R18, P0, R0, UR8, 0x1 ;  /* 0x0000000800127c11 */ /* 0x000fc8000f8008ff */
[----:B------:R0:W-:Y:S01]  /*8a20*/  STL [R1+0xa0c], R2 ;  /* 0x000a0c0201007387 */ /* 0x0001e20000100800 */
[----:B------:R-:W-:Y:S01]  /*8a30*/  LEA.HI.X.SX32 R19, R0, UR9, 0x1, P0 ;  /* 0x0000000900137c11 */ /* 0x000fe200080f0eff */
[----:B------:R-:W-:Y:S02]  /*8a40*/  IMAD R6, R10, 0x3f, RZ ;  /* 0x0000003f0a067824 */ /* 0x000fe400078e02ff */
[----:B0-----:R-:W-:Y:S01]  /*8a50*/  IMAD.MOV.U32 R2, RZ, RZ, R29 ;  /* 0x000000ffff027224 */ /* 0x001fe200078e001d */
[----:B------:R-:W-:Y:S04]  /*8a60*/  STL [R1+0xa18], R28 ;  /* 0x000a181c01007387 */ /* 0x000fe80000100800 */
[----:B------:R0:W-:Y:S02]  /*8a70*/  STL [R1+0xa14], R2 ;  /* 0x000a140201007387 */ /* 0x0001e40000100800 */
[----:B0-----:R-:W-:-:S02]  /*8a80*/  IMAD.MOV.U32 R2, RZ, RZ, R27 ;  /* 0x000000ffff027224 */ /* 0x001fc400078e001b */
[----:B------:R-:W-:Y:S01]  /*8a90*/  IMAD R4, R4, UR4, RZ ;  /* 0x0000000404047c24 */ /* 0x000fe2000f8e02ff */
[----:B------:R-:W-:Y:S04]  /*8aa0*/  STL [R1+0xa20], R26 ;  /* 0x000a201a01007387 */ /* 0x000fe80000100800 */
[C---:B------:R-:W-:Y:S01]  /*8ab0*/  LEA R16, P2, R4.reuse, UR8, 0x1 ;  /* 0x0000000804107c11 */ /* 0x040fe2000f8408ff */
[----:B------:R0:W-:Y:S03]  /*8ac0*/  STL [R1+0xa1c], R2 ;  /* 0x000a1c0201007387 */ /* 0x0001e60000100800 */
[----:B------:R-:W-:Y:S01]  /*8ad0*/  LEA.HI.X.SX32 R17, R4, UR9, 0x1, P2 ;  /* 0x0000000904117c11 */ /* 0x000fe200090f0eff */
[----:B------:R-:W-:Y:S01]  /*8ae0*/  STL.64 [R1+0x608], R18 ;  /* 0x0006081201007387 */ /* 0x000fe20000100a00 */
[----:B0-----:R-:W-:-:S04]  /*8af0*/  IMAD.WIDE R2, R6, 0x2, R18 ;  /* 0x0000000206027825 */ /* 0x001fc800078e0212 */
[----:B------:R-:W-:Y:S02]  /*8b00*/  IMAD R11, R10, 0x3d, RZ ;  /* 0x0000003d0a0b7824 */ /* 0x000fe400078e02ff */
[----:B--2---:R-:W-:Y:S02]  /*8b10*/  IMAD R5, R5, UR4, RZ ;  /* 0x0000000405057c24 */ /* 0x004fe4000f8e02ff */
[----:B------:R-:W-:-:S03]  /*8b20*/  IMAD R0, R25, UR4, RZ ;  /* 0x0000000419007c24 */ /* 0x000fc6000f8e02ff */
[C---:B------:R-:W-:Y:S01]  /*8b30*/  LEA R12, P0, R5.reuse, UR8, 0x1 ;  /* 0x00000008050c7c11 */ /* 0x040fe2000f8008ff */
[----:B------:R-:W0:Y:S01]  /*8b40*/  LDC R25, c[0x0][0x230] ;  /* 0x00008c00ff197b82 */ /* 0x000e220000000800 */
[C---:B------:R-:W-:Y:S02]  /*8b50*/  LEA R14, P1, R0.reuse, UR8, 0x1 ;  /* 0x00000008000e7c11 */ /* 0x040fe4000f8208ff */
[----:B------:R-:W-:Y:S02]  /*8b60*/  LEA.HI.X.SX32 R13, R5, UR9, 0x1, P0 ;  /* 0x00000009050d7c11 */ /* 0x000fe400080f0eff */
[----:B------:R-:W-:Y:S01]  /*8b70*/  LEA.HI.X.SX32 R15, R0, UR9, 0x1, P1 ;  /* 0x00000009000f7c11 */ /* 0x000fe200088f0eff */
[----:B------:R-:W-:Y:S02]  /*8b80*/  IMAD R0, R10, 0x3e, RZ ;  /* 0x0000003e0a007824 */ /* 0x000fe400078e02ff */
[----:B---3--:R-:W-:Y:S01]  /*8b90*/  IMAD.MOV.U32 R7, RZ, RZ, R61 ;  /* 0x000000ffff077224 */ /* 0x008fe200078e003d */
[----:B------:R1:W-:Y:S04]  /*8ba0*/  STL [R1+0xa28], R60 ;  /* 0x000a283c01007387 */ /* 0x0003e80000100800 */
[----:B------:R-:W-:Y:S04]  /*8bb0*/  STL [R1+0xa24], R7 ;  /* 0x000a240701007387 */ /* 0x000fe80000100800 */
[----:B------:R-:W-:Y:S01]  /*8bc0*/  STL [R1+0xa30], R2 ;  /* 0x000a300201007387 */ /* 0x000fe20000100800 */
[----:B------:R-:W-:-:S03]  /*8bd0*/  IMAD.WIDE R4, R6, 0x2, R14 ;  /* 0x0000000206047825 */ /* 0x000fc600078e020e */
[----:B------:R2:W-:Y:S01]  /*8be0*/  STL [R1+0xa2c], R3 ;  /* 0x000a2c0301007387 */ /* 0x0005e20000100800 */
[----:B------:R-:W-:Y:S01]  /*8bf0*/  IMAD.WIDE R8, R0, 0x2, R18 ;  /* 0x0000000200087825 */ /* 0x000fe200078e0212 */
[----:B-1----:R-:W1:Y:S02]  /*8c00*/  LDC R60, c[0x0][0x23c] ;  /* 0x00008f00ff3c7b82 */ /* 0x002e640000000800 */
[----:B------:R-:W-:Y:S01]  /*8c10*/  STL.64 [R1+0x610], R16 ;  /* 0x0006101001007387 */ /* 0x000fe20000100a00 */
[----:B--2---:R-:W-:-:S03]  /*8c20*/  IMAD.WIDE R2, R6, 0x2, R16 ;  /* 0x0000000206027825 */ /* 0x004fc600078e0210 */
[----:B------:R-:W-:Y:S01]  /*8c30*/  STL.64 [R1+0x620], R12 ;  /* 0x0006200c01007387 */ /* 0x000fe20000100a00 */
[----:B------:R-:W-:-:S03]  /*8c40*/  IMAD.WIDE R6, R6, 0x2, R12 ;  /* 0x0000000206067825 */ /* 0x000fc600078e020c */
[----:B------:R-:W-:Y:S04]  /*8c50*/  STL.64 [R1+0x618], R14 ;  /* 0x0006180e01007387 */ /* 0x000fe80000100a00 */
[----:B------:R-:W-:Y:S04]  /*8c60*/  STL [R1+0xa38], R2 ;  /* 0x000a380201007387 */ /* 0x000fe80000100800 */
[----:B------:R2:W-:Y:S04]  /*8c70*/  STL [R1+0xa34], R3 ;  /* 0x000a340301007387 */ /* 0x0005e80000100800 */
[----:B------:R-:W-:Y:S04]  /*8c80*/  STL [R1+0xa40], R4 ;  /* 0x000a400401007387 */ /* 0x000fe80000100800 */
[----:B------:R3:W-:Y:S01]  /*8c90*/  STL [R1+0xa3c], R5 ;  /* 0x000a3c0501007387 */ /* 0x0007e20000100800 */
[----:B--2---:R-:W-:-:S03]  /*8ca0*/  IMAD.WIDE R2, R0, 0x2, R16 ;  /* 0x0000000200027825 */ /* 0x004fc600078e0210 */
[----:B------:R-:W-:Y:S04]  /*8cb0*/  STL [R1+0xa48], R6 ;  /* 0x000a480601007387 */ /* 0x000fe80000100800 */
[----:B------:R2:W-:Y:S01]  /*8cc0*/  STL [R1+0xa44], R7 ;  /* 0x000a440701007387 */ /* 0x0005e20000100800 */
[----:B---3--:R-:W-:-:S03]  /*8cd0*/  IMAD.WIDE R4, R0, 0x2, R14 ;  /* 0x0000000200047825 */ /* 0x008fc600078e020e */
[----:B------:R-:W-:Y:S04]  /*8ce0*/  STL [R1+0xa50], R8 ;  /* 0x000a500801007387 */ /* 0x000fe80000100800 */
[----:B------:R3:W-:Y:S01]  /*8cf0*/  STL [R1+0xa4c], R9 ;  /* 0x000a4c0901007387 */ /* 0x0007e20000100800 */
[----:B--2---:R-:W-:-:S03]  /*8d00*/  IMAD.WIDE R6, R0, 0x2, R12 ;  /* 0x0000000200067825 */ /* 0x004fc600078e020c */
[----:B------:R-:W-:Y:S04]  /*8d10*/  STL [R1+0xa58], R2 ;  /* 0x000a580201007387 */ /* 0x000fe80000100800 */
[----:B------:R2:W-:Y:S01]  /*8d20*/  STL [R1+0xa54], R3 ;  /* 0x000a540301007387 */ /* 0x0005e20000100800 */
[----:B---3--:R-:W-:-:S03]  /*8d30*/  IMAD.WIDE R8, R11, 0x2, R18 ;  /* 0x000000020b087825 */ /* 0x008fc600078e0212 */
[----:B------:R-:W-:Y:S01]  /*8d40*/  STL [R1+0xa60], R4 ;  /* 0x000a600401007387 */ /* 0x000fe20000100800 */
[----:B------:R-:W-:-:S03]  /*8d50*/  IMAD R0, R10, 0x3c, RZ ;  /* 0x0000003c0a007824 */ /* 0x000fc600078e02ff */
        /* <DEDUP_REMOVED lines=363> */
[----:B------:R-:W-:-:S03]  /*a410*/  IMAD.SHL.U32 R0, R10, 0x20, RZ ;  /* 0x000000200a007824 */ /* 0x000fc600078e00ff */
        /* <DEDUP_REMOVED lines=394> */
[----:B------:R3:W-:Y:S04]  /*bcc0*/  STL [R1+0x11b8], R8 ;  /* 0x0011b80801007387 */ /* 0x0007e80000100800 */
[----:B------:R-:W-:Y:S01]  /*bcd0*/  STL [R1+0x11b4], R9 ;  /* 0x0011b40901007387 */ /* 0x000fe20000100800 */
[----:B--2---:R-:W-:-:S03]  /*bce0*/  IMAD.WIDE R6, R11, 0x2, R12 ;  /* 0x000000020b067825 */ /* 0x004fc600078e020c */
[----:B------:R-:W-:Y:S01]  /*bcf0*/  STL [R1+0x11c0], R2 ;  /* 0x0011c00201007387 */ /* 0x000fe20000100800 */
[----:B---3--:R-:W-:-:S03]  /*bd00*/  IMAD.SHL.U32 R8, R10, 0x2, RZ ;  /* 0x000000020a087824 */ /* 0x008fc600078e00ff */
        /* <DEDUP_REMOVED lines=10> */
[----:B------:R-:W-:Y:S01]  /*bdb0*/  STL [R1+0x11e0], R4 ;  /* 0x0011e00401007387 */ /* 0x000fe20000100800 */
[----:B------:R-:W-:-:S03]  /*bdc0*/  IMAD.WIDE R8, R8, 0x2, R12 ;  /* 0x0000000208087825 */ /* 0x000fc600078e020c */
[----:B------:R2:W-:Y:S01]  /*bdd0*/  STL [R1+0x11dc], R5 ;  /* 0x0011dc0501007387 */ /* 0x0005e20000100800 */
[----:B---3--:R-:W-:-:S03]  /*bde0*/  IMAD.WIDE R2, R10, 0x2, R18 ;  /* 0x000000020a027825 */ /* 0x008fc600078e0212 */
[----:B------:R-:W-:Y:S04]  /*bdf0*/  STL [R1+0x11e8], R6 ;  /* 0x0011e80601007387 */ /* 0x000fe80000100800 */
[----:B------:R3:W-:Y:S01]  /*be00*/  STL [R1+0x11e4], R7 ;  /* 0x0011e40701007387 */ /* 0x0007e20000100800 */
[----:B--2---:R-:W-:-:S03]  /*be10*/  IMAD.WIDE R4, R10, 0x2, R16 ;  /* 0x000000020a047825 */ /* 0x004fc600078e0210 */
[----:B------:R-:W-:Y:S04]  /*be20*/  STL [R1+0x11f0], R8 ;  /* 0x0011f00801007387 */ /* 0x000fe80000100800 */
[----:B------:R-:W-:Y:S01]  /*be30*/  STL [R1+0x11ec], R9 ;  /* 0x0011ec0901007387 */ /* 0x000fe20000100800 */
[----:B---3--:R-:W-:-:S03]  /*be40*/  IMAD.WIDE R6, R10, 0x2, R14 ;  /* 0x000000020a067825 */ /* 0x008fc600078e020e */
[----:B------:R-:W-:Y:S04]  /*be50*/  STL [R1+0x11f8], R2 ;  /* 0x0011f80201007387 */ /* 0x000fe80000100800 */
[----:B------:R2:W-:Y:S04]  /*be60*/  STL [R1+0x11f4], R3 ;  /* 0x0011f40301007387 */ /* 0x0005e80000100800 */
[----:B------:R-:W-:Y:S04]  /*be70*/  STL [R1+0x1200], R4 ;  /* 0x0012000401007387 */ /* 0x000fe80000100800 */
[----:B------:R-:W-:Y:S01]  /*be80*/  STL [R1+0x11fc], R5 ;  /* 0x0011fc0501007387 */ /* 0x000fe20000100800 */
[----:B--2---:R-:W-:-:S03]  /*be90*/  IMAD.WIDE R2, R10, 0x2, R12 ;  /* 0x000000020a027825 */ /* 0x004fc600078e020c */
[----:B------:R-:W-:Y:S04]  /*bea0*/  STL [R1+0x1208], R6 ;  /* 0x0012080601007387 */ /* 0x000fe80000100800 */
[----:B------:R-:W-:Y:S04]  /*beb0*/  STL [R1+0x1204], R7 ;  /* 0x0012040701007387 */ /* 0x000fe80000100800 */
[----:B------:R-:W-:Y:S04]  /*bec0*/  STL [R1+0x1210], R2 ;  /* 0x0012100201007387 */ /* 0x000fe80000100800 */
[----:B------:R2:W-:Y:S04]  /*bed0*/  STL [R1+0x120c], R3 ;  /* 0x00120c0301007387 */ /* 0x0005e80000100800 */
[----:B------:R-:W-:Y:S04]  /*bee0*/  STL [R1+0x758], RZ ;  /* 0x000758ff01007387 */ /* 0x000fe80000100800 */
        /* <DEDUP_REMOVED lines=141> */
[----:B------:R-:W-:Y:S01]  /*c7c0*/  STL [R1+0x264], RZ ;  /* 0x000264ff01007387 */ /* 0x000fe20000100800 */
[----:B------:R-:W3:Y:S03]  /*c7d0*/  S2R R61, SR_TID.X ;  /* 0x00000000003d7919 */ /* 0x000ee60000002100 */
        /* <DEDUP_REMOVED lines=29> */
[----:B---3--:R-:W-:-:S03]  /*c9b0*/  LOP3.LUT R61, R61, 0x1f, RZ, 0xc0, !PT ;  /* 0x0000001f3d3d7812 */ /* 0x008fc600078ec0ff */
[----:B------:R-:W-:Y:S04]  /*c9c0*/  STL [R1+0x49c], RZ ;  /* 0x00049cff01007387 */ /* 0x000fe80000100800 */
[----:B------:R-:W-:Y:S04]  /*c9d0*/  STL [R1+0x440], RZ ;  /* 0x000440ff01007387 */ /* 0x000fe80000100800 */
[----:B------:R-:W-:Y:S04]  /*c9e0*/  STL [R1+0x444], RZ ;  /* 0x000444ff01007387 */ /* 0x000fe80000100800 */
[----:B------:R-:W-:Y:S04]  /*c9f0*/  STL [R1+0x448], RZ ;  /* 0x000448ff01007387 */ /* 0x000fe80000100800 */
[----:B------:R-:W-:Y:S01]  /*ca00*/  STL [R1+0x44c], RZ ;  /* 0x00044cff01007387 */ /* 0x000fe20000100800 */
[----:B--2---:R-:W-:-:S03]  /*ca10*/  IMAD.SHL.U32 R3, R61, 0x2, RZ ;  /* 0x000000023d037824 */ /* 0x004fc600078e00ff */
[----:B------:R-:W-:Y:S04]  /*ca20*/  STL [R1+0x370], RZ ;  /* 0x000370ff01007387 */ /* 0x000fe80000100800 */
[----:B------:R-:W-:Y:S04]  /*ca30*/  STL [R1+0x374], RZ ;  /* 0x000374ff01007387 */ /* 0x000fe80000100800 */
[----:B------:R-:W-:Y:S04]  /*ca40*/  STL [R1+0x378], RZ ;  /* 0x000378ff01007387 */ /* 0x000fe80000100800 */
[----:B------:R-:W-:Y:S04]  /*ca50*/  STL [R1+0x37c], RZ ;  /* 0x00037cff01007387 */ /* 0x000fe80000100800 */
[----:B------:R-:W2:Y:S04]  /*ca60*/  LDL R61, [R1+0x62c] ;  /* 0x00062c00013d7983 */ /* 0x000ea80000100800 */
        /* <DEDUP_REMOVED lines=9> */
[----:B0-----:R-:W-:-:S03]  /*cb00*/  VIADD R25, R25, 0x3f ;  /* 0x0000003f19197836 */ /* 0x001fc60000000000 */
[----:B------:R-:W-:Y:S04]  /*cb10*/  STL [R1+0x1c4], RZ ;  /* 0x0001c4ff01007387 */ /* 0x000fe80000100800 */
[----:B------:R-:W-:Y:S04]  /*cb20*/  STL [R1+0x1c8], RZ ;  /* 0x0001c8ff01007387 */ /* 0x000fe80000100800 */
[----:B------:R-:W-:Y:S04]  /*cb30*/  STL [R1+0x1cc], RZ ;  /* 0x0001ccff01007387 */ /* 0x000fe80000100800 */
[----:B------:R-:W-:Y:S01]  /*cb40*/  STL [R1+0x570], RZ ;  /* 0x000570ff01007387 */ /* 0x000fe20000100800 */
[----:B-1----:R-:W-:-:S03]  /*cb50*/  IMAD.SHL.U32 R2, R60, 0x40, RZ ;  /* 0x000000403c027824 */ /* 0x002fc600078e00ff */
[----:B------:R-:W-:Y:S01]  /*cb60*/  STL [R1+0x574], RZ ;  /* 0x000574ff01007387 */ /* 0x000fe20000100800 */
[----:B------:R-:W-:-:S03]  /*cb70*/  SHF.R.S32.HI R60, RZ, 0x1f, R25 ;  /* 0x0000001fff3c7819 */ /* 0x000fc60000011419 */
[----:B------:R-:W-:Y:S04]  /*cb80*/  STL [R1+0x578], RZ ;  /* 0x000578ff01007387 */ /* 0x000fe80000100800 */
[----:B------:R-:W-:Y:S04]  /*cb90*/  STL [R1+0x57c], RZ ;  /* 0x00057cff01007387 */ /* 0x000fe80000100800 */
[----:B------:R-:W-:Y:S04]  /*cba0*/  STL [R1+0x4f0], RZ ;  /* 0x0004f0ff01007387 */ /* 0x000fe80000100800 */
[----:B------:R-:W-:Y:S01]  /*cbb0*/  STL [R1+0x4f4], RZ ;  /* 0x0004f4ff01007387 */ /* 0x000fe20000100800 */
[----:B------:R-:W-:-:S03]  /*cbc0*/  LEA.HI R60, R60, R25, RZ, 0x6 ;  /* 0x000000193c3c7211 */ /* 0x000fc600078f30ff */
[----:B------:R-:W-:Y:S04]  /*cbd0*/  STL [R1+0x4f8], RZ ;  /* 0x0004f8ff01007387 */ /* 0x000fe80000100800 */
[----:B------:R-:W-:Y:S04]  /*cbe0*/  STL [R1+0x4fc], RZ ;  /* 0x0004fcff01007387 */ /* 0x000fe80000100800 */
[----:B------:R-:W-:Y:S04]  /*cbf0*/  STL [R1+0x480], RZ ;  /* 0x000480ff01007387 */ /* 0x000fe80000100800 */
[----:B------:R-:W-:Y:S01]  /*cc00*/  STL [R1+0x484], RZ ;  /* 0x000484ff01007387 */ /* 0x000fe20000100800 */
[----:B------:R-:W-:-:S03]  /*cc10*/  SHF.R.S32.HI R4, RZ, 0x6, R60 ;  /* 0x00000006ff047819 */ /* 0x000fc6000001143c */
        /* <DEDUP_REMOVED lines=41> */
[----:B------:R-:W-:-:S03]  /*ceb0*/  IMAD.SHL.U32 R10, R10, 0x40, RZ ;  /* 0x000000400a0a7824 */ /* 0x000fc600078e00ff */
[----:B------:R-:W-:Y:S04]  /*cec0*/  STL [R1+0x3ac], RZ ;  /* 0x0003acff01007387 */ /* 0x000fe80000100800 */
[----:B------:R-:W-:Y:S01]  /*ced0*/  STL [R1+0x3b0], RZ ;  /* 0x0003b0ff01007387 */ /* 0x000fe20000100800 */
[----:B--2---:R-:W-:Y:S02]  /*cee0*/  IMAD.MOV.U32 R60, RZ, RZ, R61 ;  /* 0x000000ffff3c7224 */ /* 0x004fe400078e003d */
[----:B------:R-:W0:Y:S01]  /*cef0*/  S2R R61, SR_TID.X ;  /* 0x00000000003d7919 */ /* 0x000e220000002100 */
[----:B------:R-:W-:Y:S04]  /*cf00*/  STL [R1+0x3b4], RZ ;  /* 0x0003b4ff01007387 */ /* 0x000fe80000100800 */
[----:B------:R-:W-:Y:S01]  /*cf10*/  STL [R1+0x3b8], RZ ;  /* 0x0003b8ff01007387 */ /* 0x000fe20000100800 */
[----:B------:R-:W-:-:S03]  /*cf20*/  SHF.R.S32.HI R0, RZ, 0x1f, R2 ;  /* 0x0000001fff007819 */ /* 0x000fc60000011402 */
[----:B------:R-:W-:Y:S01]  /*cf30*/  STL [R1+0x3bc], RZ ;  /* 0x0003bcff01007387 */ /* 0x000fe20000100800 */
[----:B------:R-:W-:-:S03]  /*cf40*/  LOP3.LUT R4, R3, 0x10, RZ, 0x3c, !PT ;  /* 0x0000001003047812 */ /* 0x000fc600078e3cff */
[----:B------:R-:W-:Y:S01]  /*cf50*/  STL [R1+0x3d0], RZ ;  /* 0x0003d0ff01007387 */ /* 0x000fe20000100800 */
[----:B------:R-:W-:-:S03]  /*cf60*/  SHF.R.S32.HI R5, RZ, 0x1f, R10 ;  /* 0x0000001fff057819 */ /* 0x000fc6000001140a */
[----:B------:R-:W-:Y:S01]  /*cf70*/  STL [R1+0x3d4], RZ ;  /* 0x0003d4ff01007387 */ /* 0x000fe20000100800 */
[C---:B0-----:R-:W-:Y:S01]  /*cf80*/  LOP3.LUT R24, R61.reuse, 0x7, RZ, 0xc0, !PT ;  /* 0x000000073d187812 */ /* 0x041fe200078ec0ff */
[C---:B------:R-:W-:Y:S02]  /*cf90*/  IMAD.SHL.U32 R25, R61.reuse, 0x80, RZ ;  /* 0x000000803d197824 */ /* 0x040fe400078e00ff */
[----:B------:R-:W-:Y:S02]  /*cfa0*/  IMAD.SHL.U32 R61, R61, 0x2, RZ ;  /* 0x000000023d3d7824 */ /* 0x000fe400078e00ff */
[----:B------:R-:W-:Y:S01]  /*cfb0*/  IMAD R24, R24, 0x110, RZ ;  /* 0x0000011018187824 */ /* 0x000fe200078e02ff */
[----:B------:R-:W-:Y:S01]  /*cfc0*/  STL [R1+0x3d8], RZ ;  /* 0x0003d8ff01007387 */ /* 0x000fe20000100800 */
[----:B------:R-:W-:-:S03]  /*cfd0*/  LOP3.LUT R4, R60, 0x40, RZ, 0x3c, !PT ;  /* 0x000000403c047812 */ /* 0x000fc600078e3cff */
[----:B------:R-:W-:Y:S01]  /*cfe0*/  LOP3.LUT R61, R24, 0x10, R61, 0x78, !PT ;  /* 0x00000010183d7812 */ /* 0x000fe200078e783d */
[----:B------:R-:W-:Y:S01]  /*cff0*/  STL [R1+0x3dc], RZ ;  /* 0x0003dcff01007387 */ /* 0x000fe20000100800 */
[----:B------:R-:W-:Y:S02]  /*d000*/  SHF.L.U64.HI R0, R2, 0x1, R0 ;  /* 0x0000000102007819 */ /* 0x000fe40000010200 */
[----:B------:R-:W-:Y:S01]  /*d010*/  LOP3.LUT R61, R61, 0x800, R25, 0xf8, !PT ;  /* 0x000008003d3d7812 */ /* 0x000fe200078ef819 */
[----:B------:R-:W-:Y:S01]  /*d020*/  STL [R1+0x3c0], RZ ;  /* 0x0003c0ff01007387 */ /* 0x000fe20000100800 */
[----:B------:R-:W-:-:S03]  /*d030*/  SHF.L.U64.HI R2, R10, 0x1, R5 ;  /* 0x000000010a027819 */ /* 0x000fc60000010205 */
[----:B------:R-:W-:Y:S01]  /*d040*/  STL [R1+0x3c4], RZ ;  /* 0x0003c4ff01007387 */ /* 0x000fe20000100800 */
[----:B------:R-:W-:-:S03]  /*d050*/  LOP3.LUT R6, R3, 0x20, RZ, 0x3c, !PT ;  /* 0x0000002003067812 */ /* 0x000fc600078e3cff */
[----:B------:R-:W-:Y:S01]  /*d060*/  STL [R1+0x3c8], RZ ;  /* 0x0003c8ff01007387 */ /* 0x000fe20000100800 */
[----:B------:R-:W-:-:S03]  /*d070*/  LOP3.LUT R5, R3, 0x30, RZ, 0x3c, !PT ;  /* 0x0000003003057812 */ /* 0x000fc600078e3cff */
[----:B------:R-:W-:Y:S01]  /*d080*/  STL [R1+0x3cc], RZ ;  /* 0x0003ccff01007387 */ /* 0x000fe20000100800 */
[C---:B------:R-:W-:Y:S02]  /*d090*/  LOP3.LUT R6, R61.reuse, 0x20, RZ, 0x3c, !PT ;  /* 0x000000203d067812 */ /* 0x040fe400078e3cff */
[C---:B------:R-:W-:Y:S01]  /*d0a0*/  LOP3.LUT R5, R61.reuse, 0x40, RZ, 0x3c, !PT ;  /* 0x000000403d057812 */ /* 0x040fe200078e3cff */
[----:B------:R0:W-:Y:S02]  /*d0b0*/  STL [R1+0x1358], R4 ;  /* 0x0013580401007387 */ /* 0x0001e40000100800 */
[----:B0-----:R-:W-:-:S07]  /*d0c0*/  LOP3.LUT R4, R61, 0x60, RZ, 0x3c, !PT ;  /* 0x000000603d047812 */ /* 0x001fce00078e3cff */
.L_x_1:
[----:B0-----:R-:W2:Y:S01]  /*d0d0*/  LDL.64 R4, [R1+0x620] ;  /* 0x0006200001047983 */ /* 0x001ea20000100a00 */
[----:B------:R-:W0:Y:S03]  /*d0e0*/  LDC R29, c[0x0][0x230] ;  /* 0x00008c00ff1d7b82 */ /* 0x000e260000000800 */
[----:B--2---:R1:W-:Y:S04]  /*d0f0*/  STL [R1+0x20d0], R5 ;  /* 0x0020d00501007387 */ /* 0x0043e80000100800 */
[----:B-1----:R-:W0:Y:S04]  /*d100*/  LDL R5, [R1+0x758] ;  /* 0x0007580001057983 */ /* 0x002e280000100800 */
        /* <DEDUP_REMOVED lines=123> */
[----:B-----5:R-:W-:Y:S04]  /*d8c0*/  STL [R1+0x1ee0], R60 ;  /* 0x001ee03c01007387 */ /* 0x020fe80000100800 */
        /* <DEDUP_REMOVED lines=52> */
[----:B------:R-:W-:Y:S01]  /*dc10*/  STL [R1+0x1e0c], R6 ;  /* 0x001e0c0601007387 */ /* 0x000fe20000100800 */
[----:B0-----:R-:W-:-:S03]  /*dc20*/  IMAD R29, R5, -0x40, R29 ;  /* 0xffffffc0051d7824 */ /* 0x001fc600078e021d */
[----:B------:R-:W-:Y:S04]  /*dc30*/  STL [R1+0x13f8], R2 ;  /* 0x0013f80201007387 */ /* 0x000fe80000100800 */
[----:B------:R-:W-:Y:S04]  /*dc40*/  STL [R1+0x1d7c], R2 ;  /* 0x001d7c0201007387 */ /* 0x000fe80000100800 */
[----:B------:R0:W-:Y:S04]  /*dc50*/  STL [R1+0x1384], R0 ;  /* 0x0013840001007387 */ /* 0x0001e80000100800 */
[----:B0-----:R-:W2:Y:S04]  /*dc60*/  LDL.LU R0, [R1+0xa44] ;  /* 0x000a440001007983 */ /* 0x001ea80000300800 */
[----:B------:R-:W3:Y:S01]  /*dc70*/  LDL.LU R5, [R1+0x20d0] ;  /* 0x0020d00001057983 */ /* 0x000ee20000300800 */
[----:B------:R-:W-:-:S02]  /*dc80*/  ISETP.GT.AND P0, PT, R29, RZ, PT ;  /* 0x000000ff1d00720c */ /* 0x000fc40003f04270 */
[----:B------:R-:W-:Y:S02]  /*dc90*/  PRMT R30, RZ, 0x7610, R30 ;  /* 0x00007610ff1e7816 */ /* 0x000fe4000000001e */
[----:B------:R-:W-:Y:S02]  /*dca0*/  PRMT R61, RZ, 0x7610, R61 ;  /* 0x00007610ff3d7816 */ /* 0x000fe4000000003d */
[----:B------:R-:W-:-:S07]  /*dcb0*/  ISETP.GT.AND P1, PT, R29, 0x1, PT ;  /* 0x000000011d00780c */ /* 0x000fce0003f24270 */
[----:B---3--:R-:W3:Y:S04]  /*dcc0*/  @P0 LDG.E.U16 R30, desc[UR6][R4.64] ;  /* 0x00000006041e0981 */ /* 0x008ee8000c1e1500 */
[----:B---3--:R0:W-:Y:S04]  /*dcd0*/  STL [R1+0x6b4], R30 ;  /* 0x0006b41e01007387 */ /* 0x0081e80000100800 */
[----:B0-----:R-:W3:Y:S04]  /*dce0*/  LDL.LU R30, [R1+0x20cc] ;  /* 0x0020cc00011e7983 */ /* 0x001ee80000300800 */
[----:B------:R-:W4:Y:S01]  /*dcf0*/  LDL.64 R4, [R1+0x618] ;  /* 0x0006180001047983 */ /* 0x000f220000100a00 */
[----:B---3--:R-:W-:-:S03]  /*dd00*/  PRMT R30, RZ, 0x7610, R30 ;  /* 0x00007610ff1e7816 */ /* 0x008fc6000000001e */
[----:B----4-:R-:W3:Y:S04]  /*dd10*/  @P0 LDG.E.U16 R61, desc[UR6][R4.64] ;  /* 0x00000006043d0981 */ /* 0x010ee8000c1e1500 */
        /* <DEDUP_REMOVED lines=12> */
[----:B------:R-:W4:Y:S04]  /*dde0*/  LDL R4, [R1+0x120c] ;  /* 0x00120c0001047983 */ /* 0x000f280000100800 */
[----:B------:R-:W4:Y:S01]  /*ddf0*/  LDL R5, [R1+0x1210] ;  /* 0x0012100001057983 */ /* 0x000f220000100800 */
[----:B------:R-:W-:-:S02]  /*de00*/  ISETP.GT.AND P0, PT, R29, 0x2, PT ;  /* 0x000000021d00780c */ /* 0x000fc40003f04270 */
[----:B---3--:R-:W-:Y:S02]  /*de10*/  PRMT R61, RZ, 0x7610, R61 ;  /* 0x00007610ff3d7816 */ /* 0x008fe4000000003d */
[----:B----4-:R-:W-:-:S04]  /*de20*/  @P1 LOP3.LUT R5, R5, R4, RZ, 0x3c, !PT ;  /* 0x0000000405051212 */ /* 0x010fc800078e3cff */
[----:B------:R-:W-:-:S04]  /*de30*/  @P1 LOP3.LUT R4, R5, R4, RZ, 0x3c, !PT ;  /* 0x0000000405041212 */ /* 0x000fc800078e3cff */
[----:B------:R-:W-:-:S05]  /*de40*/  @P1 LOP3.LUT R5, R5, R4, RZ, 0x3c, !PT ;  /* 0x0000000405051212 */ /* 0x000fca00078e3cff */
[----:B------:R-:W3:Y:S04]  /*de50*/  @P1 LDG.E.U16 R30, desc[UR6][R4.64] ;  /* 0x00000006041e1981 */ /* 0x000ee8000c1e1500 */
[----:B---3--:R0:W-:Y:S04]  /*de60*/  STL [R1+0x6a4], R30 ;  /* 0x0006a41e01007387 */ /* 0x0081e80000100800 */
[----:B0-----:R-:W3:Y:S04]  /*de70*/  LDL.LU R30, [R1+0x20bc] ;  /* 0x0020bc00011e7983 */ /* 0x001ee80000300800 */
[----:B------:R-:W4:Y:S04]  /*de80*/  LDL R4, [R1+0x1204] ;  /* 0x0012040001047983 */ /* 0x000f280000100800 */
[----:B------:R-:W4:Y:S01]  /*de90*/  LDL R5, [R1+0x1208] ;  /* 0x0012080001057983 */ /* 0x000f220000100800 */
[----:B---3--:R-:W-:-:S02]  /*dea0*/  PRMT R30, RZ, 0x7610, R30 ;  /* 0x00007610ff1e7816 */ /* 0x008fc4000000001e */
        /* <DEDUP_REMOVED lines=211> */
[----:B------:R-:W-:-:S02]  /*ebe0*/  PRMT R2, RZ, 0x7610, R2 ;  /* 0x00007610ff027816 */ /* 0x000fc40000000002 */
[----:B------:R-:W-:Y:S02]  /*ebf0*/  ISETP.GT.AND P0, PT, R29, 0x8, PT ;  /* 0x000000081d00780c */ /* 0x000fe40003f04270 */
[----:B----4-:R-:W-:-:S04]  /*ec00*/  @P1 LOP3.LUT R5, R5, R4, RZ, 0x3c, !PT ;  /* 0x0000000405051212 */ /* 0x010fc800078e3cff */
[----:B------:R-:W-:-:S04]  /*ec10*/  @P1 LOP3.LUT R4, R5, R4, RZ, 0x3c, !PT ;  /* 0x0000000405041212 */ /* 0x000fc800078e3cff */
[----:B------:R-:W-:-:S05]  /*ec20*/  @P1 LOP3.LUT R5, R5, R4, RZ, 0x3c, !PT ;  /* 0x0000000405051212 */ /* 0x000fca00078e3cff */
[----:B------:R-:W4:Y:S04]  /*ec30*/  @P1 LDG.E.U16 R30, desc[UR6][R4.64] ;  /* 0x00000006041e1981 */ /* 0x000f28000c1e1500 */
[----:B----4-:R0:W-:Y:S04]  /*ec40*/  STL [R1+0x644], R30 ;  /* 0x0006441e01007387 */ /* 0x0101e80000100800 */
[----:B0-----:R-:W4:Y:S04]  /*ec50*/  LDL.LU R30, [R1+0x205c] ;  /* 0x00205c00011e7983 */ /* 0x001f280000300800 */
[----:B------:R-:W2:Y:S04]  /*ec60*/  LDL R4, [R1+0x1144] ;  /* 0x0011440001047983 */ /* 0x000ea80000100800 */
[----:B------:R-:W2:Y:S01]  /*ec70*/  LDL R5, [R1+0x1148] ;  /* 0x0011480001057983 */ /* 0x000ea20000100800 */
[----:B----4-:R-:W-:-:S02]  /*ec80*/  PRMT R30, RZ, 0x7610, R30 ;  /* 0x00007610ff1e7816 */ /* 0x010fc4000000001e */
[----:B--2---:R-:W-:-:S04]  /*ec90*/  @P1 LOP3.LUT R5, R5, R4, RZ, 0x3c, !PT ;  /* 0x0000000405051212 */ /* 0x004fc800078e3cff */
[----:B------:R-:W-:-:S04]  /*eca0*/  @P1 LOP3.LUT R4, R5, R4, RZ, 0x3c, !PT ;  /* 0x0000000405041212 */ /* 0x000fc800078e3cff */
[----:B------:R-:W-:-:S05]  /*ecb0*/  @P1 LOP3.LUT R5, R5, R4, RZ, 0x3c, !PT ;  /* 0x0000000405051212 */ /* 0x000fca00078e3cff */
[----:B------:R-:W2:Y:S04]  /*ecc0*/  @P1 LDG.E.U16 R2, desc[UR6][R4.64] ;  /* 0x0000000604021981 */ /* 0x000ea8000c1e1500 */
[----:B------:R-:W4:Y:S04]  /*ecd0*/  LDL R4, [R1+0x113c] ;  /* 0x00113c0001047983 */ /* 0x000f280000100800 */
[----:B------:R-:W4:Y:S01]  /*ece0*/  LDL R5, [R1+0x1140] ;  /* 0x0011400001057983 */ /* 0x000f220000100800 */
[----:B---3--:R-:W-:-:S03]  /*ecf0*/  PRMT R61, RZ, 0x7610, R61 ;  /* 0x00007610ff3d7816 */ /* 0x008fc6000000003d */
[----:B--2---:R-:W-:Y:S01]  /*ed00*/  STL [R1+0x1d80], R2 ;  /* 0x001d800201007387 */ /* 0x004fe20000100800 */
[----:B----4-:R-:W-:-:S04]  /*ed10*/  @P1 LOP3.LUT R5, R5, R4, RZ, 0x3c, !PT ;  /* 0x0000000405051212 */ /* 0x010fc800078e3cff */
[----:B------:R-:W-:-:S04]  /*ed20*/  @P1 LOP3.LUT R4, R5, R4, RZ, 0x3c, !PT ;  /* 0x0000000405041212 */ /* 0x000fc800078e3cff */
[----:B------:R-:W-:-:S05]  /*ed30*/  @P1 LOP3.LUT R5, R5, R4, RZ, 0x3c, !PT ;  /* 0x0000000405051212 */ /* 0x000fca00078e3cff */
[----:B------:R-:W2:Y:S04]  /*ed40*/  @P1 LDG.E.U16 R30, desc[UR6][R4.64] ;  /* 0x00000006041e1981 */ /* 0x000ea8000c1e1500 */
[----:B--2---:R0:W-:Y:S04]  /*ed50*/  STL [R1+0x63c], R30 ;  /* 0x00063c1e01007387 */ /* 0x0041e80000100800 */
[----:B0-----:R-:W2:Y:S04]  /*ed60*/  LDL.LU R30, [R1+0x2058] ;  /* 0x00205800011e7983 */ /* 0x001ea80000300800 */
[----:B------:R-:W3:Y:S04]  /*ed70*/  LDL R4, [R1+0x1134] ;  /* 0x0011340001047983 */ /* 0x000ee80000100800 */
[----:B------:R-:W3:Y:S01]  /*ed80*/  LDL R5, [R1+0x1138] ;  /* 0x0011380001057983 */ /* 0x000ee20000100800 */
[----:B--2---:R-:W-:-:S02]  /*ed90*/  PRMT R30, RZ, 0x7610, R30 ;  /* 0x00007610ff1e7816 */ /* 0x004fc4000000001e */
[----:B---3--:R-:W-:-:S04]  /*eda0*/  @P1 LOP3.LUT R5, R5, R4, RZ, 0x3c, !PT ;  /* 0x0000000405051212 */ /* 0x008fc800078e3cff */
[----:B------:R-:W-:-:S04]  /*edb0*/  @P1 LOP3.LUT R4, R5, R4, RZ, 0x3c, !PT ;  /* 0x0000000405041212 */ /* 0x000fc800078e3cff */
[----:B------:R-:W-:-:S05]  /*edc0*/  @P1 LOP3.LUT R5, R5, R4, RZ, 0x3c, !PT ;  /* 0x0000000405051212 */ /* 0x000fca00078e3cff */
[----:B------:R-:W2:Y:S04]  /*edd0*/  @P1 LDG.E.U16 R61, desc[UR6][R4.64] ;  /* 0x00000006043d1981 */ /* 0x000ea8000c1e1500 */
[----:B--2---:R0:W-:Y:S04]  /*ede0*/  STL [R1+0x638], R61 ;  /* 0x0006383d01007387 */ /* 0x0041e80000100800 */
[----:B0-----:R-:W2:Y:S04]  /*edf0*/  LDL.LU R61, [R1+0x2054] ;  /* 0x00205400013d7983 */ /* 0x001ea80000300800 */
[----:B------:R-:W3:Y:S04]  /*ee00*/  LDL R4, [R1+0x112c] ;  /* 0x00112c0001047983 */ /* 0x000ee80000100800 */
[----:B------:R-:W3:Y:S01]  /*ee10*/  LDL R5, [R1+0x1130] ;  /* 0x0011300001057983 */ /* 0x000ee20000100800 */
[----:B------:R-:W-:-:S02]  /*ee20*/  ISETP.GT.AND P1, PT, R29, 0x9, PT ;  /* 0x000000091d00780c */ /* 0x000fc40003f24270 */
[----:B--2---:R-:W-:Y:S02]  /*ee30*/  PRMT R61, RZ, 0x7610, R61 ;  /* 0x00007610ff3d7816 */ /* 0x004fe4000000003d */
        /* <DEDUP_REMOVED lines=840> */
[----:B------:R-:W-:-:S02]  /*122c0*/  PRMT R60, RZ, 0x7610, R60 ;  /* 0x00007610ff3c7816 */ /* 0x000fc4000000003c */
[----:B---3--:R-:W-:-:S04]  /*122d0*/  @P0 LOP3.LUT R5, R5, R4, RZ, 0x3c, !PT ;  /* 0x0000000405050212 */ /* 0x008fc800078e3cff */
        /* <DEDUP_REMOVED lines=8> */
[----:B------:R-:W-:Y:S02]  /*12360*/  PRMT R58, RZ, 0x7610, R58 ;  /* 0x00007610ff3a7816 */ /* 0x000fe4000000003a */
[----:B------:R-:W-:Y:S02]  /*12370*/  PRMT R57, RZ, 0x7610, R57 ;  /* 0x00007610ff397816 */ /* 0x000fe40000000039 */
        /* <DEDUP_REMOVED lines=8> */
[----:B------:R-:W2:Y:S02]  /*12400*/  LDL R5, [R1+0xe48] ;  /* 0x000e480001057983 */ /* 0x000ea40000100800 */
[----:B--2---:R-:W-:-:S04]  /*12410*/  @P1 LOP3.LUT R5, R5, R4, RZ, 0x3c, !PT ;  /* 0x0000000405051212 */ /* 0x004fc800078e3cff */
[----:B------:R-:W-:-:S04]  /*12420*/  @P1 LOP3.LUT R4, R5, R4, RZ, 0x3c, !PT ;  /* 0x0000000405041212 */ /* 0x000fc800078e3cff */
[----:B------:R-:W-:-:S05]  /*12430*/  @P1 LOP3.LUT R5, R5, R4, RZ, 0x3c, !PT ;  /* 0x0000000405051212 */ /* 0x000fca00078e3cff */
[----:B------:R-:W2:Y:S04]  /*12440*/  @P1 LDG.E.U16 R59, desc[UR6][R4.64] ;  /* 0x00000006043b1981 */ /* 0x000ea8000c1e1500 */
[----:B--2---:R0:W-:Y:S04]  /*12450*/  STL [R1+0x700], R59 ;  /* 0x0007003b01007387 */ /* 0x0041e80000100800 */
[----:B0-----:R-:W2:Y:S04]  /*12460*/  LDL.LU R59, [R1+0x1edc] ;  /* 0x001edc00013b7983 */ /* 0x001ea80000300800 */
[----:B------:R-:W3:Y:S04]  /*12470*/  LDL R4, [R1+0xe3c] ;  /* 0x000e3c0001047983 */ /* 0x000ee80000100800 */
[----:B------:R-:W3:Y:S02]  /*12480*/  LDL R5, [R1+0xe40] ;  /* 0x000e400001057983 */ /* 0x000ee40000100800 */
        /* <DEDUP_REMOVED lines=17> */
[----:B------:R-:W-:-:S02]  /*125a0*/  PRMT R55, RZ, 0x7610, R55 ;  /* 0x00007610ff377816 */ /* 0x000fc40000000037 */
[----:B------:R-:W-:Y:S02]  /*125b0*/  PRMT R3, RZ, 0x7610, R3 ;  /* 0x00007610ff037816 */ /* 0x000fe40000000003 */
[----:B------:R-:W-:Y:S02]  /*125c0*/  PRMT R31, RZ, 0x7610, R31 ;  /* 0x00007610ff1f7816 */ /* 0x000fe4000000001f */
[----:B------:R-:W-:Y:S02]  /*125d0*/  ISETP.GT.AND P1, PT, R29, 0x21, PT ;  /* 0x000000211d00780c */ /* 0x000fe40003f24270 */
        /* <DEDUP_REMOVED lines=15> */
[----:B------:R-:W4:Y:S02]  /*126d0*/  LDL R5, [R1+0xe20] ;  /* 0x000e200001057983 */ /* 0x000f240000100800 */
        /* <DEDUP_REMOVED lines=9> */
[----:B--2---:R-:W-:-:S04]  /*12770*/  @P0 LOP3.LUT R5, R5, R4, RZ, 0x3c, !PT ;  /* 0x0000000405050212 */ /* 0x004fc800078e3cff */
        /* <DEDUP_REMOVED lines=8> */
[----:B------:R-:W-:Y:S02]  /*12800*/  PRMT R52, RZ, 0x7610, R52 ;  /* 0x00007610ff347816 */ /* 0x000fe40000000034 */
[----:B------:R-:W-:Y:S02]  /*12810*/  PRMT R51, RZ, 0x7610, R51 ;  /* 0x00007610ff337816 */ /* 0x000fe40000000033 */
[----:B------:R-:W-:Y:S02]  /*12820*/  ISETP.GT.AND P0, PT, R29, 0x22, PT ;  /* 0x000000221d00780c */ /* 0x000fe40003f04270 */
        /* <DEDUP_REMOVED lines=353> */
[----:B------:R-:W3:Y:S04]  /*13e40*/  LDL R4, [R1+0xccc] ;  /* 0x000ccc0001047983 */ /* 0x000ee80000100800 */
[----:B------:R-:W3:Y:S01]  /*13e50*/  LDL R5, [R1+0xcd0] ;  /* 0x000cd00001057983 */ /* 0x000ee20000100800 */
[----:B------:R-:W-:-:S03]  /*13e60*/  PRMT R32, RZ, 0x7610, R32 ;  /* 0x00007610ff207816 */ /* 0x000fc60000000020 */
[----:B--2---:R-:W-:Y:S01]  /*13e70*/  STL [R1+0x1d98], R2 ;  /* 0x001d980201007387 */ /* 0x004fe20000100800 */
[----:B---3--:R-:W-:-:S04]  /*13e80*/  @P0 LOP3.LUT R5, R5, R4, RZ, 0x3c, !PT ;  /* 0x0000000405050212 */ /* 0x008fc800078e3cff */
[----:B------:R-:W-:-:S04]  /*13e90*/  @P0 LOP3.LUT R4, R5, R4, RZ, 0x3c, !PT ;  /* 0x0000000405040212 */ /* 0x000fc800078e3cff */
[----:B------:R-:W-:-:S05]  /*13ea0*/  @P0 LOP3.LUT R5, R5, R4, RZ, 0x3c, !PT ;  /* 0x0000000405050212 */ /* 0x000fca00078e3cff */
[----:B------:R-:W2:Y:S04]  /*13eb0*/  @P0 LDG.E.U16 R30, desc[UR6][R4.64] ;  /* 0x00000006041e0981 */ /* 0x000ea8000c1e1500 */
[----:B------:R-:W3:Y:S04]  /*13ec0*/  LDL R4, [R1+0xcc4] ;  /* 0x000cc40001047983 */ /* 0x000ee80000100800 */
[----:B------:R-:W3:Y:S04]  /*13ed0*/  LDL R5, [R1+0xcc8] ;  /* 0x000cc80001057983 */ /* 0x000ee80000100800 */
[----:B--2---:R0:W-:Y:S04]  /*13ee0*/  STL [R1+0x14], R30 ;  /* 0x0000141e01007387 */ /* 0x0041e80000100800 */
[----:B0-----:R-:W2:Y:S01]  /*13ef0*/  LDL R30, [R1+0xca0] ;  /* 0x000ca000011e7983 */ /* 0x001ea20000100800 */
[----:B---3--:R-:W-:-:S02]  /*13f00*/  @P1 LOP3.LUT R5, R5, R4, RZ, 0x3c, !PT ;  /* 0x0000000405051212 */ /* 0x008fc400078e3cff */
[----:B------:R-:W-:Y:S02]  /*13f10*/  PRMT R12, RZ, 0x7610, R12 ;  /* 0x00007610ff0c7816 */ /* 0x000fe4000000000c */
[----:B------:R-:W-:Y:S02]  /*13f20*/  PRMT R11, RZ, 0x7610, R11 ;  /* 0x00007610ff0b7816 */ /* 0x000fe4000000000b */
[----:B------:R-:W-:Y:S02]  /*13f30*/  PRMT R10, RZ, 0x7610, R10 ;  /* 0x00007610ff0a7816 */ /* 0x000fe4000000000a */
[----:B------:R-:W-:Y:S02]  /*13f40*/  @P1 LOP3.LUT R4, R5, R4, RZ, 0x3c, !PT ;  /* 0x0000000405041212 */ /* 0x000fe400078e3cff */
[----:B------:R-:W-:Y:S02]  /*13f50*/  ISETP.GT.AND P0, PT, R29, 0x2c, PT ;  /* 0x0000002c1d00780c */ /* 0x000fe40003f04270 */
        /* <DEDUP_REMOVED lines=41> */
[----:B------:R-:W2:Y:S01]  /*141f0*/  LDL R5, [R1+0xc9c] ;  /* 0x000c9c0001057983 */ /* 0x000ea20000100800 */
[----:B------:R-:W-:-:S03]  /*14200*/  @P0 IMAD.MOV.U32 R4, RZ, RZ, R30 ;  /* 0x000000ffff040224 */ /* 0x000fc600078e001e */
[----:B------:R-:W3:Y:S04]  /*14210*/  LDL R30, [R1+0xc78] ;  /* 0x000c7800011e7983 */ /* 0x000ee80000100800 */
[----:B--2---:R-:W2:Y:S04]  /*14220*/  @P0 LDG.E.U16 R8, desc[UR6][R4.64] ;  /* 0x0000000604080981 */ /* 0x004ea8000c1e1500 */
[----:B--2---:R0:W-:Y:S04]  /*14230*/  STL [R1+0xc], R8 ;  /* 0x00000c0801007387 */ /* 0x0041e80000100800 */
[----:B0-----:R-:W2:Y:S04]  /*14240*/  LDL.LU R8, [R1+0x1e14] ;  /* 0x001e140001087983 */ /* 0x001ea80000300800 */
        /* <DEDUP_REMOVED lines=17> */
[----:B------:R-:W2:Y:S04]  /*14360*/  LDL R4, [R1+0xc84] ;  /* 0x000c840001047983 */ /* 0x000ea80000100800 */
[----:B------:R-:W2:Y:S01]  /*14370*/  LDL R5, [R1+0xc88] ;  /* 0x000c880001057983 */ /* 0x000ea20000100800 */
[----:B------:R-:W-:-:S02]  /*14380*/  PRMT R61, RZ, 0x7610, R61 ;  /* 0x00007610ff3d7816 */ /* 0x000fc4000000003d */
[----:B--2---:R-:W-:-:S04]  /*14390*/  @P1 LOP3.LUT R5, R5, R4, RZ, 0x3c, !PT ;  /* 0x0000000405051212 */ /* 0x004fc800078e3cff */
[----:B------:R-:W-:-:S04]  /*143a0*/  @P1 LOP3.LUT R4, R5, R4, RZ, 0x3c, !PT ;  /* 0x0000000405041212 */ /* 0x000fc800078e3cff */
[----:B------:R-:W-:-:S05]  /*143b0*/  @P1 LOP3.LUT R5, R5, R4, RZ, 0x3c, !PT ;  /* 0x0000000405051212 */ /* 0x000fca00078e3cff */
[----:B------:R-:W2:Y:S04]  /*143c0*/  @P1 LDG.E.U16 R2, desc[UR6][R4.64] ;  /* 0x0000000604021981 */ /* 0x000ea8000c1e1500 */
[----:B------:R-:W4:Y:S04]  /*143d0*/  LDL R4, [R1+0xc7c] ;  /* 0x000c7c0001047983 */ /* 0x000f280000100800 */
[----:B------:R-:W4:Y:S04]  /*143e0*/  LDL R5, [R1+0xc80] ;  /* 0x000c800001057983 */ /* 0x000f280000100800 */
[----:B--2---:R-:W-:Y:S01]  /*143f0*/  STL [R1+0x1df0], R2 ;  /* 0x001df00201007387 */ /* 0x004fe20000100800 */
[----:B----4-:R-:W-:-:S04]  /*14400*/  @P1 LOP3.LUT R5, R5, R4, RZ, 0x3c, !PT ;  /* 0x0000000405051212 */ /* 0x010fc800078e3cff */
[----:B------:R-:W-:-:S04]  /*14410*/  @P1 LOP3.LUT R4, R5, R4, RZ, 0x3c, !PT ;  /* 0x0000000405041212 */ /* 0x000fc800078e3cff */
[----:B------:R-:W-:-:S05]  /*14420*/  @P1 LOP3.LUT R5, R5, R4, RZ, 0x3c, !PT ;  /* 0x0000000405051212 */ /* 0x000fca00078e3cff */
[----:B------:R0:W2:Y:S04]  /*14430*/  @P1 LDG.E.U16 R61, desc[UR6][R4.64] ;  /* 0x00000006043d1981 */ /* 0x0000a8000c1e1500 */
[----:B------:R-:W4:Y:S01]  /*14440*/  LDL R5, [R1+0xc74] ;  /* 0x000c740001057983 */ /* 0x000f220000100800 */
[----:B------:R-:W-:Y:S01]  /*14450*/  PRMT R60, RZ, 0x7610, R60 ;  /* 0x00007610ff3c7816 */ /* 0x000fe2000000003c */
[----:B0-----:R-:W-:Y:S02]  /*14460*/  @P1 IMAD.MOV.U32 R4, RZ, RZ, R30 ;  /* 0x000000ffff041224 */ /* 0x001fe400078e001e */
[----:B--2---:R0:W-:Y:S04]  /*14470*/  STL [R1+0x1df4], R61 ;  /* 0x001df43d01007387 */ /* 0x0041e80000100800 */
[----:B------:R-:W2:Y:S04]  /*14480*/  LDL R30, [R1+0xc58] ;  /* 0x000c5800011e7983 */ /* 0x000ea80000100800 */
[----:B----4-:R-:W4:Y:S04]  /*14490*/  @P1 LDG.E.U16 R60, desc[UR6][R4.64] ;  /* 0x00000006043c1981 */ /* 0x010f28000c1e1500 */
[----:B0-----:R-:W3:Y:S04]  /*144a0*/  LDL R61, [R1+0xc68] ;  /* 0x000c6800013d7983 */ /* 0x001ee80000100800 */
[----:B------:R-:W2:Y:S04]  /*144b0*/  LDL R4, [R1+0xc6c] ;  /* 0x000c6c0001047983 */ /* 0x000ea80000100800 */
[----:B------:R-:W2:Y:S01]  /*144c0*/  LDL R5, [R1+0xc70] ;  /* 0x000c700001057983 */ /* 0x000ea20000100800 */
[----:B------:R-:W-:-:S03]  /*144d0*/  PRMT R59, RZ, 0x7610, R59 ;  /* 0x00007610ff3b7816 */ /* 0x000fc6000000003b */
[----:B----4-:R0:W-:Y:S04]  /*144e0*/  STL [R1+0x1df8], R60 ;  /* 0x001df83c01007387 */ /* 0x0101e80000100800 */
[----:B0-----:R-:W4:Y:S01]  /*144f0*/  LDL R60, [R1+0xc64] ;  /* 0x000c6400013c7983 */ /* 0x001f220000100800 */
[----:B--2---:R-:W-:-:S04]  /*14500*/  @P1 LOP3.LUT R5, R5, R4, RZ, 0x3c, !PT ;  /* 0x0000000405051212 */ /* 0x004fc800078e3cff */
[----:B------:R-:W-:-:S04]  /*14510*/  @P1 LOP3.LUT R4, R5, R4, RZ, 0x3c, !PT ;  /* 0x0000000405041212 */ /* 0x000fc800078e3cff */
[----:B------:R-:W-:-:S05]  /*14520*/  @P1 LOP3.LUT R5, R5, R4, RZ, 0x3c, !PT ;  /* 0x0000000405051212 */ /* 0x000fca00078e3cff */
[----:B------:R3:W2:Y:S01]  /*14530*/  @P1 LDG.E.U16 R59, desc[UR6][R4.64] ;  /* 0x00000006043b1981 */ /* 0x0006a2000c1e1500 */
[----:B------:R-:W-:Y:S02]  /*14540*/  ISETP.GT.AND P0, PT, R29, 0x2e, PT ;  /* 0x0000002e1d00780c */ /* 0x000fe40003f04270 */
[----:B------:R-:W-:-:S11]  /*14550*/  PRMT R58, RZ, 0x7610, R58 ;  /* 0x00007610ff3a7816 */ /* 0x000fd6000000003a */
[----:B---3--:R-:W-:Y:S02]  /*14560*/  @P0 IMAD.MOV.U32 R4, RZ, RZ, R61 ;  /* 0x000000ffff040224 */ /* 0x008fe400078e003d */
[----:B----4-:R-:W-:-:S05]  /*14570*/  @P0 IMAD.MOV.U32 R5, RZ, RZ, R60 ;  /* 0x000000ffff050224 */ /* 0x010fca00078e003c */
[----:B------:R0:W3:Y:S04]  /*14580*/  @P0 LDG.E.U16 R58, desc[UR6][R4.64] ;  /* 0x00000006043a0981 */ /* 0x0000e8000c1e1500 */
[----:B--2---:R-:W-:Y:S04]  /*14590*/  STL [R1+0x1dfc], R59 ;  /* 0x001dfc3b01007387 */ /* 0x004fe80000100800 */
[----:B------:R-:W0:Y:S04]  /*145a0*/  LDL R4, [R1+0xc5c] ;  /* 0x000c5c0001047983 */ /* 0x000e280000100800 */
[----:B------:R-:W0:Y:S01]  /*145b0*/  LDL R5, [R1+0xc60] ;  /* 0x000c600001057983 */ /* 0x000e220000100800 */
[----:B------:R-:W-:-:S03]  /*145c0*/  PRMT R57, RZ, 0x7610, R57 ;  /* 0x00007610ff397816 */ /* 0x000fc60000000039 */
[----:B------:R-:W2:Y:S04]  /*145d0*/  LDL R61, [R1+0xc4c] ;  /* 0x000c4c00013d7983 */ /* 0x000ea80000100800 */
[----:B------:R-:W4:Y:S01]  /*145e0*/  LDL R60, [R1+0xc50] ;  /* 0x000c5000013c7983 */ /* 0x000f220000100800 */
[----:B0-----:R-:W-:-:S04]  /*145f0*/  @P0 LOP3.LUT R5, R5, R4, RZ, 0x3c, !PT ;  /* 0x0000000405050212 */ /* 0x001fc800078e3cff */
[----:B------:R-:W-:-:S04]  /*14600*/  @P0 LOP3.LUT R4, R5, R4, RZ, 0x3c, !PT ;  /* 0x0000000405040212 */ /* 0x000fc800078e3cff */
[----:B------:R-:W-:-:S05]  /*14610*/  @P0 LOP3.LUT R5, R5, R4, RZ, 0x3c, !PT ;  /* 0x0000000405050212 */ /* 0x000fca00078e3cff */
[----:B------:R-:W2:Y:S04]  /*14620*/  @P0 LDG.E.U16 R57, desc[UR6][R4.64] ;  /* 0x0000000604390981 */ /* 0x000ea8000c1e1500 */
[----:B---3--:R0:W-:Y:S04]  /*14630*/  STL [R1+0x1d9c], R58 ;  /* 0x001d9c3a01007387 */ /* 0x0081e80000100800 */
[----:B------:R-:W3:Y:S04]  /*14640*/  LDL R5, [R1+0xc54] ;  /* 0x000c540001057983 */ /* 0x000ee80000100800 */
[----:B0-----:R-:W4:Y:S01]  /*14650*/  LDL R58, [R1+0xc48] ;  /* 0x000c4800013a7983 */ /* 0x001f220000100800 */
[----:B------:R-:W-:-:S03]  /*14660*/  PRMT R56, RZ, 0x7610, R56 ;  /* 0x00007610ff387816 */ /* 0x000fc60000000038 */
[----:B--2---:R0:W-:Y:S04]  /*14670*/  STL [R1+0x1da0], R57 ;  /* 0x001da03901007387 */ /* 0x0041e80000100800 */
[----:B0-----:R-:W2:Y:S01]  /*14680*/  LDL R57, [R1+0xc44] ;  /* 0x000c440001397983 */ /* 0x001ea20000100800 */
[----:B------:R-:W-:Y:S01]  /*14690*/  ISETP.GT.AND P1, PT, R29, 0x2f, PT ;  /* 0x0000002f1d00780c */ /* 0x000fe20003f24270 */
[----:B------:R-:W-:Y:S01]  /*146a0*/  @P0 IMAD.MOV.U32 R4, RZ, RZ, R30 ;  /* 0x000000ffff040224 */ /* 0x000fe200078e001e */
[----:B------:R-:W-:Y:S02]  /*146b0*/  PRMT R55, RZ, 0x7610, R55 ;  /* 0x00007610ff377816 */ /* 0x000fe40000000037 */
[----:B------:R-:W-:Y:S01]  /*146c0*/  PRMT R3, RZ, 0x7610, R3 ;  /* 0x00007610ff037816 */ /* 0x000fe20000000003 */
[----:B------:R-:W2:Y:S04]  /*146d0*/  LDL R30, [R1+0xc38] ;  /* 0x000c3800011e7983 */ /* 0x000ea80000100800 */
[----:B---3--:R4:W3:Y:S02]  /*146e0*/  @P0 LDG.E.U16 R56, desc[UR6][R4.64] ;  /* 0x0000000604380981 */ /* 0x0088e4000c1e1500 */
[----:B----4-:R-:W-:-:S02]  /*146f0*/  @P0 IMAD.MOV.U32 R4, RZ, RZ, R60 ;  /* 0x000000ffff040224 */ /* 0x010fc400078e003c */
[----:B------:R-:W-:-:S05]  /*14700*/  @P0 IMAD.MOV.U32 R5, RZ, RZ, R61 ;  /* 0x000000ffff050224 */ /* 0x000fca00078e003d */
[----:B------:R0:W4:Y:S02]  /*14710*/  @P0 LDG.E.U16 R55, desc[UR6][R4.64] ;  /* 0x0000000604370981 */ /* 0x000124000c1e1500 */
[----:B0-----:R-:W-:Y:S02]  /*14720*/  @P1 IMAD.MOV.U32 R4, RZ, RZ, R58 ;  /* 0x000000ffff041224 */ /* 0x001fe400078e003a */
[----:B--2---:R-:W-:-:S05]  /*14730*/  @P1 IMAD.MOV.U32 R5, RZ, RZ, R57 ;  /* 0x000000ffff051224 */ /* 0x004fca00078e0039 */
[----:B------:R-:W2:Y:S04]  /*14740*/  @P1 LDG.E.U16 R3, desc[UR6][R4.64] ;  /* 0x0000000604031981 */ /* 0x000ea8000c1e1500 */
[----:B---3--:R0:W-:Y:S04]  /*14750*/  STL [R1+0x1da4], R56 ;  /* 0x001da43801007387 */ /* 0x0081e80000100800 */
[----:B------:R-:W3:Y:S04]  /*14760*/  LDL R61, [R1+0xc2c] ;  /* 0x000c2c00013d7983 */ /* 0x000ee80000100800 */
[----:B------:R-:W3:Y:S04]  /*14770*/  LDL R60, [R1+0xc30] ;  /* 0x000c3000013c7983 */ /* 0x000ee80000100800 */
[----:B0-----:R-:W3:Y:S04]  /*14780*/  LDL R56, [R1+0xc40] ;  /* 0x000c400001387983 */ /* 0x001ee80000100800 */
[----:B----4-:R-:W-:Y:S04]  /*14790*/  STL [R1+0x1da8], R55 ;  /* 0x001da83701007387 */ /* 0x010fe80000100800 */
[----:B------:R-:W4:Y:S04]  /*147a0*/  LDL R58, [R1+0xc24] ;  /* 0x000c2400013a7983 */ /* 0x000f280000100800 */
[----:B------:R-:W4:Y:S04]  /*147b0*/  LDL R57, [R1+0xc28] ;  /* 0x000c280001397983 */ /* 0x000f280000100800 */
[----:B--2---:R-:W-:Y:S04]  /*147c0*/  STL [R1+0x6c4], R3 ;  /* 0x0006c40301007387 */ /* 0x004fe80000100800 */
[----:B------:R-:W2:Y:S01]  /*147d0*/  LDL R5, [R1+0xc3c] ;  /* 0x000c3c0001057983 */ /* 0x000ea20000100800 */
[----:B------:R-:W-:Y:S01]  /*147e0*/  PRMT R31, RZ, 0x7610, R31 ;  /* 0x00007610ff1f7816 */ /* 0x000fe2000000001f */
[----:B---3--:R-:W-:Y:S01]  /*147f0*/  @P1 IMAD.MOV.U32 R4, RZ, RZ, R56 ;  /* 0x000000ffff041224 */ /* 0x008fe200078e0038 */
[----:B------:R-:W-:Y:S01]  /*14800*/  PRMT R2, RZ, 0x7610, R2 ;  /* 0x00007610ff027816 */ /* 0x000fe20000000002 */
[----:B------:R-:W3:Y:S04]  /*14810*/  LDL R56, [R1+0xc1c] ;  /* 0x000c1c0001387983 */ /* 0x000ee80000100800 */
[----:B--2---:R0:W2:Y:S04]  /*14820*/  @P1 LDG.E.U16 R31, desc[UR6][R4.64] ;  /* 0x00000006041f1981 */ /* 0x0040a8000c1e1500 */
[----:B------:R-:W4:Y:S01]  /*14830*/  LDL R5, [R1+0xc34] ;  /* 0x000c340001057983 */ /* 0x000f220000100800 */
[----:B0-----:R-:W-:Y:S01]  /*14840*/  @P1 IMAD.MOV.U32 R4, RZ, RZ, R30 ;  /* 0x000000ffff041224 */ /* 0x001fe200078e001e */
[----:B------:R-:W-:-:S04]  /*14850*/  ISETP.GT.AND P0, PT, R29, 0x30, PT ;  /* 0x000000301d00780c */ /* 0x000fc80003f04270 */
[----:B----4-:R0:W4:Y:S04]  /*14860*/  @P1 LDG.E.U16 R2, desc[UR6][R4.64] ;  /* 0x0000000604021981 */ /* 0x010128000c1e1500 */
[----:B--2---:R1:W-:Y:S04]  /*14870*/  STL [R1+0x6c0], R31 ;  /* 0x0006c01f01007387 */ /* 0x0043e80000100800 */
[----:B------:R-:W2:Y:S04]  /*14880*/  LDL R30, [R1+0xc14] ;  /* 0x000c1400011e7983 */ /* 0x000ea80000100800 */
[----:B-1----:R-:W2:Y:S01]  /*14890*/  LDL R31, [R1+0xc20] ;  /* 0x000c2000011f7983 */ /* 0x002ea20000100800 */
[----:B------:R-:W-:Y:S01]  /*148a0*/  PRMT R59, RZ, 0x7610, R59 ;  /* 0x00007610ff3b7816 */ /* 0x000fe2000000003b */
[----:B0-----:R-:W-:-:S02]  /*148b0*/  @P1 IMAD.MOV.U32 R4, RZ, RZ, R60 ;  /* 0x000000ffff041224 */ /* 0x001fc400078e003c */
[----:B------:R-:W-:Y:S01]  /*148c0*/  @P1 IMAD.MOV.U32 R5, RZ, RZ, R61 ;  /* 0x000000ffff051224 */ /* 0x000fe200078e003d */
[----:B------:R-:W-:-:S04]  /*148d0*/  PRMT R54, RZ, 0x7610, R54 ;  /* 0x00007610ff367816 */ /* 0x000fc80000000036 */
[----:B------:R0:W2:Y:S01]  /*148e0*/  @P1 LDG.E.U16 R59, desc[UR6][R4.64] ;  /* 0x00000006043b1981 */ /* 0x0000a2000c1e1500 */
[----:B------:R-:W-:Y:S01]  /*148f0*/  PRMT R53, RZ, 0x7610, R53 ;  /* 0x00007610ff357816 */ /* 0x000fe20000000035 */
[----:B0-----:R-:W-:Y:S02]  /*14900*/  @P0 IMAD.MOV.U32 R4, RZ, RZ, R57 ;  /* 0x000000ffff040224 */ /* 0x001fe400078e0039 */
[----:B------:R-:W-:-:S05]  /*14910*/  @P0 IMAD.MOV.U32 R5, RZ, RZ, R58 ;  /* 0x000000ffff050224 */ /* 0x000fca00078e003a */
[----:B------:R3:W2:Y:S02]  /*14920*/  @P0 LDG.E.U16 R54, desc[UR6][R4.64] ;  /* 0x0000000604360981 */ /* 0x0006a4000c1e1500 */
[----:B---3--:R-:W-:Y:S02]  /*14930*/  @P0 IMAD.MOV.U32 R5, RZ, RZ, R56 ;  /* 0x000000ffff050224 */ /* 0x008fe400078e0038 */
[----:B----4-:R0:W-:Y:S01]  /*14940*/  STL [R1+0x6bc], R2 ;  /* 0x0006bc0201007387 */ /* 0x0101e20000100800 */
[----:B------:R-:W-:-:S03]  /*14950*/  PRMT R52, RZ, 0x7610, R52 ;  /* 0x00007610ff347816 */ /* 0x000fc60000000034 */
[----:B------:R-:W3:Y:S04]  /*14960*/  LDL R60, [R1+0xc0c] ;  /* 0x000c0c00013c7983 */ /* 0x000ee80000100800 */
[----:B0-----:R-:W4:Y:S01]  /*14970*/  LDL R2, [R1+0xc18] ;  /* 0x000c180001027983 */ /* 0x001f220000100800 */
[----:B--2---:R-:W-:-:S05]  /*14980*/  @P0 IMAD.MOV.U32 R4, RZ, RZ, R31 ;  /* 0x000000ffff040224 */ /* 0x004fca00078e001f */
[----:B------:R0:W2:Y:S04]  /*14990*/  @P0 LDG.E.U16 R53, desc[UR6][R4.64] ;  /* 0x0000000604350981 */ /* 0x0000a8000c1e1500 */
[----:B------:R1:W-:Y:S01]  /*149a0*/  STL [R1+0x6b8], R59 ;  /* 0x0006b83b01007387 */ /* 0x0003e20000100800 */
[----:B0-----:R-:W-:-:S03]  /*149b0*/  @P0 IMAD.MOV.U32 R5, RZ, RZ, R30 ;  /* 0x000000ffff050224 */ /* 0x001fc600078e001e */
[----:B-1----:R-:W3:Y:S04]  /*149c0*/  LDL R59, [R1+0xc10] ;  /* 0x000c1000013b7983 */ /* 0x002ee80000100800 */
[----:B------:R-:W-:Y:S04]  /*149d0*/  STL [R1+0x1e00], R54 ;  /* 0x001e003601007387 */ /* 0x000fe80000100800 */
[----:B------:R-:W3:Y:S04]  /*149e0*/  LDL R57, [R1+0xc04] ;  /* 0x000c040001397983 */ /* 0x000ee80000100800 */
[----:B------:R-:W3:Y:S01]  /*149f0*/  LDL R56, [R1+0xc08] ;  /* 0x000c080001387983 */ /* 0x000ee20000100800 */
[----:B----4-:R-:W-:-:S05]  /*14a00*/  @P0 IMAD.MOV.U32 R4, RZ, RZ, R2 ;  /* 0x000000ffff040224 */ /* 0x010fca00078e0002 */
[----:B------:R3:W4:Y:S04]  /*14a10*/  @P0 LDG.E.U16 R52, desc[UR6][R4.64] ;  /* 0x0000000604340981 */ /* 0x000728000c1e1500 */
[----:B--2---:R-:W-:Y:S04]  /*14a20*/  STL [R1+0x1e04], R53 ;  /* 0x001e043501007387 */ /* 0x004fe80000100800 */
[----:B------:R-:W2:Y:S04]  /*14a30*/  LDL R58, [R1+0xbfc] ;  /* 0x000bfc00013a7983 */ /* 0x000ea80000100800 */
[----:B------:R-:W2:Y:S01]  /*14a40*/  LDL R31, [R1+0xc00] ;  /* 0x000c0000011f7983 */ /* 0x000ea20000100800 */
[----:B------:R-:W-:-:S03]  /*14a50*/  ISETP.GT.AND P1, PT, R29, 0x31, PT ;  /* 0x000000311d00780c */ /* 0x000fc60003f24270 */
[----:B------:R-:W2:Y:S04]  /*14a60*/  LDL R30, [R1+0xbf4] ;  /* 0x000bf400011e7983 */ /* 0x000ea80000100800 */
[----:B------:R-:W2:Y:S01]  /*14a70*/  LDL R2, [R1+0xbf8] ;  /* 0x000bf80001027983 */ /* 0x000ea20000100800 */
[----:B------:R-:W-:Y:S01]  /*14a80*/  PRMT R51, RZ, 0x7610, R51 ;  /* 0x00007610ff337816 */ /* 0x000fe20000000033 */
[----:B---3--:R-:W-:Y:S02]  /*14a90*/  @P0 IMAD.MOV.U32 R5, RZ, RZ, R60 ;  /* 0x000000ffff050224 */ /* 0x008fe400078e003c */
[----:B------:R-:W-:Y:S01]  /*14aa0*/  @P0 IMAD.MOV.U32 R4, RZ, RZ, R59 ;  /* 0x000000ffff040224 */ /* 0x000fe200078e003b */
[----:B------:R-:W-:-:S04]  /*14ab0*/  PRMT R50, RZ, 0x7610, R50 ;  /* 0x00007610ff327816 */ /* 0x000fc80000000032 */
[----:B------:R0:W3:Y:S02]  /*14ac0*/  @P0 LDG.E.U16 R51, desc[UR6][R4.64] ;  /* 0x0000000604330981 */ /* 0x0000e4000c1e1500 */
[----:B0-----:R-:W-:Y:S02]  /*14ad0*/  @P1 IMAD.MOV.U32 R4, RZ, RZ, R56 ;  /* 0x000000ffff041224 */ /* 0x001fe400078e0038 */
[----:B------:R-:W-:-:S05]  /*14ae0*/  @P1 IMAD.MOV.U32 R5, RZ, RZ, R57 ;  /* 0x000000ffff051224 */ /* 0x000fca00078e0039 */
[----:B------:R2:W3:Y:S04]  /*14af0*/  @P1 LDG.E.U16 R50, desc[UR6][R4.64] ;  /* 0x0000000604321981 */ /* 0x0004e8000c1e1500 */
[----:B----4-:R-:W-:Y:S04]  /*14b00*/  STL [R1+0x1e08], R52 ;  /* 0x001e083401007387 */ /* 0x010fe80000100800 */
[----:B------:R-:W4:Y:S04]  /*14b10*/  LDL R60, [R1+0xbec] ;  /* 0x000bec00013c7983 */ /* 0x000f280000100800 */
[----:B------:R-:W3:Y:S04]  /*14b20*/  LDL R59, [R1+0xbf0] ;  /* 0x000bf000013b7983 */ /* 0x000ee80000100800 */
[----:B------:R-:W3:Y:S04]  /*14b30*/  LDL R57, [R1+0xbe4] ;  /* 0x000be40001397983 */ /* 0x000ee80000100800 */
[----:B------:R-:W3:Y:S01]  /*14b40*/  LDL R56, [R1+0xbe8] ;  /* 0x000be80001387983 */ /* 0x000ee20000100800 */
[----:B--2---:R-:W-:-:S02]  /*14b50*/  @P1 IMAD.MOV.U32 R4, RZ, RZ, R31 ;  /* 0x000000ffff041224 */ /* 0x004fc400078e001f */
[----:B------:R-:W-:Y:S01]  /*14b60*/  @P1 IMAD.MOV.U32 R5, RZ, RZ, R58 ;  /* 0x000000ffff051224 */ /* 0x000fe200078e003a */
[----:B------:R-:W2:Y:S04]  /*14b70*/  LDL R31, [R1+0xbe0] ;  /* 0x000be000011f7983 */ /* 0x000ea80000100800 */
[----:B------:R-:W2:Y:S01]  /*14b80*/  LDL R58, [R1+0xbdc] ;  /* 0x000bdc00013a7983 */ /* 0x000ea20000100800 */
[----:B------:R-:W-:Y:S02]  /*14b90*/  PRMT R49, RZ, 0x7610, R49 ;  /* 0x00007610ff317816 */ /* 0x000fe40000000031 */
[----:B------:R-:W-:Y:S02]  /*14ba0*/  PRMT R48, RZ, 0x7610, R48 ;  /* 0x00007610ff307816 */ /* 0x000fe40000000030 */
[----:B------:R-:W-:-:S02]  /*14bb0*/  ISETP.GT.AND P0, PT, R29, 0x32, PT ;  /* 0x000000321d00780c */ /* 0x000fc40003f04270 */
[----:B------:R0:W2:Y:S01]  /*14bc0*/  @P1 LDG.E.U16 R49, desc[UR6][R4.64] ;  /* 0x0000000604311981 */ /* 0x0000a2000c1e1500 */
[----:B------:R-:W-:Y:S01]  /*14bd0*/  PRMT R47, RZ, 0x7610, R47 ;  /* 0x00007610ff2f7816 */ /* 0x000fe2000000002f */
[----:B0-----:R-:W-:Y:S02]  /*14be0*/  @P1 IMAD.MOV.U32 R4, RZ, RZ, R2 ;  /* 0x000000ffff041224 */ /* 0x001fe400078e0002 */
[----:B------:R-:W-:Y:S01]  /*14bf0*/  @P1 IMAD.MOV.U32 R5, RZ, RZ, R30 ;  /* 0x000000ffff051224 */ /* 0x000fe200078e001e */
[----:B------:R-:W2:Y:S04]  /*14c00*/  LDL R2, [R1+0xbd8] ;  /* 0x000bd80001027983 */ /* 0x000ea80000100800 */
[----:B------:R-:W2:Y:S04]  /*14c10*/  LDL R30, [R1+0xbd4] ;  /* 0x000bd400011e7983 */ /* 0x000ea80000100800 */
[----:B------:R4:W2:Y:S01]  /*14c20*/  @P1 LDG.E.U16 R48, desc[UR6][R4.64] ;  /* 0x0000000604301981 */ /* 0x0008a2000c1e1500 */
[----:B------:R-:W-:-:S02]  /*14c30*/  PRMT R46, RZ, 0x7610, R46 ;  /* 0x00007610ff2e7816 */ /* 0x000fc4000000002e */
[----:B------:R-:W-:Y:S01]  /*14c40*/  PRMT R45, RZ, 0x7610, R45 ;  /* 0x00007610ff2d7816 */ /* 0x000fe2000000002d */
[----:B----4-:R-:W-:Y:S02]  /*14c50*/  @P1 IMAD.MOV.U32 R5, RZ, RZ, R60 ;  /* 0x000000ffff051224 */ /* 0x010fe400078e003c */
[----:B---3--:R-:W-:-:S05]  /*14c60*/  @P1 IMAD.MOV.U32 R4, RZ, RZ, R59 ;  /* 0x000000ffff041224 */ /* 0x008fca00078e003b */
[----:B------:R0:W3:Y:S02]  /*14c70*/  @P1 LDG.E.U16 R47, desc[UR6][R4.64] ;  /* 0x00000006042f1981 */ /* 0x0000e4000c1e1500 */
[----:B0-----:R-:W-:Y:S02]  /*14c80*/  @P0 IMAD.MOV.U32 R4, RZ, RZ, R56 ;  /* 0x000000ffff040224 */ /* 0x001fe400078e0038 */
[----:B------:R-:W-:Y:S01]  /*14c90*/  @P0 IMAD.MOV.U32 R5, RZ, RZ, R57 ;  /* 0x000000ffff050224 */ /* 0x000fe200078e0039 */
[----:B------:R-:W4:Y:S04]  /*14ca0*/  LDL R56, [R1+0xbd0] ;  /* 0x000bd00001387983 */ /* 0x000f280000100800 */
[----:B------:R-:W3:Y:S04]  /*14cb0*/  LDL R57, [R1+0xbcc] ;  /* 0x000bcc0001397983 */ /* 0x000ee80000100800 */
[----:B------:R2:W3:Y:S02]  /*14cc0*/  @P0 LDG.E.U16 R46, desc[UR6][R4.64] ;  /* 0x00000006042e0981 */ /* 0x0004e4000c1e1500 */
[----:B--2---:R-:W-:-:S02]  /*14cd0*/  @P0 IMAD.MOV.U32 R4, RZ, RZ, R31 ;  /* 0x000000ffff040224 */ /* 0x004fc400078e001f */
[----:B------:R-:W-:-:S05]  /*14ce0*/  @P0 IMAD.MOV.U32 R5, RZ, RZ, R58 ;  /* 0x000000ffff050224 */ /* 0x000fca00078e003a */
[----:B------:R0:W2:Y:S01]  /*14cf0*/  @P0 LDG.E.U16 R45, desc[UR6][R4.64] ;  /* 0x00000006042d0981 */ /* 0x0000a2000c1e1500 */
[----:B------:R-:W-:Y:S02]  /*14d00*/  PRMT R44, RZ, 0x7610, R44 ;  /* 0x00007610ff2c7816 */ /* 0x000fe4000000002c */
[----:B------:R-:W-:Y:S01]  /*14d10*/  PRMT R43, RZ, 0x7610, R43 ;  /* 0x00007610ff2b7816 */ /* 0x000fe2000000002b */
[----:B0-----:R-:W-:Y:S02]  /*14d20*/  @P0 IMAD.MOV.U32 R4, RZ, RZ, R2 ;  /* 0x000000ffff040224 */ /* 0x001fe400078e0002 */
[----:B------:R-:W-:-:S05]  /*14d30*/  @P0 IMAD.MOV.U32 R5, RZ, RZ, R30 ;  /* 0x000000ffff050224 */ /* 0x000fca00078e001e */
[----:B------:R4:W2:Y:S02]  /*14d40*/  @P0 LDG.E.U16 R44, desc[UR6][R4.64] ;  /* 0x00000006042c0981 */ /* 0x0008a4000c1e1500 */
[----:B----4-:R-:W-:Y:S02]  /*14d50*/  @P0 IMAD.MOV.U32 R4, RZ, RZ, R56 ;  /* 0x000000ffff040224 */ /* 0x010fe400078e0038 */
[----:B---3--:R-:W-:Y:S01]  /*14d60*/  @P0 IMAD.MOV.U32 R5, RZ, RZ, R57 ;  /* 0x000000ffff050224 */ /* 0x008fe200078e0039 */
[----:B------:R-:W-:Y:S04]  /*14d70*/  STL [R1+0x1dac], R46 ;  /* 0x001dac2e01007387 */ /* 0x000fe80000100800 */
[----:B------:R-:W3:Y:S04]  /*14d80*/  LDL R59, [R1+0xba4] ;  /* 0x000ba400013b7983 */ /* 0x000ee80000100800 */
[----:B------:R-:W4:Y:S04]  /*14d90*/  LDL R58, [R1+0xba8] ;  /* 0x000ba800013a7983 */ /* 0x000f280000100800 */
[----:B------:R3:W4:Y:S04]  /*14da0*/  @P0 LDG.E.U16 R43, desc[UR6][R4.64] ;  /* 0x00000006042b0981 */ /* 0x000728000c1e1500 */
[----:B--2---:R-:W-:Y:S04]  /*14db0*/  STL [R1+0x1db0], R45 ;  /* 0x001db02d01007387 */ /* 0x004fe80000100800 */
[----:B------:R-:W2:Y:S04]  /*14dc0*/  LDL R31, [R1+0xba0] ;  /* 0x000ba000011f7983 */ /* 0x000ea80000100800 */
[----:B------:R-:W2:Y:S01]  /*14dd0*/  LDL R60, [R1+0xb9c] ;  /* 0x000b9c00013c7983 */ /* 0x000ea20000100800 */
[----:B------:R-:W-:-:S03]  /*14de0*/  ISETP.GT.AND P1, PT, R29, 0x34, PT ;  /* 0x000000341d00780c */ /* 0x000fc60003f24270 */
[----:B------:R-:W2:Y:S04]  /*14df0*/  LDL R30, [R1+0xb94] ;  /* 0x000b9400011e7983 */ /* 0x000ea80000100800 */
[----:B------:R-:W2:Y:S01]  /*14e00*/  LDL R2, [R1+0xb98] ;  /* 0x000b980001027983 */ /* 0x000ea20000100800 */
[----:B------:R-:W-:-:S03]  /*14e10*/  PRMT R42, RZ, 0x7610, R42 ;  /* 0x00007610ff2a7816 */ /* 0x000fc6000000002a */
[----:B------:R-:W-:Y:S04]  /*14e20*/  STL [R1+0x1db4], R44 ;  /* 0x001db42c01007387 */ /* 0x000fe80000100800 */
[----:B------:R-:W2:Y:S04]  /*14e30*/  LDL R57, [R1+0xb8c] ;  /* 0x000b8c0001397983 */ /* 0x000ea80000100800 */
[----:B------:R-:W2:Y:S01]  /*14e40*/  LDL R56, [R1+0xb90] ;  /* 0x000b900001387983 */ /* 0x000ea20000100800 */
[----:B---3--:R-:W-:Y:S02]  /*14e50*/  @P1 IMAD.MOV.U32 R5, RZ, RZ, R59 ;  /* 0x000000ffff051224 */ /* 0x008fe400078e003b */
[----:B----4-:R-:W-:Y:S01]  /*14e60*/  @P1 IMAD.MOV.U32 R4, RZ, RZ, R58 ;  /* 0x000000ffff041224 */ /* 0x010fe200078e003a */
[----:B------:R0:W-:Y:S04]  /*14e70*/  STL [R1+0x1db8], R43 ;  /* 0x001db82b01007387 */ /* 0x0001e80000100800 */
[----:B------:R-:W3:Y:S04]  /*14e80*/  LDL R59, [R1+0xb84] ;  /* 0x000b8400013b7983 */ /* 0x000ee80000100800 */
[----:B------:R-:W4:Y:S04]  /*14e90*/  LDL R58, [R1+0xb88] ;  /* 0x000b8800013a7983 */ /* 0x000f280000100800 */
[----:B------:R2:W4:Y:S04]  /*14ea0*/  @P1 LDG.E.U16 R42, desc[UR6][R4.64] ;  /* 0x00000006042a1981 */ /* 0x000528000c1e1500 */
[----:B0-----:R-:W4:Y:S01]  /*14eb0*/  LDL R43, [R1+0xb7c] ;  /* 0x000b7c00012b7983 */ /* 0x001f220000100800 */
[----:B--2---:R-:W-:-:S03]  /*14ec0*/  @P1 IMAD.MOV.U32 R4, RZ, RZ, R31 ;  /* 0x000000ffff041224 */ /* 0x004fc600078e001f */
[----:B------:R-:W2:Y:S01]  /*14ed0*/  LDL R31, [R1+0xb80] ;  /* 0x000b8000011f7983 */ /* 0x000ea20000100800 */
[----:B------:R-:W-:Y:S01]  /*14ee0*/  PRMT R41, RZ, 0x7610, R41 ;  /* 0x00007610ff297816 */ /* 0x000fe20000000029 */
[----:B------:R-:W-:Y:S01]  /*14ef0*/  @P1 IMAD.MOV.U32 R5, RZ, RZ, R60 ;  /* 0x000000ffff051224 */ /* 0x000fe200078e003c */
[----:B------:R-:W-:Y:S02]  /*14f00*/  PRMT R40, RZ, 0x7610, R40 ;  /* 0x00007610ff287816 */ /* 0x000fe40000000028 */
[----:B------:R-:W-:Y:S02]  /*14f10*/  ISETP.GT.AND P0, PT, R29, 0x35, PT ;  /* 0x000000351d00780c */ /* 0x000fe40003f04270 */
[----:B------:R0:W2:Y:S01]  /*14f20*/  @P1 LDG.E.U16 R41, desc[UR6][R4.64] ;  /* 0x0000000604291981 */ /* 0x0000a2000c1e1500 */
[----:B------:R-:W-:Y:S01]  /*14f30*/  PRMT R39, RZ, 0x7610, R39 ;  /* 0x00007610ff277816 */ /* 0x000fe20000000027 */
[----:B0-----:R-:W-:Y:S02]  /*14f40*/  @P1 IMAD.MOV.U32 R4, RZ, RZ, R2 ;  /* 0x000000ffff041224 */ /* 0x001fe400078e0002 */
[----:B------:R-:W-:Y:S01]  /*14f50*/  @P1 IMAD.MOV.U32 R5, RZ, RZ, R30 ;  /* 0x000000ffff051224 */ /* 0x000fe200078e001e */
[----:B------:R-:W2:Y:S04]  /*14f60*/  LDL R2, [R1+0xb78] ;  /* 0x000b780001027983 */ /* 0x000ea80000100800 */
[----:B------:R-:W2:Y:S04]  /*14f70*/  LDL R30, [R1+0xb74] ;  /* 0x000b7400011e7983 */ /* 0x000ea80000100800 */
[----:B------:R0:W2:Y:S01]  /*14f80*/  @P1 LDG.E.U16 R40, desc[UR6][R4.64] ;  /* 0x0000000604281981 */ /* 0x0000a2000c1e1500 */
[----:B------:R-:W-:Y:S01]  /*14f90*/  PRMT R38, RZ, 0x7610, R38 ;  /* 0x00007610ff267816 */ /* 0x000fe20000000026 */
[----:B0-----:R-:W-:-:S02]  /*14fa0*/  @P1 IMAD.MOV.U32 R4, RZ, RZ, R56 ;  /* 0x000000ffff041224 */ /* 0x001fc400078e0038 */
[----:B------:R-:W-:Y:S01]  /*14fb0*/  @P1 IMAD.MOV.U32 R5, RZ, RZ, R57 ;  /* 0x000000ffff051224 */ /* 0x000fe200078e0039 */
[----:B------:R-:W2:Y:S04]  /*14fc0*/  LDL R56, [R1+0xb70] ;  /* 0x000b700001387983 */ /* 0x000ea80000100800 */
[----:B------:R-:W2:Y:S04]  /*14fd0*/  LDL R57, [R1+0xb6c] ;  /* 0x000b6c0001397983 */ /* 0x000ea80000100800 */
[----:B------:R3:W2:Y:S02]  /*14fe0*/  @P1 LDG.E.U16 R39, desc[UR6][R4.64] ;  /* 0x0000000604271981 */ /* 0x0006a4000c1e1500 */
[----:B---3--:R-:W-:-:S02]  /*14ff0*/  @P0 IMAD.MOV.U32 R5, RZ, RZ, R59 ;  /* 0x000000ffff050224 */ /* 0x008fc400078e003b */
[----:B----4-:R-:W-:Y:S01]  /*15000*/  @P0 IMAD.MOV.U32 R4, RZ, RZ, R58 ;  /* 0x000000ffff040224 */ /* 0x010fe200078e003a */
[----:B------:R-:W-:Y:S02]  /*15010*/  PRMT R37, RZ, 0x7610, R37 ;  /* 0x00007610ff257816 */ /* 0x000fe40000000025 */
[----:B------:R-:W-:Y:S02]  /*15020*/  PRMT R36, RZ, 0x7610, R36 ;  /* 0x00007610ff247816 */ /* 0x000fe40000000024 */
[----:B------:R-:W-:Y:S02]  /*15030*/  ISETP.GT.AND P1, PT, R29, 0x36, PT ;  /* 0x000000361d00780c */ /* 0x000fe40003f24270 */
[----:B------:R-:W-:Y:S01]  /*15040*/  PRMT R35, RZ, 0x7610, R35 ;  /* 0x00007610ff237816 */ /* 0x000fe20000000023 */
[----:B------:R2:W3:Y:S01]  /*15050*/  @P0 LDG.E.U16 R38, desc[UR6][R4.64] ;  /* 0x0000000604260981 */ /* 0x0004e2000c1e1500 */
[----:B------:R-:W-:-:S03]  /*15060*/  PRMT R34, RZ, 0x7610, R34 ;  /* 0x00007610ff227816 */ /* 0x000fc60000000022 */
[----:B------:R-:W4:Y:S04]  /*15070*/  LDL R59, [R1+0xb1c] ;  /* 0x000b1c00013b7983 */ /* 0x000f280000100800 */
[----:B------:R-:W3:Y:S01]  /*15080*/  LDL R58, [R1+0xb20] ;  /* 0x000b2000013a7983 */ /* 0x000ee20000100800 */
[----:B--2---:R-:W-:Y:S02]  /*15090*/  @P0 IMAD.MOV.U32 R4, RZ, RZ, R31 ;  /* 0x000000ffff040224 */ /* 0x004fe400078e001f */
[----:B------:R-:W-:Y:S01]  /*150a0*/  @P0 IMAD.MOV.U32 R5, RZ, RZ, R43 ;  /* 0x000000ffff050224 */ /* 0x000fe200078e002b */
[----:B------:R-:W2:Y:S04]  /*150b0*/  LDL R31, [R1+0xb68] ;  /* 0x000b6800011f7983 */ /* 0x000ea80000100800 */
[----:B------:R-:W4:Y:S04]  /*150c0*/  LDL R43, [R1+0xb64] ;  /* 0x000b6400012b7983 */ /* 0x000f280000100800 */
[----:B------:R0:W3:Y:S02]  /*150d0*/  @P0 LDG.E.U16 R37, desc[UR6][R4.64] ;  /* 0x0000000604250981 */ /* 0x0000e4000c1e1500 */
[----:B0-----:R-:W-:-:S02]  /*150e0*/  @P0 IMAD.MOV.U32 R4, RZ, RZ, R2 ;  /* 0x000000ffff040224 */ /* 0x001fc400078e0002 */
[----:B------:R-:W-:Y:S01]  /*150f0*/  @P0 IMAD.MOV.U32 R5, RZ, RZ, R30 ;  /* 0x000000ffff050224 */ /* 0x000fe200078e001e */
[----:B------:R-:W3:Y:S04]  /*15100*/  LDL R2, [R1+0xb28] ;  /* 0x000b280001027983 */ /* 0x000ee80000100800 */
[----:B------:R-:W3:Y:S04]  /*15110*/  LDL R30, [R1+0xb24] ;  /* 0x000b2400011e7983 */ /* 0x000ee80000100800 */
[----:B------:R0:W3:Y:S02]  /*15120*/  @P0 LDG.E.U16 R36, desc[UR6][R4.64] ;  /* 0x0000000604240981 */ /* 0x0000e4000c1e1500 */
[----:B0-----:R-:W-:-:S02]  /*15130*/  @P0 IMAD.MOV.U32 R4, RZ, RZ, R56 ;  /* 0x000000ffff040224 */ /* 0x001fc400078e0038 */
[----:B------:R-:W-:Y:S01]  /*15140*/  @P0 IMAD.MOV.U32 R5, RZ, RZ, R57 ;  /* 0x000000ffff050224 */ /* 0x000fe200078e0039 */
[----:B------:R-:W3:Y:S04]  /*15150*/  LDL R56, [R1+0xb18] ;  /* 0x000b180001387983 */ /* 0x000ee80000100800 */
[----:B------:R-:W3:Y:S04]  /*15160*/  LDL R57, [R1+0xb14] ;  /* 0x000b140001397983 */ /* 0x000ee80000100800 */
[----:B------:R2:W3:Y:S02]  /*15170*/  @P0 LDG.E.U16 R35, desc[UR6][R4.64] ;  /* 0x0000000604230981 */ /* 0x0004e4000c1e1500 */
[----:B--2---:R-:W-:-:S02]  /*15180*/  @P1 IMAD.MOV.U32 R4, RZ, RZ, R31 ;  /* 0x000000ffff041224 */ /* 0x004fc400078e001f */
[----:B----4-:R-:W-:Y:S01]  /*15190*/  @P1 IMAD.MOV.U32 R5, RZ, RZ, R43 ;  /* 0x000000ffff051224 */ /* 0x010fe200078e002b */
[----:B------:R-:W-:Y:S01]  /*151a0*/  ISETP.GT.AND P0, PT, R29, 0x38, PT ;  /* 0x000000381d00780c */ /* 0x000fe20003f04270 */
[----:B------:R-:W2:Y:S04]  /*151b0*/  LDL R43, [R1+0xb0c] ;  /* 0x000b0c00012b7983 */ /* 0x000ea80000100800 */
[----:B------:R3:W4:Y:S04]  /*151c0*/  @P1 LDG.E.U16 R34, desc[UR6][R4.64] ;  /* 0x0000000604221981 */ /* 0x000728000c1e1500 */
[----:B------:R-:W2:Y:S04]  /*151d0*/  LDL R31, [R1+0xb10] ;  /* 0x000b1000011f7983 */ /* 0x000ea80000100800 */
[----:B---3--:R-:W-:-:S02]  /*151e0*/  @P0 IMAD.MOV.U32 R4, RZ, RZ, R2 ;  /* 0x000000ffff040224 */ /* 0x008fc400078e0002 */
[----:B------:R-:W-:Y:S01]  /*151f0*/  @P0 IMAD.MOV.U32 R5, RZ, RZ, R30 ;  /* 0x000000ffff050224 */ /* 0x000fe200078e001e */
[----:B------:R-:W-:Y:S02]  /*15200*/  PRMT R28, RZ, 0x7610, R28 ;  /* 0x00007610ff1c7816 */ /* 0x000fe4000000001c */
[----:B------:R-:W-:-:S04]  /*15210*/  PRMT R27, RZ, 0x7610, R27 ;  /* 0x00007610ff1b7816 */ /* 0x000fc8000000001b */
[----:B------:R0:W3:Y:S04]  /*15220*/  @P0 LDG.E.U16 R28, desc[UR6][R4.64] ;  /* 0x00000006041c0981 */ /* 0x0000e8000c1e1500 */
[----:B----4-:R-:W-:Y:S04]  /*15230*/  STL [R1+0x1dbc], R34 ;  /* 0x001dbc2201007387 */ /* 0x010fe80000100800 */
[----:B------:R-:W4:Y:S04]  /*15240*/  LDL R30, [R1+0xaa4] ;  /* 0x000aa400011e7983 */ /* 0x000f280000100800 */
[----:B------:R-:W3:Y:S01]  /*15250*/  LDL R2, [R1+0xaa8] ;  /* 0x000aa80001027983 */ /* 0x000ee20000100800 */
[----:B0-----:R-:W-:-:S02]  /*15260*/  @P0 IMAD.MOV.U32 R4, RZ, RZ, R58 ;  /* 0x000000ffff040224 */ /* 0x001fc400078e003a */
[----:B------:R-:W-:Y:S01]  /*15270*/  @P0 IMAD.MOV.U32 R5, RZ, RZ, R59 ;  /* 0x000000ffff050224 */ /* 0x000fe200078e003b */
[----:B------:R-:W3:Y:S04]  /*15280*/  LDL R58, [R1+0xaa0] ;  /* 0x000aa000013a7983 */ /* 0x000ee80000100800 */
[----:B------:R-:W3:Y:S04]  /*15290*/  LDL R59, [R1+0xa9c] ;  /* 0x000a9c00013b7983 */ /* 0x000ee80000100800 */
[----:B------:R0:W3:Y:S01]  /*152a0*/  @P0 LDG.E.U16 R27, desc[UR6][R4.64] ;  /* 0x00000006041b0981 */ /* 0x0000e2000c1e1500 */
[----:B------:R-:W-:-:S02]  /*152b0*/  PRMT R26, RZ, 0x7610, R26 ;  /* 0x00007610ff1a7816 */ /* 0x000fc4000000001a */
[----:B------:R-:W-:Y:S02]  /*152c0*/  ISETP.GT.AND P2, PT, R29, 0x3c, PT ;  /* 0x0000003c1d00780c */ /* 0x000fe40003f44270 */
[----:B------:R-:W-:Y:S01]  /*152d0*/  PRMT R25, RZ, 0x7610, R25 ;  /* 0x00007610ff197816 */ /* 0x000fe20000000019 */
[----:B0-----:R-:W-:Y:S02]  /*152e0*/  @P0 IMAD.MOV.U32 R4, RZ, RZ, R56 ;  /* 0x000000ffff040224 */ /* 0x001fe400078e0038 */
[----:B------:R-:W-:Y:S01]  /*152f0*/  @P0 IMAD.MOV.U32 R5, RZ, RZ, R57 ;  /* 0x000000ffff050224 */ /* 0x000fe200078e0039 */
[----:B------:R-:W3:Y:S04]  /*15300*/  LDL R56, [R1+0xa98] ;  /* 0x000a980001387983 */ /* 0x000ee80000100800 */
[----:B------:R-:W3:Y:S04]  /*15310*/  LDL R57, [R1+0xa94] ;  /* 0x000a940001397983 */ /* 0x000ee80000100800 */
[----:B------:R2:W3:Y:S02]  /*15320*/  @P0 LDG.E.U16 R26, desc[UR6][R4.64] ;  /* 0x00000006041a0981 */ /* 0x0004e4000c1e1500 */
[----:B--2---:R-:W-:-:S02]  /*15330*/  @P0 IMAD.MOV.U32 R4, RZ, RZ, R31 ;  /* 0x000000ffff040224 */ /* 0x004fc400078e001f */
[----:B------:R-:W-:Y:S01]  /*15340*/  @P0 IMAD.MOV.U32 R5, RZ, RZ, R43 ;  /* 0x000000ffff050224 */ /* 0x000fe200078e002b */
[----:B------:R-:W2:Y:S04]  /*15350*/  LDL R31, [R1+0xa90] ;  /* 0x000a9000011f7983 */ /* 0x000ea80000100800 */
[----:B------:R-:W2:Y:S04]  /*15360*/  LDL R43, [R1+0xa8c] ;  /* 0x000a8c00012b7983 */ /* 0x000ea80000100800 */
[----:B------:R4:W2:Y:S02]  /*15370*/  @P0 LDG.E.U16 R25, desc[UR6][R4.64] ;  /* 0x0000000604190981 */ /* 0x0008a4000c1e1500 */
[----:B----4-:R-:W-:-:S02]  /*15380*/  @P2 IMAD.MOV.U32 R5, RZ, RZ, R30 ;  /* 0x000000ffff052224 */ /* 0x010fc400078e001e */
[----:B---3--:R-:W-:Y:S01]  /*15390*/  @P2 IMAD.MOV.U32 R4, RZ, RZ, R2 ;  /* 0x000000ffff042224 */ /* 0x008fe200078e0002 */
[----:B------:R-:W3:Y:S04]  /*153a0*/  LDL R30, [R1+0xb5c] ;  /* 0x000b5c00011e7983 */ /* 0x000ee80000100800 */
[----:B------:R-:W4:Y:S01]  /*153b0*/  LDL R2, [R1+0xb60] ;  /* 0x000b600001027983 */ /* 0x000f220000100800 */
[----:B------:R-:W-:Y:S02]  /*153c0*/  PRMT R24, RZ, 0x7610, R24 ;  /* 0x00007610ff187816 */ /* 0x000fe40000000018 */
[----:B------:R-:W-:-:S04]  /*153d0*/  PRMT R23, RZ, 0x7610, R23 ;  /* 0x00007610ff177816 */ /* 0x000fc80000000017 */
[----:B------:R0:W4:Y:S01]  /*153e0*/  @P2 LDG.E.U16 R24, desc[UR6][R4.64] ;  /* 0x0000000604182981 */ /* 0x000122000c1e1500 */
[----:B------:R-:W-:Y:S01]  /*153f0*/  PRMT R22, RZ, 0x7610, R22 ;  /* 0x00007610ff167816 */ /* 0x000fe20000000016 */
[----:B0-----:R-:W-:Y:S02]  /*15400*/  @P2 IMAD.MOV.U32 R4, RZ, RZ, R58 ;  /* 0x000000ffff042224 */ /* 0x001fe400078e003a */
[----:B------:R-:W-:Y:S01]  /*15410*/  @P2 IMAD.MOV.U32 R5, RZ, RZ, R59 ;  /* 0x000000ffff052224 */ /* 0x000fe200078e003b */
[----:B------:R-:W-:Y:S02]  /*15420*/  PRMT R21, RZ, 0x7610, R21 ;  /* 0x00007610ff157816 */ /* 0x000fe40000000015 */
[----:B------:R-:W-:Y:S01]  /*15430*/  PRMT R33, RZ, 0x7610, R33 ;  /* 0x00007610ff217816 */ /* 0x000fe20000000021 */
[----:B------:R-:W4:Y:S04]  /*15440*/  LDL R59, [R1+0xb04] ;  /* 0x000b0400013b7983 */ /* 0x000f280000100800 */
[----:B------:R0:W4:Y:S04]  /*15450*/  @P2 LDG.E.U16 R23, desc[UR6][R4.64] ;  /* 0x0000000604172981 */ /* 0x000128000c1e1500 */
[----:B------:R-:W4:Y:S01]  /*15460*/  LDL R58, [R1+0xb08] ;  /* 0x000b0800013a7983 */ /* 0x000f220000100800 */
[----:B0-----:R-:W-:-:S02]  /*15470*/  @P2 IMAD.MOV.U32 R4, RZ, RZ, R56 ;  /* 0x000000ffff042224 */ /* 0x001fc400078e0038 */
[----:B------:R-:W-:Y:S01]  /*15480*/  @P2 IMAD.MOV.U32 R5, RZ, RZ, R57 ;  /* 0x000000ffff052224 */ /* 0x000fe200078e0039 */
[----:B------:R-:W4:Y:S04]  /*15490*/  LDL R56, [R1+0xb00] ;  /* 0x000b000001387983 */ /* 0x000f280000100800 */
[----:B------:R-:W4:Y:S04]  /*154a0*/  LDL R57, [R1+0xafc] ;  /* 0x000afc0001397983 */ /* 0x000f280000100800 */
[----:B------:R2:W4:Y:S02]  /*154b0*/  @P2 LDG.E.U16 R22, desc[UR6][R4.64] ;  /* 0x0000000604162981 */ /* 0x000524000c1e1500 */
[----:B--2---:R-:W-:-:S02]  /*154c0*/  @P2 IMAD.MOV.U32 R4, RZ, RZ, R31 ;  /* 0x000000ffff042224 */ /* 0x004fc400078e001f */
[----:B------:R-:W-:Y:S01]  /*154d0*/  @P2 IMAD.MOV.U32 R5, RZ, RZ, R43 ;  /* 0x000000ffff052224 */ /* 0x000fe200078e002b */
[----:B------:R-:W-:Y:S01]  /*154e0*/  ISETP.GT.AND P0, PT, R29, 0x39, PT ;  /* 0x000000391d00780c */ /* 0x000fe20003f04270 */
[----:B------:R-:W2:Y:S04]  /*154f0*/  LDL R43, [R1+0xaf4] ;  /* 0x000af400012b7983 */ /* 0x000ea80000100800 */
[----:B------:R3:W2:Y:S04]  /*15500*/  @P2 LDG.E.U16 R21, desc[UR6][R4.64] ;  /* 0x0000000604152981 */ /* 0x0006a8000c1e1500 */
[----:B------:R-:W2:Y:S01]  /*15510*/  LDL R31, [R1+0xaf8] ;  /* 0x000af800011f7983 */ /* 0x000ea20000100800 */
[----:B---3--:R-:W-:-:S02]  /*15520*/  @P1 IMAD.MOV.U32 R5, RZ, RZ, R30 ;  /* 0x000000ffff051224 */ /* 0x008fc400078e001e */
[----:B----4-:R-:W-:Y:S01]  /*15530*/  @P1 IMAD.MOV.U32 R4, RZ, RZ, R2 ;  /* 0x000000ffff041224 */ /* 0x010fe200078e0002 */
[----:B------:R-:W3:Y:S04]  /*15540*/  LDL R30, [R1+0xaec] ;  /* 0x000aec00011e7983 */ /* 0x000ee80000100800 */
[----:B------:R-:W4:Y:S04]  /*15550*/  LDL R2, [R1+0xaf0] ;  /* 0x000af00001027983 */ /* 0x000f280000100800 */
[----:B------:R0:W3:Y:S01]  /*15560*/  @P1 LDG.E.U16 R33, desc[UR6][R4.64] ;  /* 0x0000000604211981 */ /* 0x0000e2000c1e1500 */
[----:B------:R-:W-:Y:S01]  /*15570*/  PRMT R20, RZ, 0x7610, R20 ;  /* 0x00007610ff147816 */ /* 0x000fe20000000014 */
[----:B0-----:R-:W-:-:S02]  /*15580*/  @P0 IMAD.MOV.U32 R5, RZ, RZ, R59 ;  /* 0x000000ffff050224 */ /* 0x001fc400078e003b */
[----:B------:R-:W-:-:S05]  /*15590*/  @P0 IMAD.MOV.U32 R4, RZ, RZ, R58 ;  /* 0x000000ffff040224 */ /* 0x000fca00078e003a */
[----:B------:R0:W4:Y:S02]  /*155a0*/  @P0 LDG.E.U16 R20, desc[UR6][R4.64] ;  /* 0x0000000604140981 */ /* 0x000124000c1e1500 */
[----:B0-----:R-:W-:Y:S01]  /*155b0*/  @P0 IMAD.MOV.U32 R5, RZ, RZ, R57 ;  /* 0x000000ffff050224 */ /* 0x001fe200078e0039 */
[----:B------:R-:W-:Y:S01]  /*155c0*/  PRMT R19, RZ, 0x7610, R19 ;  /* 0x00007610ff137816 */ /* 0x000fe20000000013 */
[----:B------:R-:W-:-:S05]  /*155d0*/  @P0 IMAD.MOV.U32 R4, RZ, RZ, R56 ;  /* 0x000000ffff040224 */ /* 0x000fca00078e0038 */
[----:B------:R2:W4:Y:S02]  /*155e0*/  @P0 LDG.E.U16 R19, desc[UR6][R4.64] ;  /* 0x0000000604130981 */ /* 0x000524000c1e1500 */
[----:B--2---:R-:W-:Y:S02]  /*155f0*/  @P0 IMAD.MOV.U32 R5, RZ, RZ, R43 ;  /* 0x000000ffff050224 */ /* 0x004fe400078e002b */
[----:B---3--:R0:W-:Y:S04]  /*15600*/  STL [R1+0x1dc0], R33 ;  /* 0x001dc02101007387 */ /* 0x0081e80000100800 */
[----:B------:R-:W2:Y:S04]  /*15610*/  LDL R60, [R1+0xa84] ;  /* 0x000a8400013c7983 */ /* 0x000ea80000100800 */
[----:B------:R-:W3:Y:S04]  /*15620*/  LDL R59, [R1+0xa88] ;  /* 0x000a8800013b7983 */ /* 0x000ee80000100800 */
[----:B------:R-:W3:Y:S04]  /*15630*/  LDL R58, [R1+0xa7c] ;  /* 0x000a7c00013a7983 */ /* 0x000ee80000100800 */
[----:B------:R-:W3:Y:S04]  /*15640*/  LDL R57, [R1+0xa80] ;  /* 0x000a800001397983 */ /* 0x000ee80000100800 */
[----:B------:R-:W3:Y:S04]  /*15650*/  LDL R56, [R1+0xa74] ;  /* 0x000a740001387983 */ /* 0x000ee80000100800 */
[----:B------:R-:W3:Y:S01]  /*15660*/  LDL R43, [R1+0xa78] ;  /* 0x000a7800012b7983 */ /* 0x000ee20000100800 */
[----:B------:R-:W-:-:S02]  /*15670*/  PRMT R18, RZ, 0x7610, R18 ;  /* 0x00007610ff127816 */ /* 0x000fc40000000012 */
[----:B------:R-:W-:Y:S01]  /*15680*/  ISETP.GT.AND P2, PT, R29, 0x3d, PT ;  /* 0x0000003d1d00780c */ /* 0x000fe20003f44270 */
[----:B------:R-:W-:Y:S01]  /*15690*/  @P0 IMAD.MOV.U32 R4, RZ, RZ, R31 ;  /* 0x000000ffff040224 */ /* 0x000fe200078e001f */
[----:B------:R-:W-:Y:S01]  /*156a0*/  PRMT R17, RZ, 0x7610, R17 ;  /* 0x00007610ff117816 */ /* 0x000fe20000000011 */
[----:B0-----:R-:W3:Y:S04]  /*156b0*/  LDL R33, [R1+0xa6c] ;  /* 0x000a6c0001217983 */ /* 0x001ee80000100800 */
[----:B------:R4:W3:Y:S04]  /*156c0*/  @P0 LDG.E.U16 R18, desc[UR6][R4.64] ;  /* 0x0000000604120981 */ /* 0x0008e8000c1e1500 */
[----:B------:R-:W3:Y:S01]  /*156d0*/  LDL R31, [R1+0xa70] ;  /* 0x000a7000011f7983 */ /* 0x000ee20000100800 */
[----:B------:R-:W-:Y:S01]  /*156e0*/  PRMT R16, RZ, 0x7610, R16 ;  /* 0x00007610ff107816 */ /* 0x000fe20000000010 */
[----:B----4-:R-:W-:-:S02]  /*156f0*/  @P0 IMAD.MOV.U32 R4, RZ, RZ, R2 ;  /* 0x000000ffff040224 */ /* 0x010fc400078e0002 */
[----:B------:R-:W-:Y:S01]  /*15700*/  @P0 IMAD.MOV.U32 R5, RZ, RZ, R30 ;  /* 0x000000ffff050224 */ /* 0x000fe200078e001e */
[----:B------:R-:W4:Y:S04]  /*15710*/  LDL R2, [R1+0xb58] ;  /* 0x000b580001027983 */ /* 0x000f280000100800 */
[----:B------:R-:W4:Y:S04]  /*15720*/  LDL R30, [R1+0xb54] ;  /* 0x000b5400011e7983 */ /* 0x000f280000100800 */
[----:B------:R2:W4:Y:S01]  /*15730*/  @P0 LDG.E.U16 R17, desc[UR6][R4.64] ;  /* 0x0000000604110981 */ /* 0x000522000c1e1500 */
[----:B------:R-:W-:Y:S01]  /*15740*/  PRMT R15, RZ, 0x7610, R15 ;  /* 0x00007610ff0f7816 */ /* 0x000fe2000000000f */
[----:B--2---:R-:W-:-:S02]  /*15750*/  @P2 IMAD.MOV.U32 R5, RZ, RZ, R60 ;  /* 0x000000ffff052224 */ /* 0x004fc400078e003c */
[----:B---3--:R-:W-:-:S05]  /*15760*/  @P2 IMAD.MOV.U32 R4, RZ, RZ, R59 ;  /* 0x000000ffff042224 */ /* 0x008fca00078e003b */
[----:B------:R0:W2:Y:S02]  /*15770*/  @P2 LDG.E.U16 R16, desc[UR6][R4.64] ;  /* 0x0000000604102981 */ /* 0x0000a4000c1e1500 */
[----:B0-----:R-:W-:Y:S02]  /*15780*/  @P2 IMAD.MOV.U32 R4, RZ, RZ, R57 ;  /* 0x000000ffff042224 */ /* 0x001fe400078e0039 */
[----:B------:R-:W-:Y:S01]  /*15790*/  @P2 IMAD.MOV.U32 R5, RZ, RZ, R58 ;  /* 0x000000ffff052224 */ /* 0x000fe200078e003a */
[----:B------:R-:W3:Y:S04]  /*157a0*/  LDL R57, [R1+0xb50] ;  /* 0x000b500001397983 */ /* 0x000ee80000100800 */
[----:B------:R-:W2:Y:S04]  /*157b0*/  LDL R58, [R1+0xb4c] ;  /* 0x000b4c00013a7983 */ /* 0x000ea80000100800 */
[----:B------:R0:W2:Y:S02]  /*157c0*/  @P2 LDG.E.U16 R15, desc[UR6][R4.64] ;  /* 0x00000006040f2981 */ /* 0x0000a4000c1e1500 */
[----:B0-----:R-:W-:-:S02]  /*157d0*/  @P2 IMAD.MOV.U32 R4, RZ, RZ, R43 ;  /* 0x000000ffff042224 */ /* 0x001fc400078e002b */
[----:B------:R-:W-:Y:S01]  /*157e0*/  @P2 IMAD.MOV.U32 R5, RZ, RZ, R56 ;  /* 0x000000ffff052224 */ /* 0x000fe200078e0038 */
[----:B------:R-:W2:Y:S04]  /*157f0*/  LDL R43, [R1+0xae8] ;  /* 0x000ae800012b7983 */ /* 0x000ea80000100800 */
[----:B------:R-:W2:Y:S01]  /*15800*/  LDL R56, [R1+0xae4] ;  /* 0x000ae40001387983 */ /* 0x000ea20000100800 */
[----:B------:R-:W-:Y:S02]  /*15810*/  PRMT R14, RZ, 0x7610, R14 ;  /* 0x00007610ff0e7816 */ /* 0x000fe4000000000e */
[----:B------:R-:W-:-:S04]  /*15820*/  PRMT R13, RZ, 0x7610, R13 ;  /* 0x00007610ff0d7816 */ /* 0x000fc8000000000d */
[----:B------:R0:W2:Y:S01]  /*15830*/  @P2 LDG.E.U16 R14, desc[UR6][R4.64] ;  /* 0x00000006040e2981 */ /* 0x0000a2000c1e1500 */
[----:B------:R-:W-:Y:S01]  /*15840*/  PRMT R32, RZ, 0x7610, R32 ;  /* 0x00007610ff207816 */ /* 0x000fe20000000020 */
[----:B0-----:R-:W-:Y:S02]  /*15850*/  @P2 IMAD.MOV.U32 R4, RZ, RZ, R31 ;  /* 0x000000ffff042224 */ /* 0x001fe400078e001f */
[----:B------:R-:W-:Y:S01]  /*15860*/  @P2 IMAD.MOV.U32 R5, RZ, RZ, R33 ;  /* 0x000000ffff052224 */ /* 0x000fe200078e0021 */
[----:B------:R-:W-:Y:S02]  /*15870*/  PRMT R12, RZ, 0x7610, R12 ;  /* 0x00007610ff0c7816 */ /* 0x000fe4000000000c */
[----:B------:R-:W-:Y:S01]  /*15880*/  ISETP.GT.AND P0, PT, R29, 0x3a, PT ;  /* 0x0000003a1d00780c */ /* 0x000fe20003f04270 */
[----:B------:R-:W2:Y:S04]  /*15890*/  LDL R33, [R1+0xadc] ;  /* 0x000adc0001217983 */ /* 0x000ea80000100800 */
[----:B------:R4:W2:Y:S04]  /*158a0*/  @P2 LDG.E.U16 R13, desc[UR6][R4.64] ;  /* 0x00000006040d2981 */ /* 0x0008a8000c1e1500 */
[----:B------:R-:W2:Y:S01]  /*158b0*/  LDL R31, [R1+0xae0] ;  /* 0x000ae000011f7983 */ /* 0x000ea20000100800 */
[----:B----4-:R-:W-:-:S02]  /*158c0*/  @P1 IMAD.MOV.U32 R4, RZ, RZ, R2 ;  /* 0x000000ffff041224 */ /* 0x010fc400078e0002 */
[----:B------:R-:W-:Y:S01]  /*158d0*/  @P1 IMAD.MOV.U32 R5, RZ, RZ, R30 ;  /* 0x000000ffff051224 */ /* 0x000fe200078e001e */
[----:B------:R-:W-:Y:S01]  /*158e0*/  PRMT R11, RZ, 0x7610, R11 ;  /* 0x00007610ff0b7816 */ /* 0x000fe2000000000b */
[----:B------:R-:W4:Y:S04]  /*158f0*/  LDL R30, [R1+0xad4] ;  /* 0x000ad400011e7983 */ /* 0x000f280000100800 */
[----:B------:R3:W4:Y:S04]  /*15900*/  @P1 LDG.E.U16 R32, desc[UR6][R4.64] ;  /* 0x0000000604201981 */ /* 0x000728000c1e1500 */
[----:B------:R-:W4:Y:S01]  /*15910*/  LDL R2, [R1+0xad8] ;  /* 0x000ad80001027983 */ /* 0x000f220000100800 */
[----:B---3--:R-:W-:-:S02]  /*15920*/  @P1 IMAD.MOV.U32 R4, RZ, RZ, R57 ;  /* 0x000000ffff041224 */ /* 0x008fc400078e0039 */
[----:B--2---:R-:W-:-:S05]  /*15930*/  @P1 IMAD.MOV.U32 R5, RZ, RZ, R58 ;  /* 0x000000ffff051224 */ /* 0x004fca00078e003a */
[----:B------:R0:W2:Y:S02]  /*15940*/  @P1 LDG.E.U16 R12, desc[UR6][R4.64] ;  /* 0x00000006040c1981 */ /* 0x0000a4000c1e1500 */
[----:B0-----:R-:W-:Y:S02]  /*15950*/  @P0 IMAD.MOV.U32 R4, RZ, RZ, R43 ;  /* 0x000000ffff040224 */ /* 0x001fe400078e002b */
[----:B------:R-:W-:-:S05]  /*15960*/  @P0 IMAD.MOV.U32 R5, RZ, RZ, R56 ;  /* 0x000000ffff050224 */ /* 0x000fca00078e0038 */
[----:B------:R0:W3:Y:S01]  /*15970*/  @P0 LDG.E.U16 R11, desc[UR6][R4.64] ;  /* 0x00000006040b0981 */ /* 0x0000e2000c1e1500 */
[----:B------:R-:W-:Y:S01]  /*15980*/  PRMT R10, RZ, 0x7610, R10 ;  /* 0x00007610ff0a7816 */ /* 0x000fe2000000000a */
[----:B0-----:R-:W-:Y:S02]  /*15990*/  @P0 IMAD.MOV.U32 R5, RZ, RZ, R33 ;  /* 0x000000ffff050224 */ /* 0x001fe400078e0021 */
[----:B------:R-:W-:-:S05]  /*159a0*/  @P0 IMAD.MOV.U32 R4, RZ, RZ, R31 ;  /* 0x000000ffff040224 */ /* 0x000fca00078e001f */
[----:B------:R0:W3:Y:S04]  /*159b0*/  @P0 LDG.E.U16 R10, desc[UR6][R4.64] ;  /* 0x00000006040a0981 */ /* 0x0000e8000c1e1500 */
[----:B----4-:R1:W-:Y:S04]  /*159c0*/  STL [R1+0x1dc4], R32 ;  /* 0x001dc42001007387 */ /* 0x0103e80000100800 */
[----:B--2---:R-:W-:Y:S04]  /*159d0*/  STL [R1+0x1dc8], R12 ;  /* 0x001dc80c01007387 */ /* 0x004fe80000100800 */
[----:B------:R-:W2:Y:S04]  /*159e0*/  LDL R56, [R1+0xacc] ;  /* 0x000acc0001387983 */ /* 0x000ea80000100800 */
[----:B------:R-:W4:Y:S04]  /*159f0*/  LDL R43, [R1+0xad0] ;  /* 0x000ad000012b7983 */ /* 0x000f280000100800 */
[----:B---3--:R3:W-:Y:S04]  /*15a00*/  STL [R1+0x1dcc], R11 ;  /* 0x001dcc0b01007387 */ /* 0x0087e80000100800 */
[----:B------:R-:W4:Y:S04]  /*15a10*/  LDL R33, [R1+0xa64] ;  /* 0x000a640001217983 */ /* 0x000f280000100800 */
[----:B-1----:R-:W4:Y:S01]  /*15a20*/  LDL R32, [R1+0xa68] ;  /* 0x000a680001207983 */ /* 0x002f220000100800 */
[----:B------:R-:W-:Y:S01]  /*15a30*/  PRMT R9, RZ, 0x7610, R9 ;  /* 0x00007610ff097816 */ /* 0x000fe20000000009 */
[----:B0-----:R-:W-:-:S02]  /*15a40*/  @P0 IMAD.MOV.U32 R4, RZ, RZ, R2 ;  /* 0x000000ffff040224 */ /* 0x001fc400078e0002 */
[----:B------:R-:W-:Y:S01]  /*15a50*/  @P0 IMAD.MOV.U32 R5, RZ, RZ, R30 ;  /* 0x000000ffff050224 */ /* 0x000fe200078e001e */
[----:B------:R-:W-:-:S04]  /*15a60*/  PRMT R8, RZ, 0x7610, R8 ;  /* 0x00007610ff087816 */ /* 0x000fc80000000008 */
[----:B------:R2:W4:Y:S01]  /*15a70*/  @P0 LDG.E.U16 R9, desc[UR6][R4.64] ;  /* 0x0000000604090981 */ /* 0x000522000c1e1500 */
[----:B------:R-:W-:-:S03]  /*15a80*/  ISETP.GT.AND P1, PT, R29, 0x3e, PT ;  /* 0x0000003e1d00780c */ /* 0x000fc60003f24270 */
[----:B------:R-:W-:Y:S04]  /*15a90*/  STL [R1+0x1dd0], R10 ;  /* 0x001dd00a01007387 */ /* 0x000fe80000100800 */
[----:B------:R-:W4:Y:S04]  /*15aa0*/  LDL R31, [R1+0xa5c] ;  /* 0x000a5c00011f7983 */ /* 0x000f280000100800 */
[----:B---3--:R-:W3:Y:S01]  /*15ab0*/  LDL R11, [R1+0xa60] ;  /* 0x000a6000010b7983 */ /* 0x008ee20000100800 */
[----:B------:R-:W-:-:S03]  /*15ac0*/  PRMT R7, RZ, 0x7610, R7 ;  /* 0x00007610ff077816 */ /* 0x000fc60000000007 */
[----:B------:R-:W3:Y:S04]  /*15ad0*/  LDL R30, [R1+0xa54] ;  /* 0x000a5400011e7983 */ /* 0x000ee80000100800 */
[----:B------:R-:W3:Y:S01]  /*15ae0*/  LDL R2, [R1+0xa58] ;  /* 0x000a580001027983 */ /* 0x000ee20000100800 */
[----:B--2---:R-:W-:Y:S02]  /*15af0*/  @P0 IMAD.MOV.U32 R5, RZ, RZ, R56 ;  /* 0x000000ffff050224 */ /* 0x004fe400078e0038 */
[----:B----4-:R-:W-:-:S05]  /*15b00*/  @P0 IMAD.MOV.U32 R4, RZ, RZ, R43 ;  /* 0x000000ffff040224 */ /* 0x010fca00078e002b */
[----:B------:R0:W2:Y:S02]  /*15b10*/  @P0 LDG.E.U16 R8, desc[UR6][R4.64] ;  /* 0x0000000604080981 */ /* 0x0000a4000c1e1500 */
[----:B0-----:R-:W-:Y:S02]  /*15b20*/  @P1 IMAD.MOV.U32 R5, RZ, RZ, R33 ;  /* 0x000000ffff051224 */ /* 0x001fe400078e0021 */
[----:B------:R-:W-:-:S05]  /*15b30*/  @P1 IMAD.MOV.U32 R4, RZ, RZ, R32 ;  /* 0x000000ffff041224 */ /* 0x000fca00078e0020 */
[----:B------:R0:W4:Y:S04]  /*15b40*/  @P1 LDG.E.U16 R7, desc[UR6][R4.64] ;  /* 0x0000000604071981 */ /* 0x000128000c1e1500 */
[----:B------:R1:W-:Y:S01]  /*15b50*/  STL [R1+0x1dd4], R9 ;  /* 0x001dd40901007387 */ /* 0x0003e20000100800 */
[----:B------:R-:W-:Y:S01]  /*15b60*/  PRMT R6, RZ, 0x7610, R6 ;  /* 0x00007610ff067816 */ /* 0x000fe20000000006 */
[----:B0-----:R-:W-:Y:S02]  /*15b70*/  @P1 IMAD.MOV.U32 R5, RZ, RZ, R31 ;  /* 0x000000ffff051224 */ /* 0x001fe400078e001f */
[----:B---3--:R-:W-:-:S05]  /*15b80*/  @P1 IMAD.MOV.U32 R4, RZ, RZ, R11 ;  /* 0x000000ffff041224 */ /* 0x008fca00078e000b */
[----:B------:R0:W3:Y:S04]  /*15b90*/  @P1 LDG.E.U16 R6, desc[UR6][R4.64] ;  /* 0x0000000604061981 */ /* 0x0000e8000c1e1500 */
[----:B--2---:R-:W-:Y:S04]  /*15ba0*/  STL [R1+0x1dd8], R8 ;  /* 0x001dd80801007387 */ /* 0x004fe80000100800 */
[----:B------:R-:W2:Y:S04]  /*15bb0*/  LDL R33, [R1+0xa4c] ;  /* 0x000a4c0001217983 */ /* 0x000ea80000100800 */
[----:B------:R-:W2:Y:S04]  /*15bc0*/  LDL R32, [R1+0xa50] ;  /* 0x000a500001207983 */ /* 0x000ea80000100800 */
[----:B----4-:R-:W-:Y:S04]  /*15bd0*/  STL [R1+0x1ddc], R7 ;  /* 0x001ddc0701007387 */ /* 0x010fe80000100800 */
[----:B------:R-:W4:Y:S04]  /*15be0*/  LDL R57, [R1+0xbc4] ;  /* 0x000bc40001397983 */ /* 0x000f280000100800 */
[----:B------:R-:W4:Y:S01]  /*15bf0*/  LDL R11, [R1+0xbc8] ;  /* 0x000bc800010b7983 */ /* 0x000f220000100800 */
[----:B0-----:R-:W-:Y:S01]  /*15c00*/  PRMT R5, RZ, 0x7610, R5 ;  /* 0x00007610ff057816 */ /* 0x001fe20000000005 */
[----:B------:R-:W-:-:S02]  /*15c10*/  @P1 IMAD.MOV.U32 R31, RZ, RZ, R30 ;  /* 0x000000ffff1f1224 */ /* 0x000fc400078e001e */
[----:B------:R-:W-:Y:S01]  /*15c20*/  @P1 IMAD.MOV.U32 R30, RZ, RZ, R2 ;  /* 0x000000ffff1e1224 */ /* 0x000fe200078e0002 */
[----:B------:R-:W-:-:S04]  /*15c30*/  PRMT R4, RZ, 0x7610, R4 ;  /* 0x00007610ff047816 */ /* 0x000fc80000000004 */
[----:B------:R2:W4:Y:S01]  /*15c40*/  @P1 LDG.E.U16 R5, desc[UR6][R30.64] ;  /* 0x000000061e051981 */ /* 0x000522000c1e1500 */
[----:B------:R-:W-:-:S03]  /*15c50*/  ISETP.GT.AND P0, PT, R29, 0x33, PT ;  /* 0x000000331d00780c */ /* 0x000fc60003f04270 */
[----:B---3--:R0:W-:Y:S04]  /*15c60*/  STL [R1+0x1de0], R6 ;  /* 0x001de00601007387 */ /* 0x0081e80000100800 */
[----:B------:R-:W3:Y:S01]  /*15c70*/  LDL R2, [R1+0xbc0] ;  /* 0x000bc00001027983 */ /* 0x000ee20000100800 */
[----:B-1----:R-:W-:-:S03]  /*15c80*/  PRMT R9, RZ, 0x7610, R9 ;  /* 0x00007610ff097816 */ /* 0x002fc60000000009 */
[----:B------:R-:W3:Y:S04]  /*15c90*/  LDL R56, [R1+0xbb4] ;  /* 0x000bb40001387983 */ /* 0x000ee80000100800 */
[----:B------:R-:W3:Y:S04]  /*15ca0*/  LDL R43, [R1+0xbb8] ;  /* 0x000bb800012b7983 */ /* 0x000ee80000100800 */
[----:B0-----:R-:W3:Y:S01]  /*15cb0*/  LDL R6, [R1+0xbbc] ;  /* 0x000bbc0001067983 */ /* 0x001ee20000100800 */
[----:B--2---:R-:W-:Y:S02]  /*15cc0*/  @P1 IMAD.MOV.U32 R31, RZ, RZ, R33 ;  /* 0x000000ffff1f1224 */ /* 0x004fe400078e0021 */
[----:B------:R-:W-:-:S05]  /*15cd0*/  @P1 IMAD.MOV.U32 R30, RZ, RZ, R32 ;  /* 0x000000ffff1e1224 */ /* 0x000fca00078e0020 */
[----:B------:R4:W2:Y:S02]  /*15ce0*/  @P1 LDG.E.U16 R4, desc[UR6][R30.64] ;  /* 0x000000061e041981 */ /* 0x0008a4000c1e1500 */
[----:B----4-:R-:W-:Y:S02]  /*15cf0*/  @P0 IMAD.MOV.U32 R31, RZ, RZ, R57 ;  /* 0x000000ffff1f0224 */ /* 0x010fe400078e0039 */
[----:B------:R-:W-:-:S05]  /*15d00*/  @P0 IMAD.MOV.U32 R30, RZ, RZ, R11 ;  /* 0x000000ffff1e0224 */ /* 0x000fca00078e000b */
[----:B------:R3:W4:Y:S04]  /*15d10*/  @P0 LDG.E.U16 R9, desc[UR6][R30.64] ;  /* 0x000000061e090981 */ /* 0x000728000c1e1500 */
[----:B------:R-:W-:Y:S04]  /*15d20*/  STL [R1+0x1de4], R5 ;  /* 0x001de40501007387 */ /* 0x000fe80000100800 */
[----:B------:R-:W4:Y:S04]  /*15d30*/  LDL R33, [R1+0xbac] ;  /* 0x000bac0001217983 */ /* 0x000f280000100800 */
[----:B------:R-:W4:Y:S01]  /*15d40*/  LDL R32, [R1+0xbb0] ;  /* 0x000bb00001207983 */ /* 0x000f220000100800 */
[----:B---3--:R-:W-:-:S02]  /*15d50*/  @P0 IMAD.MOV.U32 R30, RZ, RZ, R2 ;  /* 0x000000ffff1e0224 */ /* 0x008fc400078e0002 */
[----:B------:R-:W-:Y:S01]  /*15d60*/  @P0 IMAD.MOV.U32 R31, RZ, RZ, R6 ;  /* 0x000000ffff1f0224 */ /* 0x000fe200078e0006 */
[----:B--2---:R0:W-:Y:S04]  /*15d70*/  STL [R1+0x1de8], R4 ;  /* 0x001de80401007387 */ /* 0x0041e80000100800 */
[----:B------:R-:W2:Y:S01]  /*15d80*/  LDL R11, [R1+0xb44] ;  /* 0x000b4400010b7983 */ /* 0x000ea20000100800 */
[----:B0-----:R-:W-:-:S06]  /*15d90*/  PRMT R4, RZ, 0x7610, R4 ;  /* 0x00007610ff047816 */ /* 0x001fcc0000000004 */
[----:B------:R0:W3:Y:S04]  /*15da0*/  @P0 LDG.E.U16 R4, desc[UR6][R30.64] ;  /* 0x000000061e040981 */ /* 0x0000e8000c1e1500 */
[----:B----4-:R1:W-:Y:S04]  /*15db0*/  STL [R1+0x2c8], R9 ;  /* 0x0002c80901007387 */ /* 0x0103e80000100800 */
[----:B------:R-:W4:Y:S04]  /*15dc0*/  LDL R2, [R1+0xb40] ;  /* 0x000b400001027983 */ /* 0x000f280000100800 */
[----:B------:R-:W4:Y:S04]  /*15dd0*/  LDL R6, [R1+0xb3c] ;  /* 0x000b3c0001067983 */ /* 0x000f280000100800 */
[----:B-1----:R-:W4:Y:S01]  /*15de0*/  LDL R9, [R1+0xb48] ;  /* 0x000b480001097983 */ /* 0x002f220000100800 */
[----:B0-----:R-:W-:Y:S01]  /*15df0*/  @P0 IMAD.MOV.U32 R30, RZ, RZ, R43 ;  /* 0x000000ffff1e0224 */ /* 0x001fe200078e002b */
[----:B------:R-:W-:-:S02]  /*15e00*/  PRMT R55, RZ, 0x7610, R55 ;  /* 0x00007610ff377816 */ /* 0x000fc40000000037 */
[----:B------:R-:W4:Y:S01]  /*15e10*/  LDL R43, [R1+0xb34] ;  /* 0x000b3400012b7983 */ /* 0x000f220000100800 */
[----:B------:R-:W-:Y:S01]  /*15e20*/  ISETP.GT.AND P1, PT, R29, 0x37, PT ;  /* 0x000000371d00780c */ /* 0x000fe20003f24270 */
[----:B------:R-:W-:Y:S01]  /*15e30*/  @P0 IMAD.MOV.U32 R31, RZ, RZ, R56 ;  /* 0x000000ffff1f0224 */ /* 0x000fe200078e0038 */
[----:B------:R-:W-:-:S04]  /*15e40*/  PRMT R54, RZ, 0x7610, R54 ;  /* 0x00007610ff367816 */ /* 0x000fc80000000036 */
[----:B------:R0:W4:Y:S02]  /*15e50*/  @P0 LDG.E.U16 R55, desc[UR6][R30.64] ;  /* 0x000000061e370981 */ /* 0x000124000c1e1500 */
[----:B0-----:R-:W-:Y:S02]  /*15e60*/  @P0 IMAD.MOV.U32 R30, RZ, RZ, R32 ;  /* 0x000000ffff1e0224 */ /* 0x001fe400078e0020 */
[----:B------:R-:W-:-:S05]  /*15e70*/  @P0 IMAD.MOV.U32 R31, RZ, RZ, R33 ;  /* 0x000000ffff1f0224 */ /* 0x000fca00078e0021 */
[----:B------:R2:W4:Y:S02]  /*15e80*/  @P0 LDG.E.U16 R54, desc[UR6][R30.64] ;  /* 0x000000061e360981 */ /* 0x000524000c1e1500 */
[----:B--2---:R-:W-:Y:S02]  /*15e90*/  @P1 IMAD.MOV.U32 R31, RZ, RZ, R11 ;  /* 0x000000ffff1f1224 */ /* 0x004fe400078e000b */
[----:B---3--:R0:W-:Y:S04]  /*15ea0*/  STL [R1+0x2c0], R4 ;  /* 0x0002c00401007387 */ /* 0x0081e80000100800 */
[----:B------:R-:W2:Y:S04]  /*15eb0*/  LDL R33, [R1+0xb2c] ;  /* 0x000b2c0001217983 */ /* 0x000ea80000100800 */
[----:B------:R-:W3:Y:S04]  /*15ec0*/  LDL R32, [R1+0xb30] ;  /* 0x000b300001207983 */ /* 0x000ee80000100800 */
[----:B------:R-:W2:Y:S04]  /*15ed0*/  LDL R11, [R1+0xac4] ;  /* 0x000ac400010b7983 */ /* 0x000ea80000100800 */
[----:B0-----:R-:W3:Y:S01]  /*15ee0*/  LDL R4, [R1+0xb38] ;  /* 0x000b380001047983 */ /* 0x001ee20000100800 */
[----:B----4-:R-:W-:-:S03]  /*15ef0*/  @P1 IMAD.MOV.U32 R30, RZ, RZ, R9 ;  /* 0x000000ffff1e1224 */ /* 0x010fc600078e0009 */
[----:B------:R-:W4:Y:S01]  /*15f00*/  LDL R9, [R1+0xac8] ;  /* 0x000ac80001097983 */ /* 0x000f220000100800 */
[----:B------:R-:W-:Y:S02]  /*15f10*/  PRMT R53, RZ, 0x7610, R53 ;  /* 0x00007610ff357816 */ /* 0x000fe40000000035 */
[----:B------:R-:W-:-:S04]  /*15f20*/  PRMT R52, RZ, 0x7610, R52 ;  /* 0x00007610ff347816 */ /* 0x000fc80000000034 */
[----:B------:R0:W4:Y:S01]  /*15f30*/  @P1 LDG.E.U16 R53, desc[UR6][R30.64] ;  /* 0x000000061e351981 */ /* 0x000122000c1e1500 */
[----:B------:R-:W-:Y:S02]  /*15f40*/  PRMT R46, RZ, 0x7610, R46 ;  /* 0x00007610ff2e7816 */ /* 0x000fe4000000002e */
[----:B------:R-:W-:Y:S01]  /*15f50*/  ISETP.GT.AND P0, PT, R29, 0x3b, PT ;  /* 0x0000003b1d00780c */ /* 0x000fe20003f04270 */
[----:B0-----:R-:W-:Y:S02]  /*15f60*/  @P1 IMAD.MOV.U32 R30, RZ, RZ, R2 ;  /* 0x000000ffff1e1224 */ /* 0x001fe400078e0002 */
[----:B------:R-:W-:Y:S01]  /*15f70*/  @P1 IMAD.MOV.U32 R31, RZ, RZ, R6 ;  /* 0x000000ffff1f1224 */ /* 0x000fe200078e0006 */
[----:B------:R-:W4:Y:S04]  /*15f80*/  LDL R2, [R1+0xac0] ;  /* 0x000ac00001027983 */ /* 0x000f280000100800 */
[----:B------:R-:W4:Y:S04]  /*15f90*/  LDL R6, [R1+0xabc] ;  /* 0x000abc0001067983 */ /* 0x000f280000100800 */
[----:B------:R0:W4:Y:S01]  /*15fa0*/  @P1 LDG.E.U16 R52, desc[UR6][R30.64] ;  /* 0x000000061e341981 */ /* 0x000122000c1e1500 */
[----:B------:R-:W-:Y:S01]  /*15fb0*/  PRMT R45, RZ, 0x7610, R45 ;  /* 0x00007610ff2d7816 */ /* 0x000fe2000000002d */
[----:B0-----:R-:W-:Y:S01]  /*15fc0*/  @P1 IMAD.MOV.U32 R31, RZ, RZ, R43 ;  /* 0x000000ffff1f1224 */ /* 0x001fe200078e002b */
[----:B------:R-:W-:Y:S01]  /*15fd0*/  PRMT R8, RZ, 0x7610, R8 ;  /* 0x00007610ff087816 */ /* 0x000fe20000000008 */
[----:B------:R-:W4:Y:S01]  /*15fe0*/  LDL R43, [R1+0xab4] ;  /* 0x000ab400012b7983 */ /* 0x000f220000100800 */
[----:B---3--:R-:W-:-:S03]  /*15ff0*/  @P1 IMAD.MOV.U32 R30, RZ, RZ, R4 ;  /* 0x000000ffff1e1224 */ /* 0x008fc600078e0004 */
[----:B------:R-:W3:Y:S04]  /*16000*/  LDL R4, [R1+0xab8] ;  /* 0x000ab80001047983 */ /* 0x000ee80000100800 */
[----:B------:R0:W3:Y:S02]  /*16010*/  @P1 LDG.E.U16 R46, desc[UR6][R30.64] ;  /* 0x000000061e2e1981 */ /* 0x0000e4000c1e1500 */
[----:B0-----:R-:W-:Y:S02]  /*16020*/  @P1 IMAD.MOV.U32 R30, RZ, RZ, R32 ;  /* 0x000000ffff1e1224 */ /* 0x001fe400078e0020 */
[----:B--2---:R-:W-:Y:S01]  /*16030*/  @P1 IMAD.MOV.U32 R31, RZ, RZ, R33 ;  /* 0x000000ffff1f1224 */ /* 0x004fe200078e0021 */
[----:B------:R-:W2:Y:S04]  /*16040*/  LDL R32, [R1+0xab0] ;  /* 0x000ab00001207983 */ /* 0x000ea80000100800 */
[----:B------:R-:W2:Y:S04]  /*16050*/  LDL R33, [R1+0xaac] ;  /* 0x000aac0001217983 */ /* 0x000ea80000100800 */
[----:B------:R4:W2:Y:S02]  /*16060*/  @P1 LDG.E.U16 R45, desc[UR6][R30.64] ;  /* 0x000000061e2d1981 */ /* 0x0008a4000c1e1500 */
[----:B----4-:R-:W-:-:S02]  /*16070*/  @P0 IMAD.MOV.U32 R30, RZ, RZ, R9 ;  /* 0x000000ffff1e0224 */ /* 0x010fc400078e0009 */
[----:B------:R-:W-:Y:S01]  /*16080*/  @P0 IMAD.MOV.U32 R31, RZ, RZ, R11 ;  /* 0x000000ffff1f0224 */ /* 0x000fe200078e000b */
[----:B------:R-:W-:Y:S02]  /*16090*/  PRMT R44, RZ, 0x7610, R44 ;  /* 0x00007610ff2c7816 */ /* 0x000fe4000000002c */
[----:B------:R-:W-:Y:S02]  /*160a0*/  PRMT R34, RZ, 0x7610, R34 ;  /* 0x00007610ff227816 */ /* 0x000fe40000000022 */
[----:B------:R-:W-:Y:S01]  /*160b0*/  ISETP.GT.AND P1, PT, R29, 0x3f, PT ;  /* 0x0000003f1d00780c */ /* 0x000fe20003f24270 */
[----:B------:R-:W4:Y:S04]  /*160c0*/  LDL R11, [R1+0xa48] ;  /* 0x000a4800010b7983 */ /* 0x000f280000100800 */
[----:B------:R0:W4:Y:S02]  /*160d0*/  @P0 LDG.E.U16 R8, desc[UR6][R30.64] ;  /* 0x000000061e080981 */ /* 0x000124000c1e1500 */
[----:B0-----:R-:W-:-:S02]  /*160e0*/  @P0 IMAD.MOV.U32 R30, RZ, RZ, R2 ;  /* 0x000000ffff1e0224 */ /* 0x001fc400078e0002 */
[----:B------:R-:W-:-:S05]  /*160f0*/  @P0 IMAD.MOV.U32 R31, RZ, RZ, R6 ;  /* 0x000000ffff1f0224 */ /* 0x000fca00078e0006 */
[----:B------:R0:W4:Y:S04]  /*16100*/  @P0 LDG.E.U16 R44, desc[UR6][R30.64] ;  /* 0x000000061e2c0981 */ /* 0x000128000c1e1500 */
[----:B------:R-:W-:Y:S04]  /*16110*/  STL [R1+0x2b8], R55 ;  /* 0x0002b83701007387 */ /* 0x000fe80000100800 */
[----:B------:R-:W4:Y:S01]  /*16120*/  LDL R9, [R1+0xa3c] ;  /* 0x000a3c0001097983 */ /* 0x000f220000100800 */
[----:B------:R-:W-:Y:S01]  /*16130*/  PRMT R12, RZ, 0x7610, R12 ;  /* 0x00007610ff0c7816 */ /* 0x000fe2000000000c */
[----:B0-----:R-:W-:-:S02]  /*16140*/  @P0 IMAD.MOV.U32 R31, RZ, RZ, R43 ;  /* 0x000000ffff1f0224 */ /* 0x001fc400078e002b */
[----:B---3--:R-:W-:-:S05]  /*16150*/  @P0 IMAD.MOV.U32 R30, RZ, RZ, R4 ;  /* 0x000000ffff1e0224 */ /* 0x008fca00078e0004 */
[----:B------:R2:W3:Y:S02]  /*16160*/  @P0 LDG.E.U16 R34, desc[UR6][R30.64] ;  /* 0x000000061e220981 */ /* 0x0004e4000c1e1500 */
[----:B--2---:R-:W-:Y:S02]  /*16170*/  @P0 IMAD.MOV.U32 R30, RZ, RZ, R32 ;  /* 0x000000ffff1e0224 */ /* 0x004fe400078e0020 */
[----:B------:R-:W-:-:S05]  /*16180*/  @P0 IMAD.MOV.U32 R31, RZ, RZ, R33 ;  /* 0x000000ffff1f0224 */ /* 0x000fca00078e0021 */
[----:B------:R0:W2:Y:S04]  /*16190*/  @P0 LDG.E.U16 R12, desc[UR6][R30.64] ;  /* 0x000000061e0c0981 */ /* 0x0000a8000c1e1500 */
[----:B----4-:R1:W-:Y:S04]  /*161a0*/  STL [R1+0x208], R8 ;  /* 0x0002080801007387 */ /* 0x0103e80000100800 */
[----:B------:R-:W4:Y:S01]  /*161b0*/  LDL R6, [R1+0xa34] ;  /* 0x000a340001067983 */ /* 0x000f220000100800 */
[----:B0-----:R-:W-:-:S03]  /*161c0*/  @P1 IMAD.MOV.U32 R31, RZ, RZ, R0 ;  /* 0x000000ffff1f1224 */ /* 0x001fc600078e0000 */
[----:B-1----:R-:W3:Y:S04]  /*161d0*/  LDL R8, [R1+0xa40] ;  /* 0x000a400001087983 */ /* 0x002ee80000100800 */
[----:B------:R-:W-:Y:S04]  /*161e0*/  STL [R1+0x2b0], R54 ;  /* 0x0002b03601007387 */ /* 0x000fe80000100800 */
[----:B------:R-:W2:Y:S04]  /*161f0*/  LDL R2, [R1+0xa30] ;  /* 0x000a300001027983 */ /* 0x000ea80000100800 */
[----:B------:R-:W2:Y:S04]  /*16200*/  LDL R4, [R1+0xa2c] ;  /* 0x000a2c0001047983 */ /* 0x000ea80000100800 */
[----:B------:R-:W-:Y:S04]  /*16210*/  STL [R1+0x2a8], R53 ;  /* 0x0002a83501007387 */ /* 0x000fe80000100800 */
[----:B------:R-:W-:Y:S04]  /*16220*/  STL [R1+0x2a0], R52 ;  /* 0x0002a03401007387 */ /* 0x000fe80000100800 */
[----:B------:R0:W-:Y:S04]  /*16230*/  STL [R1+0x1388], R0 ;  /* 0x0013880001007387 */ /* 0x0001e80000100800 */
[----:B0-----:R-:W2:Y:S01]  /*16240*/  LDL.LU R0, [R1+0xa38] ;  /* 0x000a380001007983 */ /* 0x001ea20000300800 */
[----:B------:R-:W-:Y:S01]  /*16250*/  PRMT R10, RZ, 0x7610, R10 ;  /* 0x00007610ff0a7816 */ /* 0x000fe2000000000a */
[----:B------:R-:W-:Y:S01]  /*16260*/  @P1 IMAD.MOV.U32 R30, RZ, RZ, R11 ;  /* 0x000000ffff1e1224 */ /* 0x000fe200078e000b */
[----:B------:R-:W-:-:S04]  /*16270*/  PRMT R7, RZ, 0x7610, R7 ;  /* 0x00007610ff077816 */ /* 0x000fc80000000007 */
[----:B------:R0:W2:Y:S01]  /*16280*/  @P1 LDG.E.U16 R10, desc[UR6][R30.64] ;  /* 0x000000061e0a1981 */ /* 0x0000a2000c1e1500 */
[----:B------:R-:W-:Y:S01]  /*16290*/  PRMT R5, RZ, 0x7610, R5 ;  /* 0x00007610ff057816 */ /* 0x000fe20000000005 */
[----:B0-----:R-:W-:Y:S02]  /*162a0*/  @P1 IMAD.MOV.U32 R31, RZ, RZ, R9 ;  /* 0x000000ffff1f1224 */ /* 0x001fe400078e0009 */
[----:B------:R-:W-:Y:S01]  /*162b0*/  STL [R1+0x298], R46 ;  /* 0x0002982e01007387 */ /* 0x000fe20000100800 */
[----:B---3--:R-:W-:-:S05]  /*162c0*/  @P1 IMAD.MOV.U32 R30, RZ, RZ, R8 ;  /* 0x000000ffff1e1224 */ /* 0x008fca00078e0008 */
[----:B------:R4:W3:Y:S02]  /*162d0*/  @P1 LDG.E.U16 R7, desc[UR6][R30.64] ;  /* 0x000000061e071981 */ /* 0x0008e4000c1e1500 */
[----:B----4-:R-:W-:Y:S02]  /*162e0*/  @P1 IMAD.MOV.U32 R31, RZ, RZ, R6 ;  /* 0x000000ffff1f1224 */ /* 0x010fe400078e0006 */
[--C-:B--2---:R-:W-:Y:S01]  /*162f0*/  @P1 IMAD.MOV.U32 R30, RZ, RZ, R0.reuse ;  /* 0x000000ffff1e1224 */ /* 0x104fe200078e0000 */
[----:B------:R0:W-:Y:S04]  /*16300*/  STL [R1+0x13fc], R0 ;  /* 0x0013fc0001007387 */ /* 0x0001e80000100800 */
[----:B------:R1:W2:Y:S01]  /*16310*/  @P1 LDG.E.U16 R5, desc[UR6][R30.64] ;  /* 0x000000061e051981 */ /* 0x0002a2000c1e1500 */
[----:B0-----:R-:W-:Y:S01]  /*16320*/  PRMT R0, RZ, 0x7610, R0 ;  /* 0x00007610ff007816 */ /* 0x001fe20000000000 */
[----:B-1----:R-:W-:-:S02]  /*16330*/  @P1 IMAD.MOV.U32 R30, RZ, RZ, R2 ;  /* 0x000000ffff1e1224 */ /* 0x002fc400078e0002 */
[----:B------:R-:W-:-:S05]  /*16340*/  @P1 IMAD.MOV.U32 R31, RZ, RZ, R4 ;  /* 0x000000ffff1f1224 */ /* 0x000fca00078e0004 */
[----:B------:R-:W4:Y:S04]  /*16350*/  @P1 LDG.E.U16 R0, desc[UR6][R30.64] ;  /* 0x000000061e001981 */ /* 0x000f28000c1e1500 */
[----:B------:R-:W-:Y:S04]  /*16360*/  STL [R1+0x290], R45 ;  /* 0x0002902d01007387 */ /* 0x000fe80000100800 */
[----:B------:R-:W4:Y:S04]  /*16370*/  LDL.LU R33, [R1+0x6b4] ;  /* 0x0006b40001217983 */ /* 0x000f280000300800 */
[----:B------:R0:W-:Y:S01]  /*16380*/  STL [R1+0x1b8], R34 ;  /* 0x0001b82201007387 */ /* 0x0001e20000100800 */
[----:B------:R-:W1:Y:S01]  /*16390*/  S2R R3, SR_TID.X ;  /* 0x0000000000037919 */ /* 0x000e620000002100 */
[----:B------:R-:W1:Y:S01]  /*163a0*/  S2R R32, SR_TID.X ;  /* 0x0000000000207919 */ /* 0x000e620000002100 */
[----:B------:R-:W-:Y:S06]  /*163b0*/  BAR.SYNC.DEFER_BLOCKING 0x0 ;  /* 0x0000000000007b1d */ /* 0x000fec0000010000 */
[----:B0-----:R-:W4:Y:S04]  /*163c0*/  LDL.LU R34, [R1+0x6b0] ;  /* 0x0006b00001227983 */ /* 0x001f280000300800 */
[----:B------:R-:W4:Y:S04]  /*163d0*/  LDL.LU R43, [R1+0x6ac] ;  /* 0x0006ac00012b7983 */ /* 0x000f280000300800 */
[----:B------:R0:W-:Y:S04]  /*163e0*/  STL [R1+0x200], R44 ;  /* 0x0002002c01007387 */ /* 0x0001e80000100800 */
[----:B0-----:R-:W4:Y:S04]  /*163f0*/  LDL.LU R44, [R1+0x6a8] ;  /* 0x0006a800012c7983 */ /* 0x001f280000300800 */
        /* <DEDUP_REMOVED lines=12> */
[----:B------:R0:W-:Y:S04]  /*164c0*/  STL [R1+0x1b4], R12 ;  /* 0x0001b40c01007387 */ /* 0x0001e80000100800 */
[----:B------:R-:W4:Y:S04]  /*164d0*/  LDL.LU R2, [R1+0x1a4] ;  /* 0x0001a40001027983 */ /* 0x000f280000300800 */
        /* <DEDUP_REMOVED lines=8> */
[----:B-1----:R-:W-:-:S02]  /*16560*/  LOP3.LUT R3, R3, 0x1f, RZ, 0xc0, !PT ;  /* 0x0000001f03037812 */ /* 0x002fc400078ec0ff */
[----:B0-----:R-:W-:-:S03]  /*16570*/  LOP3.LUT R12, R32, 0x1f, RZ, 0xc0, !PT ;  /* 0x0000001f200c7812 */ /* 0x001fc600078ec0ff */
[----:B------:R-:W-:Y:S01]  /*16580*/  IMAD.SHL.U32 R3, R3, 0x2, RZ ;  /* 0x0000000203037824 */ /* 0x000fe200078e00ff */
[----:B------:R-:W-:-:S04]  /*16590*/  LOP3.LUT R4, R12, 0x20, RZ, 0xfc, !PT ;  /* 0x000000200c047812 */ /* 0x000fc800078efcff */
[----:B------:R-:W-:Y:S01]  /*165a0*/  ISETP.GE.AND P1, PT, R4, R29, PT ;  /* 0x0000001d0400720c */ /* 0x000fe20003f26270 */
[----:B---3--:R-:W-:Y:S04]  /*165b0*/  STL [R1+0x1ac], R7 ;  /* 0x0001ac0701007387 */ /* 0x008fe80000100800 */
[----:B------:R-:W-:Y:S04]  /*165c0*/  STL [R1+0x1ce4], R31 ;  /* 0x001ce41f01007387 */ /* 0x000fe80000100800 */
[----:B------:R-:W-:Y:S04]  /*165d0*/  STL [R1+0x1cec], R31 ;  /* 0x001cec1f01007387 */ /* 0x000fe80000100800 */
[----:B------:R-:W-:Y:S04]  /*165e0*/  STL [R1+0x1cf4], R31 ;  /* 0x001cf41f01007387 */ /* 0x000fe80000100800 */
[----:B------:R-:W-:Y:S04]  /*165f0*/  STL [R1+0x1cfc], R31 ;  /* 0x001cfc1f01007387 */ /* 0x000fe80000100800 */
[----:B--2---:R-:W-:Y:S04]  /*16600*/  STL [R1+0x1a8], R5 ;  /* 0x0001a80501007387 */ /* 0x004fe80000100800 */
[----:B------:R-:W-:Y:S04]  /*16610*/  STL [R1+0x1d04], R31 ;  /* 0x001d041f01007387 */ /* 0x000fe80000100800 */
[----:B------:R-:W-:Y:S04]  /*16620*/  STL [R1+0x1d0c], R31 ;  /* 0x001d0c1f01007387 */ /* 0x000fe80000100800 */
[----:B------:R-:W-:Y:S04]  /*16630*/  STL [R1+0x1d14], R31 ;  /* 0x001d141f01007387 */ /* 0x000fe80000100800 */
[----:B----4-:R0:W-:Y:S04]  /*16640*/  STL [R1+0x1a0], R0 ;  /* 0x0001a00001007387 */ /* 0x0101e80000100800 */
        /* <DEDUP_REMOVED lines=45> */
[----:B------:R1:W-:Y:S01]  /*16920*/  STS.U16 [R3+UR5+0x4c0], R52 ;  /* 0x0004c03403007988 */ /* 0x0003e20008000405 */
[----:B0-----:R-:W-:-:S03]  /*16930*/  LOP3.LUT R0, R32, 0x1f, RZ, 0xc0, !PT ;  /* 0x0000001f20007812 */ /* 0x001fc600078ec0ff */
[----:B------:R0:W-:Y:S04]  /*16940*/  STS.U16 [R3+UR5+0x480], R53 ;  /* 0x0004803503007988 */ /* 0x0001e80008000405 */
[----:B------:R2:W-:Y:S04]  /*16950*/  STS.U16 [R3+UR5+0x800], R54 ;  /* 0x0008003603007988 */ /* 0x0005e80008000405 */
[----:B------:R3:W-:Y:S04]  /*16960*/  STS.U16 [R3+UR5+0xc00], R59 ;  /* 0x000c003b03007988 */ /* 0x0007e80008000405 */
[----:B------:R4:W-:Y:S01]  /*16970*/  STS.U16 [R3+UR5+0xcc0], R60 ;  /* 0x000cc03c03007988 */ /* 0x0009e20008000405 */
[----:B------:R-:W-:-:S03]  /*16980*/  ISETP.GE.AND P0, PT, R0, R29, PT ;  /* 0x0000001d0000720c */ /* 0x000fc60003f06270 */
[----:B-1----:R-:W4:Y:S04]  /*16990*/  LDL.LU R52, [R1+0x19c] ;  /* 0x00019c0001347983 */ /* 0x002f280000300800 */
[----:B0-----:R-:W4:Y:S04]  /*169a0*/  LDL.LU R53, [R1+0x198] ;  /* 0x0001980001357983 */ /* 0x001f280000300800 */
[----:B--2---:R-:W2:Y:S04]  /*169b0*/  LDL.LU R54, [R1+0x194] ;  /* 0x0001940001367983 */ /* 0x004ea80000300800 */
[----:B---3--:R-:W3:Y:S04]  /*169c0*/  LDL.LU R59, [R1+0x170] ;  /* 0x00017000013b7983 */ /* 0x008ee80000300800 */
[----:B----4-:R-:W4:Y:S04]  /*169d0*/  LDL.LU R60, [R1+0x16c] ;  /* 0x00016c00013c7983 */ /* 0x010f280000300800 */
        /* <DEDUP_REMOVED lines=13> */
[----:B------:R0:W-:Y:S04]  /*16ab0*/  STS.U16 [R3+UR5], R33 ;  /* 0x0000002103007988 */ /* 0x0001e80008000405 */
[----:B------:R-:W4:Y:S04]  /*16ac0*/  LDL.LU R32, [R1+0x94] ;  /* 0x0000940001207983 */ /* 0x000f280000300800 */
[----:B------:R1:W-:Y:S04]  /*16ad0*/  STS.U16 [R3+UR5+0x40], R34 ;  /* 0x0000402203007988 */ /* 0x0003e80008000405 */
[----:B------:R1:W-:Y:S04]  /*16ae0*/  STS.U16 [R3+UR5+0x80], R43 ;  /* 0x0000802b03007988 */ /* 0x0003e80008000405 */
[----:B------:R1:W-:Y:S04]  /*16af0*/  STS.U16 [R3+UR5+0xc0], R44 ;  /* 0x0000c02c03007988 */ /* 0x0003e80008000405 */
[----:B------:R1:W-:Y:S04]  /*16b00*/  STS.U16 [R3+UR5+0x440], R45 ;  /* 0x0004402d03007988 */ /* 0x0003e80008000405 */
[----:B------:R1:W-:Y:S04]  /*16b10*/  STS.U16 [R3+UR5+0x400], R46 ;  /* 0x0004002e03007988 */ /* 0x0003e80008000405 */
[----:B0-----:R-:W4:Y:S04]  /*16b20*/  LDL.LU R33, [R1+0x70] ;  /* 0x0000700001217983 */ /* 0x001f280000300800 */
[----:B-1----:R-:W4:Y:S04]  /*16b30*/  LDL.LU R34, [R1+0x6c] ;  /* 0x00006c0001227983 */ /* 0x002f280000300800 */
[----:B------:R-:W4:Y:S04]  /*16b40*/  LDL.LU R43, [R1+0x68] ;  /* 0x00006800012b7983 */ /* 0x000f280000300800 */
[----:B------:R-:W4:Y:S04]  /*16b50*/  LDL.LU R44, [R1+0x64] ;  /* 0x00006400012c7983 */ /* 0x000f280000300800 */
[----:B------:R-:W4:Y:S04]  /*16b60*/  LDL.LU R45, [R1+0x40] ;  /* 0x00004000012d7983 */ /* 0x000f280000300800 */
[----:B------:R0:W-:Y:S04]  /*16b70*/  STS.U16 [R3+UR5+0x840], R55 ;  /* 0x0008403703007988 */ /* 0x0001e80008000405 */
        /* <DEDUP_REMOVED lines=11> */
[----:B------:R-:W4:Y:S04]  /*16c30*/  LDL.LU R2, [R1+0x4] ;  /* 0x0000040001027983 */ /* 0x000f280000300800 */
[----:B------:R0:W-:Y:S04]  /*16c40*/  STS.U16 [R3+UR5+0x1040], R52 ;  /* 0x0010403403007988 */ /* 0x0001e80008000405 */
[----:B------:R1:W-:Y:S04]  /*16c50*/  STS.U16 [R3+UR5+0x1080], R53 ;  /* 0x0010803503007988 */ /* 0x0003e80008000405 */
[----:B--2---:R2:W-:Y:S04]  /*16c60*/  STS.U16 [R3+UR5+0x10c0], R54 ;  /* 0x0010c03603007988 */ /* 0x0045e80008000405 */
[----:B---3--:R3:W-:Y:S04]  /*16c70*/  STS.U16 [R3+UR5+0x1440], R59 ;  /* 0x0014403b03007988 */ /* 0x0087e80008000405 */
[----:B----4-:R4:W-:Y:S04]  /*16c80*/  STS.U16 [R3+UR5+0x1400], R60 ;  /* 0x0014003c03007988 */ /* 0x0109e80008000405 */
[----:B0-----:R-:W4:Y:S04]  /*16c90*/  LDL.LU R52, [R1+0x1e08] ;  /* 0x001e080001347983 */ /* 0x001f280000300800 */
[----:B-1----:R-:W4:Y:S04]  /*16ca0*/  LDL.LU R53, [R1+0x1e04] ;  /* 0x001e040001357983 */ /* 0x002f280000300800 */
[----:B--2---:R-:W2:Y:S04]  /*16cb0*/  LDL.LU R54, [R1+0x1e00] ;  /* 0x001e000001367983 */ /* 0x004ea80000300800 */
[----:B---3--:R-:W3:Y:S04]  /*16cc0*/  LDL.LU R59, [R1+0x1dfc] ;  /* 0x001dfc00013b7983 */ /* 0x008ee80000300800 */
[----:B----4-:R-:W4:Y:S04]  /*16cd0*/  LDL.LU R60, [R1+0x1df8] ;  /* 0x001df800013c7983 */ /* 0x010f280000300800 */
[----:B------:R0:W-:Y:S04]  /*16ce0*/  STS.U16 [R3+UR5+0x20c0], R32 ;  /* 0x0020c02003007988 */ /* 0x0001e80008000405 */
[----:B------:R1:W-:Y:S04]  /*16cf0*/  STS.U16 [R3+UR5+0x2440], R33 ;  /* 0x0024402103007988 */ /* 0x0003e80008000405 */
[----:B0-----:R-:W3:Y:S04]  /*16d00*/  LDL.LU R32, [R1+0x6a4] ;  /* 0x0006a40001207983 */ /* 0x001ee80000300800 */
[----:B------:R0:W-:Y:S04]  /*16d10*/  STS.U16 [R3+UR5+0x2400], R34 ;  /* 0x0024002203007988 */ /* 0x0001e80008000405 */
[----:B------:R0:W-:Y:S04]  /*16d20*/  STS.U16 [R3+UR5+0x24c0], R43 ;  /* 0x0024c02b03007988 */ /* 0x0001e80008000405 */
[----:B------:R0:W-:Y:S04]  /*16d30*/  STS.U16 [R3+UR5+0x2480], R44 ;  /* 0x0024802c03007988 */ /* 0x0001e80008000405 */
[----:B------:R0:W-:Y:S04]  /*16d40*/  STS.U16 [R3+UR5+0x2800], R45 ;  /* 0x0028002d03007988 */ /* 0x0001e80008000405 */
[----:B------:R0:W-:Y:S04]  /*16d50*/  STS.U16 [R3+UR5+0x2840], R46 ;  /* 0x0028402e03007988 */ /* 0x0001e80008000405 */
[----:B-1----:R-:W4:Y:S04]  /*16d60*/  LDL.LU R33, [R1+0x6a0] ;  /* 0x0006a00001217983 */ /* 0x002f280000300800 */
[----:B0-----:R-:W4:Y:S04]  /*16d70*/  LDL.LU R34, [R1+0x69c] ;  /* 0x00069c0001227983 */ /* 0x001f280000300800 */
        /* <DEDUP_REMOVED lines=17> */
[----:B------:R-:W-:Y:S04]  /*16e90*/  STS.U16 [R3+UR5+0x14c0], R29 ;  /* 0x0014c01d03007988 */ /* 0x000fe80008000405 */
[----:B------:R-:W-:Y:S04]  /*16ea0*/  STS.U16 [R3+UR5+0x1480], R30 ;  /* 0x0014801e03007988 */ /* 0x000fe80008000405 */
[----:B------:R-:W-:Y:S04]  /*16eb0*/  STS.U16 [R3+UR5+0x1800], R31 ;  /* 0x0018001f03007988 */ /* 0x000fe80008000405 */
[----:B------:R-:W-:Y:S04]  /*16ec0*/  STS.U16 [R3+UR5+0x1880], R4 ;  /* 0x0018800403007988 */ /* 0x000fe80008000405 */
[----:B------:R-:W-:Y:S04]  /*16ed0*/  STS.U16 [R3+UR5+0x18c0], R5 ;  /* 0x0018c00503007988 */ /* 0x000fe80008000405 */
[----:B------:R-:W-:Y:S01]  /*16ee0*/  STS.U16 [R3+UR5+0x1c40], R6 ;  /* 0x001c400603007988 */ /* 0x000fe20008000405 */
[----:B0-----:R-:W-:-:S03]  /*16ef0*/  LOP3.LUT R0, R3, 0x10, RZ, 0x3c, !PT ;  /* 0x0000001003007812 */ /* 0x001fc600078e3cff */
[----:B------:R-:W-:Y:S04]  /*16f00*/  STS.U16 [R3+UR5+0x1c00], R7 ;  /* 0x001c000703007988 */ /* 0x000fe80008000405 */
        /* <DEDUP_REMOVED lines=19> */
[----:B--2---:R-:W-:Y:S04]  /*17040*/  STS.U16 [R3+UR5+0x3000], R54 ;  /* 0x0030003603007988 */ /* 0x004fe80008000405 */
[----:B------:R-:W-:Y:S04]  /*17050*/  STS.U16 [R3+UR5+0x3040], R53 ;  /* 0x0030403503007988 */ /* 0x000fe80008000405 */
[----:B------:R-:W-:Y:S04]  /*17060*/  STL [R1+0x1c94], R54 ;  /* 0x001c943601007387 */ /* 0x000fe80000100800 */
[----:B------:R-:W-:Y:S04]  /*17070*/  STL [R1+0x1d88], R54 ;  /* 0x001d883601007387 */ /* 0x000fe80000100800 */
[----:B------:R-:W-:Y:S04]  /*17080*/  STL [R1+0x1d8c], R53 ;  /* 0x001d8c3501007387 */ /* 0x000fe80000100800 */
[----:B------:R-:W-:Y:S04]  /*17090*/  STL [R1+0x1d90], R52 ;  /* 0x001d903401007387 */ /* 0x000fe80000100800 */
[----:B------:R-:W-:Y:S04]  /*170a0*/  STL [R1+0x1d94], R51 ;  /* 0x001d943301007387 */ /* 0x000fe80000100800 */
[----:B------:R-:W-:Y:S04]  /*170b0*/  STL [R1+0x1dec], R42 ;  /* 0x001dec2a01007387 */ /* 0x000fe80000100800 */
[----:B---3--:R-:W-:Y:S04]  /*170c0*/  STS.U16 [R0+UR5+0x100], R32 ;  /* 0x0001002000007988 */ /* 0x008fe80008000405 */
[----:B----4-:R-:W-:Y:S04]  /*170d0*/  STS.U16 [R0+UR5+0x140], R33 ;  /* 0x0001402100007988 */ /* 0x010fe80008000405 */
        /* <DEDUP_REMOVED lines=9> */
[----:B------:R0:W-:Y:S04]  /*17170*/  STS.U16 [R0+UR5+0x9c0], R61 ;  /* 0x0009c03d00007988 */ /* 0x0001e80008000405 */
[----:B------:R1:W-:Y:S04]  /*17180*/  STS.U16 [R0+UR5+0xd40], R2 ;  /* 0x000d400200007988 */ /* 0x0003e80008000405 */
[----:B0-----:R-:W2:Y:S04]  /*17190*/  LDL.LU R61, [R1+0x2ac] ;  /* 0x0002ac00013d7983 */ /* 0x001ea80000300800 */
[----:B-1----:R-:W3:Y:S04]  /*171a0*/  LDL.LU R2, [R1+0x2a4] ;  /* 0x0002a40001027983 */ /* 0x002ee80000300800 */
        /* <DEDUP_REMOVED lines=29> */
[----:B--2---:R0:W-:Y:S04]  /*17380*/  STS.U16 [R0+UR5+0xd00], R61 ;  /* 0x000d003d00007988 */ /* 0x0041e80008000405 */
[----:B---3--:R1:W-:Y:S04]  /*17390*/  STS.U16 [R0+UR5+0xdc0], R2 ;  /* 0x000dc00200007988 */ /* 0x0083e80008000405 */
[----:B0-----:R-:W2:Y:S04]  /*173a0*/  LDL.LU R61, [R1+0x1df4] ;  /* 0x001df400013d7983 */ /* 0x001ea80000300800 */
[----:B-1----:R-:W3:Y:S04]  /*173b0*/  LDL.LU R2, [R1+0x1df0] ;  /* 0x001df00001027983 */ /* 0x002ee80000300800 */
        /* <DEDUP_REMOVED lines=20> */
[----:B------:R4:W-:Y:S04]  /*17500*/  STS.U16 [R0+UR5+0x21c0], R34 ;  /* 0x0021c02200007988 */ /* 0x0009e80008000405 */
[----:B------:R4:W-:Y:S04]  /*17510*/  STS.U16 [R0+UR5+0x2540], R43 ;  /* 0x0025402b00007988 */ /* 0x0009e80008000405 */
[----:B------:R4:W-:Y:S04]  /*17520*/  STS.U16 [R0+UR5+0x2500], R44 ;  /* 0x0025002c00007988 */ /* 0x0009e80008000405 */
[----:B------:R4:W-:Y:S04]  /*17530*/  STS.U16 [R0+UR5+0x25c0], R45 ;  /* 0x0025c02d00007988 */ /* 0x0009e80008000405 */
[----:B0-----:R-:W2:Y:S04]  /*17540*/  LDL.LU R32, [R1+0x694] ;  /* 0x0006940001207983 */ /* 0x001ea80000300800 */
[----:B-1----:R-:W2:Y:S04]  /*17550*/  LDL.LU R33, [R1+0x690] ;  /* 0x0006900001217983 */ /* 0x002ea80000300800 */
[----:B----4-:R-:W4:Y:S04]  /*17560*/  LDL.LU R34, [R1+0x68c] ;  /* 0x00068c0001227983 */ /* 0x010f280000300800 */
        /* <DEDUP_REMOVED lines=12> */
[----:B------:R-:W4:Y:S01]  /*17630*/  LDL.LU R58, [R1+0x2d8] ;  /* 0x0002d800013a7983 */ /* 0x000f220000300800 */
[----:B------:R-:W0:Y:S03]  /*17640*/  S2R R3, SR_TID.X ;  /* 0x0000000000037919 */ /* 0x000e260000002100 */
[----:B---3--:R1:W-:Y:S04]  /*17650*/  STS.U16 [R0+UR5+0x2d40], R2 ;  /* 0x002d400200007988 */ /* 0x0083e80008000405 */
[----:B-1----:R-:W3:Y:S04]  /*17660*/  LDL.LU R2, [R1+0x2d4] ;  /* 0x0002d40001027983 */ /* 0x002ee80000300800 */
[----:B--2---:R-:W-:Y:S04]  /*17670*/  STS.U16 [R0+UR5+0x2d00], R61 ;  /* 0x002d003d00007988 */ /* 0x004fe80008000405 */
[----:B------:R-:W-:Y:S04]  /*17680*/  STS.U16 [R0+UR5+0x2dc0], R60 ;  /* 0x002dc03c00007988 */ /* 0x000fe80008000405 */
[----:B------:R-:W-:Y:S04]  /*17690*/  STS.U16 [R0+UR5+0x2d80], R59 ;  /* 0x002d803b00007988 */ /* 0x000fe80008000405 */
        /* <DEDUP_REMOVED lines=11> */
[----:B------:R-:W-:Y:S01]  /*17750*/  STS.U16 [R0+UR5+0x3980], R18 ;  /* 0x0039801200007988 */ /* 0x000fe20008000405 */
[----:B------:R-:W-:-:S03]  /*17760*/  IMAD.SHL.U32 R3, R3, 0x2, RZ ;  /* 0x0000000203037824 */ /* 0x000fc600078e00ff */
[----:B------:R-:W-:Y:S04]  /*17770*/  STS.U16 [R0+UR5+0x39c0], R17 ;  /* 0x0039c01100007988 */ /* 0x000fe80008000405 */
[----:B------:R-:W2:Y:S04]  /*17780*/  LDL.LU R42, [R1+0x294] ;  /* 0x00029400012a7983 */ /* 0x000ea80000300800 */
[----:B------:R-:W-:Y:S04]  /*17790*/  STS.U16 [R0+UR5+0x3d40], R16 ;  /* 0x003d401000007988 */ /* 0x000fe80008000405 */
[----:B------:R-:W2:Y:S04]  /*177a0*/  LDL.LU R4, [R1+0x20c] ;  /* 0x00020c0001047983 */ /* 0x000ea80000300800 */
[----:B------:R-:W-:Y:S04]  /*177b0*/  STS.U16 [R0+UR5+0x3d00], R15 ;  /* 0x003d000f00007988 */ /* 0x000fe80008000405 */
[----:B------:R-:W2:Y:S04]  /*177c0*/  LDL.LU R5, [R1+0x204] ;  /* 0x0002040001057983 */ /* 0x000ea80000300800 */
[----:B------:R-:W-:Y:S04]  /*177d0*/  STS.U16 [R0+UR5+0x3dc0], R14 ;  /* 0x003dc00e00007988 */ /* 0x000fe80008000405 */
[----:B------:R-:W2:Y:S04]  /*177e0*/  LDL.LU R6, [R1+0x1bc] ;  /* 0x0001bc0001067983 */ /* 0x000ea80000300800 */
[----:B------:R0:W-:Y:S04]  /*177f0*/  STS.U16 [R0+UR5+0x3d80], R13 ;  /* 0x003d800d00007988 */ /* 0x0001e80008000405 */
[----:B------:R-:W2:Y:S01]  /*17800*/  LDL.LU R7, [R1+0x180] ;  /* 0x0001800001077983 */ /* 0x000ea20000300800 */
[----:B------:R-:W-:-:S03]  /*17810*/  LOP3.LUT R51, R3, 0x20, RZ, 0x3c, !PT ;  /* 0x0000002003337812 */ /* 0x000fc600078e3cff */
[----:B0-----:R-:W2:Y:S04]  /*17820*/  LDL.LU R0, [R1+0x17c] ;  /* 0x00017c0001007983 */ /* 0x001ea80000300800 */
[----:B------:R-:W2:Y:S04]  /*17830*/  LDL.LU R8, [R1+0x178] ;  /* 0x0001780001087983 */ /* 0x000ea80000300800 */
[----:B------:R-:W2:Y:S04]  /*17840*/  LDL.LU R9, [R1+0x174] ;  /* 0x0001740001097983 */ /* 0x000ea80000300800 */
[----:B------:R-:W2:Y:S04]  /*17850*/  LDL.LU R10, [R1+0x150] ;  /* 0x00015000010a7983 */ /* 0x000ea80000300800 */
[----:B------:R-:W2:Y:S04]  /*17860*/  LDL.LU R11, [R1+0x11c] ;  /* 0x00011c00010b7983 */ /* 0x000ea80000300800 */
[----:B------:R0:W-:Y:S04]  /*17870*/  STS.U16 [R51+UR5+0x200], R32 ;  /* 0x0002002033007988 */ /* 0x0001e80008000405 */
[----:B------:R-:W2:Y:S04]  /*17880*/  LDL.LU R12, [R1+0x118] ;  /* 0x00011800010c7983 */ /* 0x000ea80000300800 */
[----:B------:R1:W-:Y:S04]  /*17890*/  STS.U16 [R51+UR5+0x240], R33 ;  /* 0x0002402133007988 */ /* 0x0003e80008000405 */
[----:B----4-:R4:W-:Y:S04]  /*178a0*/  STS.U16 [R51+UR5+0x280], R34 ;  /* 0x0002802233007988 */ /* 0x0109e80008000405 */
        /* <DEDUP_REMOVED lines=19> */
[----:B---3--:R0:W-:Y:S04]  /*179e0*/  STS.U16 [R51+UR5+0xac0], R2 ;  /* 0x000ac00233007988 */ /* 0x0081e80008000405 */
[----:B0-----:R-:W3:Y:S04]  /*179f0*/  LDL.LU R2, [R1+0x78] ;  /* 0x0000780001027983 */ /* 0x001ee80000300800 */
[----:B------:R-:W3:Y:S04]  /*17a00*/  LDL.LU R3, [R1+0x74] ;  /* 0x0000740001037983 */ /* 0x000ee80000300800 */
[----:B------:R-:W3:Y:S04]  /*17a10*/  LDL.LU R52, [R1+0x50] ;  /* 0x0000500001347983 */ /* 0x000ee80000300800 */
[----:B------:R-:W3:Y:S04]  /*17a20*/  LDL.LU R53, [R1+0x4c] ;  /* 0x00004c0001357983 */ /* 0x000ee80000300800 */
[----:B------:R-:W3:Y:S04]  /*17a30*/  LDL.LU R54, [R1+0x48] ;  /* 0x0000480001367983 */ /* 0x000ee80000300800 */
[----:B------:R-:W3:Y:S04]  /*17a40*/  LDL.LU R29, [R1+0x44] ;  /* 0x00004400011d7983 */ /* 0x000ee80000300800 */
[----:B------:R-:W3:Y:S04]  /*17a50*/  LDL.LU R30, [R1+0x20] ;  /* 0x00002000011e7983 */ /* 0x000ee80000300800 */
[----:B------:R-:W3:Y:S04]  /*17a60*/  LDL.LU R31, [R1+0x1c] ;  /* 0x00001c00011f7983 */ /* 0x000ee80000300800 */
[----:B--2---:R0:W-:Y:S04]  /*17a70*/  STS.U16 [R51+UR5+0xe40], R42 ;  /* 0x000e402a33007988 */ /* 0x0041e80008000405 */
[----:B------:R1:W-:Y:S04]  /*17a80*/  STS.U16 [R51+UR5+0xe00], R4 ;  /* 0x000e000433007988 */ /* 0x0003e80008000405 */
[----:B------:R2:W-:Y:S04]  /*17a90*/  STS.U16 [R51+UR5+0xec0], R5 ;  /* 0x000ec00533007988 */ /* 0x0005e80008000405 */
[----:B------:R2:W-:Y:S04]  /*17aa0*/  STS.U16 [R51+UR5+0xe80], R6 ;  /* 0x000e800633007988 */ /* 0x0005e80008000405 */
[----:B0-----:R-:W3:Y:S04]  /*17ab0*/  LDL.LU R42, [R1+0x1dec] ;  /* 0x001dec00012a7983 */ /* 0x001ee80000300800 */
[----:B-1----:R-:W3:Y:S04]  /*17ac0*/  LDL.LU R4, [R1+0x1de8] ;  /* 0x001de80001047983 */ /* 0x002ee80000300800 */
[----:B------:R0:W-:Y:S04]  /*17ad0*/  STS.U16 [R51+UR5+0x1200], R7 ;  /* 0x0012000733007988 */ /* 0x0001e80008000405 */
[----:B--2---:R-:W2:Y:S04]  /*17ae0*/  LDL.LU R5, [R1+0x1de4] ;  /* 0x001de40001057983 */ /* 0x004ea80000300800 */
[----:B------:R-:W2:Y:S04]  /*17af0*/  LDL.LU R6, [R1+0x1de0] ;  /* 0x001de00001067983 */ /* 0x000ea80000300800 */
[----:B------:R1:W-:Y:S04]  /*17b00*/  STS.U16 [R51+UR5+0x1240], R0 ;  /* 0x0012400033007988 */ /* 0x0003e80008000405 */
[----:B------:R1:W-:Y:S04]  /*17b10*/  STS.U16 [R51+UR5+0x1280], R8 ;  /* 0x0012800833007988 */ /* 0x0003e80008000405 */
[----:B------:R1:W-:Y:S04]  /*17b20*/  STS.U16 [R51+UR5+0x12c0], R9 ;  /* 0x0012c00933007988 */ /* 0x0003e80008000405 */
[----:B0-----:R-:W2:Y:S04]  /*17b30*/  LDL.LU R7, [R1+0x1ddc] ;  /* 0x001ddc0001077983 */ /* 0x001ea80000300800 */
[----:B------:R0:W-:Y:S04]  /*17b40*/  STS.U16 [R51+UR5+0x1640], R10 ;  /* 0x0016400a33007988 */ /* 0x0001e80008000405 */
[----:B------:R0:W-:Y:S04]  /*17b50*/  STS.U16 [R51+UR5+0x1600], R11 ;  /* 0x0016000b33007988 */ /* 0x0001e80008000405 */
[----:B-1----:R-:W2:Y:S04]  /*17b60*/  LDL.LU R0, [R1+0x14] ;  /* 0x0000140001007983 */ /* 0x002ea80000300800 */
[----:B------:R-:W2:Y:S04]  /*17b70*/  LDL.LU R8, [R1+0x1dd8] ;  /* 0x001dd80001087983 */ /* 0x000ea80000300800 */
[----:B------:R-:W2:Y:S04]  /*17b80*/  LDL.LU R9, [R1+0x1dd4] ;  /* 0x001dd40001097983 */ /* 0x000ea80000300800 */
[----:B------:R1:W-:Y:S04]  /*17b90*/  STS.U16 [R51+UR5+0x16c0], R12 ;  /* 0x0016c00c33007988 */ /* 0x0003e80008000405 */
[----:B0-----:R-:W2:Y:S04]  /*17ba0*/  LDL.LU R10, [R1+0x1dd0] ;  /* 0x001dd000010a7983 */ /* 0x001ea80000300800 */
[----:B------:R-:W2:Y:S04]  /*17bb0*/  LDL.LU R11, [R1+0x1dcc] ;  /* 0x001dcc00010b7983 */ /* 0x000ea80000300800 */
[----:B------:R0:W-:Y:S04]  /*17bc0*/  STS.U16 [R51+UR5+0x1680], R32 ;  /* 0x0016802033007988 */ /* 0x0001e80008000405 */
[----:B------:R0:W-:Y:S04]  /*17bd0*/  STS.U16 [R51+UR5+0x1a00], R33 ;  /* 0x001a002133007988 */ /* 0x0001e80008000405 */
[----:B----4-:R4:W-:Y:S04]  /*17be0*/  STS.U16 [R51+UR5+0x1a40], R34 ;  /* 0x001a402233007988 */ /* 0x0109e80008000405 */
[----:B-1----:R-:W2:Y:S04]  /*17bf0*/  LDL.LU R12, [R1+0x1dc8] ;  /* 0x001dc800010c7983 */ /* 0x002ea80000300800 */
[----:B------:R1:W-:Y:S04]  /*17c00*/  STS.U16 [R51+UR5+0x1a80], R43 ;  /* 0x001a802b33007988 */ /* 0x0003e80008000405 */
[----:B------:R1:W-:Y:S04]  /*17c10*/  STS.U16 [R51+UR5+0x1ac0], R44 ;  /* 0x001ac02c33007988 */ /* 0x0003e80008000405 */
[----:B0-----:R-:W2:Y:S04]  /*17c20*/  LDL.LU R32, [R1+0x1dc4] ;  /* 0x001dc40001207983 */ /* 0x001ea80000300800 */
[----:B------:R-:W2:Y:S04]  /*17c30*/  LDL.LU R33, [R1+0x1dc0] ;  /* 0x001dc00001217983 */ /* 0x000ea80000300800 */
[----:B----4-:R-:W4:Y:S04]  /*17c40*/  LDL.LU R34, [R1+0x1dbc] ;  /* 0x001dbc0001227983 */ /* 0x010f280000300800 */
[----:B------:R0:W-:Y:S04]  /*17c50*/  STS.U16 [R51+UR5+0x1e40], R45 ;  /* 0x001e402d33007988 */ /* 0x0001e80008000405 */
[----:B------:R0:W-:Y:S04]  /*17c60*/  STS.U16 [R51+UR5+0x1e00], R46 ;  /* 0x001e002e33007988 */ /* 0x0001e80008000405 */
[----:B-1----:R-:W4:Y:S04]  /*17c70*/  LDL.LU R43, [R1+0x1db8] ;  /* 0x001db800012b7983 */ /* 0x002f280000300800 */
[----:B------:R-:W4:Y:S04]  /*17c80*/  LDL.LU R44, [R1+0x1db4] ;  /* 0x001db400012c7983 */ /* 0x000f280000300800 */
[----:B------:R1:W-:Y:S04]  /*17c90*/  STS.U16 [R51+UR5+0x1ec0], R55 ;  /* 0x001ec03733007988 */ /* 0x0003e80008000405 */
[----:B------:R1:W-:Y:S04]  /*17ca0*/  STS.U16 [R51+UR5+0x1e80], R56 ;  /* 0x001e803833007988 */ /* 0x0003e80008000405 */
[----:B------:R1:W-:Y:S04]  /*17cb0*/  STS.U16 [R51+UR5+0x2200], R57 ;  /* 0x0022003933007988 */ /* 0x0003e80008000405 */
[----:B0-----:R-:W4:Y:S04]  /*17cc0*/  LDL.LU R45, [R1+0x1db0] ;  /* 0x001db000012d7983 */ /* 0x001f280000300800 */
[----:B------:R-:W4:Y:S04]  /*17cd0*/  LDL.LU R46, [R1+0x1dac] ;  /* 0x001dac00012e7983 */ /* 0x000f280000300800 */
[----:B------:R0:W-:Y:S04]  /*17ce0*/  STS.U16 [R51+UR5+0x2240], R58 ;  /* 0x0022403a33007988 */ /* 0x0001e80008000405 */
[----:B-1----:R-:W4:Y:S04]  /*17cf0*/  LDL.LU R55, [R1+0x1da8] ;  /* 0x001da80001377983 */ /* 0x002f280000300800 */
[----:B------:R-:W4:Y:S04]  /*17d00*/  LDL.LU R56, [R1+0x1da4] ;  /* 0x001da40001387983 */ /* 0x000f280000300800 */
[----:B------:R-:W4:Y:S04]  /*17d10*/  LDL.LU R57, [R1+0x1da0] ;  /* 0x001da00001397983 */ /* 0x000f280000300800 */
[----:B0-----:R-:W4:Y:S04]  /*17d20*/  LDL.LU R58, [R1+0x1d9c] ;  /* 0x001d9c00013a7983 */ /* 0x001f280000300800 */
[----:B---3--:R0:W-:Y:S04]  /*17d30*/  STS.U16 [R51+UR5+0x2280], R2 ;  /* 0x0022800233007988 */ /* 0x0081e80008000405 */
[----:B0-----:R-:W3:Y:S04]  /*17d40*/  LDL.LU R2, [R1+0x1d98] ;  /* 0x001d980001027983 */ /* 0x001ee80000300800 */
[----:B------:R-:W-:Y:S04]  /*17d50*/  STS.U16 [R51+UR5+0x22c0], R3 ;  /* 0x0022c00333007988 */ /* 0x000fe80008000405 */
[----:B------:R0:W-:Y:S04]  /*17d60*/  STS.U16 [R51+UR5+0x2640], R52 ;  /* 0x0026403433007988 */ /* 0x0001e80008000405 */
[----:B------:R1:W-:Y:S04]  /*17d70*/  STS.U16 [R51+UR5+0x2600], R53 ;  /* 0x0026003533007988 */ /* 0x0003e80008000405 */
[----:B------:R1:W-:Y:S04]  /*17d80*/  STS.U16 [R51+UR5+0x26c0], R54 ;  /* 0x0026c03633007988 */ /* 0x0003e80008000405 */
[----:B------:R1:W-:Y:S04]  /*17d90*/  STS.U16 [R51+UR5+0x2680], R29 ;  /* 0x0026801d33007988 */ /* 0x0003e80008000405 */
[----:B------:R-:W-:Y:S04]  /*17da0*/  STS.U16 [R51+UR5+0x2a00], R30 ;  /* 0x002a001e33007988 */ /* 0x000fe80008000405 */
[----:B------:R-:W-:Y:S04]  /*17db0*/  STS.U16 [R51+UR5+0x2a40], R31 ;  /* 0x002a401f33007988 */ /* 0x000fe80008000405 */
[----:B0-----:R-:W4:Y:S04]  /*17dc0*/  LDL.LU R52, [R1+0x684] ;  /* 0x0006840001347983 */ /* 0x001f280000300800 */
[----:B-1----:R-:W4:Y:S04]  /*17dd0*/  LDL.LU R53, [R1+0x680] ;  /* 0x0006800001357983 */ /* 0x002f280000300800 */
[----:B------:R-:W4:Y:S04]  /*17de0*/  LDL.LU R54, [R1+0x67c] ;  /* 0x00067c0001367983 */ /* 0x000f280000300800 */
[----:B------:R-:W4:Y:S01]  /*17df0*/  LDL.LU R29, [R1+0x678] ;  /* 0x00067800011d7983 */ /* 0x000f220000300800 */
[----:B------:R-:W0:Y:S03]  /*17e00*/  S2R R3, SR_TID.X ;  /* 0x0000000000037919 */ /* 0x000e260000002100 */
[----:B---3--:R1:W-:Y:S04]  /*17e10*/  STS.U16 [R51+UR5+0x2a80], R2 ;  /* 0x002a800233007988 */ /* 0x0083e80008000405 */
[----:B-1----:R-:W3:Y:S04]  /*17e20*/  LDL.LU R2, [R1+0x644] ;  /* 0x0006440001027983 */ /* 0x002ee80000300800 */
[----:B--2---:R1:W-:Y:S04]  /*17e30*/  STS.U16 [R51+UR5+0x2ac0], R0 ;  /* 0x002ac00033007988 */ /* 0x0043e80008000405 */
[----:B----4-:R-:W-:Y:S04]  /*17e40*/  STS.U16 [R51+UR5+0x2e40], R58 ;  /* 0x002e403a33007988 */ /* 0x010fe80008000405 */
        /* <DEDUP_REMOVED lines=13> */
[----:B------:R-:W-:Y:S04]  /*17f20*/  STS.U16 [R51+UR5+0x3a00], R11 ;  /* 0x003a000b33007988 */ /* 0x000fe80008000405 */
[----:B------:R-:W-:Y:S04]  /*17f30*/  STS.U16 [R51+UR5+0x3a40], R10 ;  /* 0x003a400a33007988 */ /* 0x000fe80008000405 */
[----:B------:R-:W-:Y:S04]  /*17f40*/  STS.U16 [R51+UR5+0x3a80], R9 ;  /* 0x003a800933007988 */ /* 0x000fe80008000405 */
[----:B------:R-:W-:Y:S04]  /*17f50*/  STS.U16 [R51+UR5+0x3ac0], R8 ;  /* 0x003ac00833007988 */ /* 0x000fe80008000405 */
[----:B------:R-:W-:Y:S01]  /*17f60*/  STS.U16 [R51+UR5+0x3e40], R7 ;  /* 0x003e400733007988 */ /* 0x000fe20008000405 */
[----:B-1----:R-:W-:-:S03]  /*17f70*/  LOP3.LUT R0, R3, 0x30, RZ, 0x3c, !PT ;  /* 0x0000003003007812 */ /* 0x002fc600078e3cff */
[----:B------:R-:W2:Y:S04]  /*17f80*/  LDL.LU R30, [R1+0x63c] ;  /* 0x00063c00011e7983 */ /* 0x000ea80000300800 */
[----:B------:R-:W-:Y:S04]  /*17f90*/  STS.U16 [R51+UR5+0x3e00], R6 ;  /* 0x003e000633007988 */ /* 0x000fe80008000405 */
[----:B------:R-:W4:Y:S04]  /*17fa0*/  LDL.LU R31, [R1+0x638] ;  /* 0x00063800011f7983 */ /* 0x000f280000300800 */
[----:B------:R0:W-:Y:S04]  /*17fb0*/  STS.U16 [R51+UR5+0x3ec0], R5 ;  /* 0x003ec00533007988 */ /* 0x0001e80008000405 */
[----:B------:R1:W-:Y:S04]  /*17fc0*/  STS.U16 [R51+UR5+0x3e80], R4 ;  /* 0x003e800433007988 */ /* 0x0003e80008000405 */
[----:B------:R1:W-:Y:S04]  /*17fd0*/  STS.U16 [R0+UR5+0x300], R52 ;  /* 0x0003003400007988 */ /* 0x0003e80008000405 */
[----:B------:R1:W-:Y:S04]  /*17fe0*/  STS.U16 [R0+UR5+0x340], R53 ;  /* 0x0003403500007988 */ /* 0x0003e80008000405 */
[----:B------:R1:W-:Y:S04]  /*17ff0*/  STS.U16 [R0+UR5+0x380], R54 ;  /* 0x0003803600007988 */ /* 0x0003e80008000405 */
[----:B------:R1:W-:Y:S04]  /*18000*/  STS.U16 [R0+UR5+0x3c0], R29 ;  /* 0x0003c01d00007988 */ /* 0x0003e80008000405 */
[----:B0-----:R-:W2:Y:S04]  /*18010*/  LDL R5, [R1+0x134c] ;  /* 0x00134c0001057983 */ /* 0x001ea80000100800 */
[----:B-1----:R-:W4:Y:S04]  /*18020*/  LDL.LU R51, [R1+0x1d94] ;  /* 0x001d940001337983 */ /* 0x002f280000300800 */
[----:B------:R-:W2:Y:S04]  /*18030*/  LDL R4, [R1+0x1344] ;  /* 0x0013440001047983 */ /* 0x000ea80000100800 */
[----:B------:R-:W4:Y:S04]  /*18040*/  LDL.LU R52, [R1+0x1d90] ;  /* 0x001d900001347983 */ /* 0x000f280000300800 */
[----:B------:R-:W4:Y:S04]  /*18050*/  LDL.LU R53, [R1+0x1d8c] ;  /* 0x001d8c0001357983 */ /* 0x000f280000300800 */
[----:B------:R-:W4:Y:S04]  /*18060*/  LDL.LU R54, [R1+0x1d88] ;  /* 0x001d880001367983 */ /* 0x000f280000300800 */
[----:B------:R-:W4:Y:S04]  /*18070*/  LDL.LU R29, [R1+0x1d84] ;  /* 0x001d8400011d7983 */ /* 0x000f280000300800 */
[----:B---3--:R0:W-:Y:S04]  /*18080*/  STS.U16 [R0+UR5+0x740], R2 ;  /* 0x0007400200007988 */ /* 0x0081e80008000405 */
[----:B0-----:R-:W3:Y:S04]  /*18090*/  LDL.LU R2, [R1+0x1d80] ;  /* 0x001d800001027983 */ /* 0x001ee80000300800 */
[----:B---3--:R0:W-:Y:S04]  /*180a0*/  STS.U16 [R0+UR5+0x700], R2 ;  /* 0x0007000200007988 */ /* 0x0081e80008000405 */
[----:B0-----:R-:W3:Y:S01]  /*180b0*/  LDL.LU R2, [R1+0x1d7c] ;  /* 0x001d7c0001027983 */ /* 0x001ee20000300800 */
[----:B--2---:R-:W-:-:S04]  /*180c0*/  @!P1 LOP3.LUT R5, R5, R4, RZ, 0x3c, !PT ;  /* 0x0000000405059212 */ /* 0x004fc800078e3cff */
[C---:B------:R-:W-:Y:S01]  /*180d0*/  @!P1 LOP3.LUT R4, R5.reuse, R4, RZ, 0x3c, !PT ;  /* 0x0000000405049212 */ /* 0x040fe200078e3cff */
[----:B------:R0:W-:Y:S03]  /*180e0*/  STS.U16 [R0+UR5+0x7c0], R30 ;  /* 0x0007c01e00007988 */ /* 0x0001e60008000405 */
[----:B------:R-:W-:Y:S01]  /*180f0*/  @!P1 LOP3.LUT R5, R5, R4, RZ, 0x3c, !PT ;  /* 0x0000000405059212 */ /* 0x000fe200078e3cff */
[----:B----4-:R1:W-:Y:S04]  /*18100*/  STS.U16 [R0+UR5+0x780], R31 ;  /* 0x0007801f00007988 */ /* 0x0103e80008000405 */
[----:B0-----:R-:W2:Y:S04]  /*18110*/  LDL.LU R30, [R1+0x1d78] ;  /* 0x001d7800011e7983 */ /* 0x001ea80000300800 */
[----:B-1----:R-:W4:Y:S01]  /*18120*/  LDL.LU R31, [R1+0x1d74] ;  /* 0x001d7400011f7983 */ /* 0x002f220000300800 */
[----:B---3--:R-:W-:-:S06]  /*18130*/  PRMT R2, RZ, 0x7610, R2 ;  /* 0x00007610ff027816 */ /* 0x008fcc0000000002 */
[----:B------:R0:W3:Y:S04]  /*18140*/  @!P1 LDG.E.U16 R2, desc[UR6][R4.64] ;  /* 0x0000000604029981 */ /* 0x0000e8000c1e1500 */
[----:B------:R-:W0:Y:S04]  /*18150*/  LDL R4, [R1+0x133c] ;  /* 0x00133c0001047983 */ /* 0x000e280000100800 */
[----:B------:R-:W0:Y:S01]  /*18160*/  LDL R5, [R1+0x1348] ;  /* 0x0013480001057983 */ /* 0x000e220000100800 */
[----:B--2---:R-:W-:Y:S02]  /*18170*/  PRMT R30, RZ, 0x7610, R30 ;  /* 0x00007610ff1e7816 */ /* 0x004fe4000000001e */
[----:B0-----:R-:W-:-:S04]  /*18180*/  @!P0 LOP3.LUT R5, R5, R4, RZ, 0x3c, !PT ;  /* 0x0000000405058212 */ /* 0x001fc800078e3cff */
[----:B------:R-:W-:-:S04]  /*18190*/  @!P0 LOP3.LUT R4, R5, R4, RZ, 0x3c, !PT ;  /* 0x0000000405048212 */ /* 0x000fc800078e3cff */
[----:B------:R-:W-:-:S05]  /*181a0*/  @!P0 LOP3.LUT R5, R5, R4, RZ, 0x3c, !PT ;  /* 0x0000000405058212 */ /* 0x000fca00078e3cff */
[----:B------:R-:W2:Y:S04]  /*181b0*/  @!P0 LDG.E.U16 R30, desc[UR6][R4.64] ;  /* 0x00000006041e8981 */ /* 0x000ea8000c1e1500 */
[----:B---3--:R-:W-:Y:S04]  /*181c0*/  STL [R1+0x1c20], R2 ;  /* 0x001c200201007387 */ /* 0x008fe80000100800 */
[----:B--2---:R0:W-:Y:S04]  /*181d0*/  STL [R1+0x15c], R30 ;  /* 0x00015c1e01007387 */ /* 0x0041e80000100800 */
[----:B0-----:R-:W2:Y:S04]  /*181e0*/  LDL.LU R30, [R1+0x1d70] ;  /* 0x001d7000011e7983 */ /* 0x001ea80000300800 */
[----:B------:R-:W3:Y:S04]  /*181f0*/  LDL R4, [R1+0xa24] ;  /* 0x000a240001047983 */ /* 0x000ee80000100800 */
[----:B------:R-:W3:Y:S01]  /*18200*/  LDL R5, [R1+0xa28] ;  /* 0x000a280001057983 */ /* 0x000ee20000100800 */
[----:B----4-:R-:W-:-:S02]  /*18210*/  PRMT R31, RZ, 0x7610, R31 ;  /* 0x00007610ff1f7816 */ /* 0x010fc4000000001f */
[----:B---3--:R-:W-:-:S04]  /*18220*/  @!P0 LOP3.LUT R5, R5, R4, RZ, 0x3c, !PT ;  /* 0x0000000405058212 */ /* 0x008fc800078e3cff */
[----:B------:R-:W-:-:S04]  /*18230*/  @!P0 LOP3.LUT R4, R5, R4, RZ, 0x3c, !PT ;  /* 0x0000000405048212 */ /* 0x000fc800078e3cff */
[----:B------:R-:W-:-:S05]  /*18240*/  @!P0 LOP3.LUT R5, R5, R4, RZ, 0x3c, !PT ;  /* 0x0000000405058212 */ /* 0x000fca00078e3cff */
[----:B------:R-:W3:Y:S04]  /*18250*/  @!P0 LDG.E.U16 R31, desc[UR6][R4.64] ;  /* 0x00000006041f8981 */ /* 0x000ee8000c1e1500 */
[----:B---3--:R0:W-:Y:S04]  /*18260*/  STL [R1+0x154], R31 ;  /* 0x0001541f01007387 */ /* 0x0081e80000100800 */
[----:B0-----:R-:W3:Y:S04]  /*18270*/  LDL.LU R31, [R1+0x1d6c] ;  /* 0x001d6c00011f7983 */ /* 0x001ee80000300800 */
[----:B------:R-:W4:Y:S04]  /*18280*/  LDL R4, [R1+0xa1c] ;  /* 0x000a1c0001047983 */ /* 0x000f280000100800 */
[----:B------:R-:W4:Y:S01]  /*18290*/  LDL R5, [R1+0xa20] ;  /* 0x000a200001057983 */ /* 0x000f220000100800 */
[----:B--2---:R-:W-:-:S02]  /*182a0*/  PRMT R30, RZ, 0x7610, R30 ;  /* 0x00007610ff1e7816 */ /* 0x004fc4000000001e */
[----:B----4-:R-:W-:-:S04]  /*182b0*/  @!P1 LOP3.LUT R5, R5, R4, RZ, 0x3c, !PT ;  /* 0x0000000405059212 */ /* 0x010fc800078e3cff */
[----:B------:R-:W-:-:S04]  /*182c0*/  @!P1 LOP3.LUT R4, R5, R4, RZ, 0x3c, !PT ;  /* 0x0000000405049212 */ /* 0x000fc800078e3cff */
[----:B------:R-:W-:-:S05]  /*182d0*/  @!P1 LOP3.LUT R5, R5, R4, RZ, 0x3c, !PT ;  /* 0x0000000405059212 */ /* 0x000fca00078e3cff */
[----:B------:R-:W2:Y:S04]  /*182e0*/  @!P1 LDG.E.U16 R30, desc[UR6][R4.64] ;  /* 0x00000006041e9981 */ /* 0x000ea8000c1e1500 */
[----:B--2---:R0:W-:Y:S04]  /*182f0*/  STL [R1+0x150], R30 ;  /* 0x0001501e01007387 */ /* 0x0041e80000100800 */
[----:B0-----:R-:W2:Y:S04]  /*18300*/  LDL.LU R30, [R1+0x1d68] ;  /* 0x001d6800011e7983 */ /* 0x001ea80000300800 */
[----:B------:R-:W4:Y:S04]  /*18310*/  LDL R4, [R1+0x9e4] ;  /* 0x0009e40001047983 */ /* 0x000f280000100800 */
[----:B------:R-:W4:Y:S01]  /*18320*/  LDL R5, [R1+0x9e8] ;  /* 0x0009e80001057983 */ /* 0x000f220000100800 */
[----:B---3--:R-:W-:-:S02]  /*18330*/  PRMT R31, RZ, 0x7610, R31 ;  /* 0x00007610ff1f7816 */ /* 0x008fc4000000001f */
[----:B----4-:R-:W-:-:S04]  /*18340*/  @!P0 LOP3.LUT R5, R5, R4, RZ, 0x3c, !PT ;  /* 0x0000000405058212 */ /* 0x010fc800078e3cff */
        /* <DEDUP_REMOVED lines=442> */
[----:B---3--:R0:W-:Y:S04]  /*19ef0*/  STL [R1+0x4], R31 ;  /* 0x0000041f01007387 */ /* 0x0081e80000100800 */
[----:B0-----:R-:W3:Y:S04]  /*19f00*/  LDL R31, [R1+0x1230] ;  /* 0x00123000011f7983 */ /* 0x001ee80000100800 */
[----:B--2---:R0:W-:Y:S04]  /*19f10*/  STL [R1], R30 ;  /* 0x0000001e01007387 */ /* 0x0041e80000100800 */
[----:B0-----:R-:W2:Y:S04]  /*19f20*/  LDL.LU R30, [R1+0x1ca4] ;  /* 0x001ca400011e7983 */ /* 0x001ea80000300800 */
[----:B------:R-:W4:Y:S04]  /*19f30*/  LDL R4, [R1+0x794] ;  /* 0x0007940001047983 */ /* 0x000f280000100800 */
[----:B------:R-:W4:Y:S01]  /*19f40*/  LDL R5, [R1+0x798] ;  /* 0x0007980001057983 */ /* 0x000f220000100800 */
[----:B------:R-:W-:-:S02]  /*19f50*/  PRMT R29, RZ, 0x7610, R29 ;  /* 0x00007610ff1d7816 */ /* 0x000fc4000000001d */
[----:B----4-:R-:W-:-:S04]  /*19f60*/  @!P0 LOP3.LUT R5, R5, R4, RZ, 0x3c, !PT ;  /* 0x0000000405058212 */ /* 0x010fc800078e3cff */
[----:B------:R-:W-:-:S04]  /*19f70*/  @!P0 LOP3.LUT R4, R5, R4, RZ, 0x3c, !PT ;  /* 0x0000000405048212 */ /* 0x000fc800078e3cff */
[----:B------:R-:W-:-:S05]  /*19f80*/  @!P0 LOP3.LUT R5, R5, R4, RZ, 0x3c, !PT ;  /* 0x0000000405058212 */ /* 0x000fca00078e3cff */
[----:B------:R0:W4:Y:S04]  /*19f90*/  @!P0 LDG.E.U16 R29, desc[UR6][R4.64] ;  /* 0x00000006041d8981 */ /* 0x000128000c1e1500 */
[----:B------:R-:W0:Y:S04]  /*19fa0*/  LDL R4, [R1+0x78c] ;  /* 0x00078c0001047983 */ /* 0x000e280000100800 */
[----:B------:R-:W0:Y:S01]  /*19fb0*/  LDL R5, [R1+0x790] ;  /* 0x0007900001057983 */ /* 0x000e220000100800 */
[----:B------:R-:W-:Y:S02]  /*19fc0*/  PRMT R28, RZ, 0x7610, R28 ;  /* 0x00007610ff1c7816 */ /* 0x000fe4000000001c */
[----:B0-----:R-:W-:-:S04]  /*19fd0*/  @!P1 LOP3.LUT R5, R5, R4, RZ, 0x3c, !PT ;  /* 0x0000000405059212 */ /* 0x001fc800078e3cff */
[----:B------:R-:W-:-:S04]  /*19fe0*/  @!P1 LOP3.LUT R4, R5, R4, RZ, 0x3c, !PT ;  /* 0x0000000405049212 */ /* 0x000fc800078e3cff */
[----:B------:R-:W-:Y:S01]  /*19ff0*/  @!P1 LOP3.LUT R5, R5, R4, RZ, 0x3c, !PT ;  /* 0x0000000405059212 */ /* 0x000fe200078e3cff */
[----:B----4-:R-:W-:Y:S04]  /*1a000*/  STL [R1+0x1c34], R29 ;  /* 0x001c341d01007387 */ /* 0x010fe80000100800 */
[----:B------:R0:W4:Y:S04]  /*1a010*/  @!P1 LDG.E.U16 R28, desc[UR6][R4.64] ;  /* 0x00000006041c9981 */ /* 0x000128000c1e1500 */
[----:B------:R-:W0:Y:S04]  /*1a020*/  LDL R4, [R1+0x121c] ;  /* 0x00121c0001047983 */ /* 0x000e280000100800 */
[----:B------:R-:W0:Y:S01]  /*1a030*/  LDL R5, [R1+0x1228] ;  /* 0x0012280001057983 */ /* 0x000e220000100800 */
[----:B------:R-:W-:-:S02]  /*1a040*/  PRMT R27, RZ, 0x7610, R27 ;  /* 0x00007610ff1b7816 */ /* 0x000fc4000000001b */
[----:B0-----:R-:W-:-:S04]  /*1a050*/  @!P0 LOP3.LUT R5, R5, R4, RZ, 0x3c, !PT ;  /* 0x0000000405058212 */ /* 0x001fc800078e3cff */
[----:B------:R-:W-:-:S04]  /*1a060*/  @!P0 LOP3.LUT R4, R5, R4, RZ, 0x3c, !PT ;  /* 0x0000000405048212 */ /* 0x000fc800078e3cff */
[----:B------:R-:W-:Y:S01]  /*1a070*/  @!P0 LOP3.LUT R5, R5, R4, RZ, 0x3c, !PT ;  /* 0x0000000405058212 */ /* 0x000fe200078e3cff */
[----:B----4-:R0:W-:Y:S04]  /*1a080*/  STL [R1+0x1c38], R28 ;  /* 0x001c381c01007387 */ /* 0x0101e80000100800 */
[----:B------:R3:W4:Y:S01]  /*1a090*/  @!P0 LDG.E.U16 R27, desc[UR6][R4.64] ;  /* 0x00000006041b8981 */ /* 0x000722000c1e1500 */
[----:B------:R-:W-:-:S03]  /*1a0a0*/  PRMT R26, RZ, 0x7610, R26 ;  /* 0x00007610ff1a7816 */ /* 0x000fc6000000001a */
[----:B0-----:R-:W2:Y:S04]  /*1a0b0*/  LDL R28, [R1+0x1270] ;  /* 0x00127000011c7983 */ /* 0x001ea80000100800 */
[----:B------:R-:W2:Y:S01]  /*1a0c0*/  LDL R5, [R1+0x1224] ;  /* 0x0012240001057983 */ /* 0x000ea20000100800 */
[----:B---3--:R-:W-:-:S03]  /*1a0d0*/  @!P1 IMAD.MOV.U32 R4, RZ, RZ, R31 ;  /* 0x000000ffff049224 */ /* 0x008fc600078e001f */
[----:B----4-:R-:W-:Y:S01]  /*1a0e0*/  STL [R1+0x1c3c], R27 ;  /* 0x001c3c1b01007387 */ /* 0x010fe20000100800 */
[----:B------:R-:W-:-:S03]  /*1a0f0*/  PRMT R25, RZ, 0x7610, R25 ;  /* 0x00007610ff197816 */ /* 0x000fc60000000019 */
[----:B------:R-:W3:Y:S04]  /*1a100*/  LDL R31, [R1+0x12b0] ;  /* 0x0012b000011f7983 */ /* 0x000ee80000100800 */
[----:B--2---:R0:W2:Y:S04]  /*1a110*/  @!P1 LDG.E.U16 R26, desc[UR6][R4.64] ;  /* 0x00000006041a9981 */ /* 0x0040a8000c1e1500 */
[----:B------:R-:W0:Y:S04]  /*1a120*/  LDL R4, [R1+0x125c] ;  /* 0x00125c0001047983 */ /* 0x000e280000100800 */
[----:B------:R-:W0:Y:S02]  /*1a130*/  LDL R5, [R1+0x1268] ;  /* 0x0012680001057983 */ /* 0x000e240000100800 */
[----:B0-----:R-:W-:-:S04]  /*1a140*/  @!P0 LOP3.LUT R5, R5, R4, RZ, 0x3c, !PT ;  /* 0x0000000405058212 */ /* 0x001fc800078e3cff */
[----:B------:R-:W-:-:S04]  /*1a150*/  @!P0 LOP3.LUT R4, R5, R4, RZ, 0x3c, !PT ;  /* 0x0000000405048212 */ /* 0x000fc800078e3cff */
[----:B------:R-:W-:Y:S01]  /*1a160*/  @!P0 LOP3.LUT R5, R5, R4, RZ, 0x3c, !PT ;  /* 0x0000000405058212 */ /* 0x000fe200078e3cff */
[----:B--2---:R-:W-:Y:S04]  /*1a170*/  STL [R1+0x1c40], R26 ;  /* 0x001c401a01007387 */ /* 0x004fe80000100800 */
[----:B------:R0:W2:Y:S04]  /*1a180*/  @!P0 LDG.E.U16 R25, desc[UR6][R4.64] ;  /* 0x0000000604198981 */ /* 0x0000a8000c1e1500 */
[----:B------:R-:W4:Y:S01]  /*1a190*/  LDL R5, [R1+0x1264] ;  /* 0x0012640001057983 */ /* 0x000f220000100800 */
[----:B------:R-:W-:Y:S01]  /*1a1a0*/  PRMT R24, RZ, 0x7610, R24 ;  /* 0x00007610ff187816 */ /* 0x000fe20000000018 */
[----:B0-----:R-:W-:-:S02]  /*1a1b0*/  @!P1 IMAD.MOV.U32 R4, RZ, RZ, R28 ;  /* 0x000000ffff049224 */ /* 0x001fc400078e001c */
[----:B--2---:R0:W-:Y:S01]  /*1a1c0*/  STL [R1+0x1c44], R25 ;  /* 0x001c441901007387 */ /* 0x0041e20000100800 */
[----:B------:R-:W-:-:S03]  /*1a1d0*/  PRMT R23, RZ, 0x7610, R23 ;  /* 0x00007610ff177816 */ /* 0x000fc60000000017 */
[----:B------:R-:W2:Y:S04]  /*1a1e0*/  LDL R28, [R1+0x12f0] ;  /* 0x0012f000011c7983 */ /* 0x000ea80000100800 */
[----:B0-----:R-:W3:Y:S04]  /*1a1f0*/  LDL R25, [R1+0x12a8] ;  /* 0x0012a80001197983 */ /* 0x001ee80000100800 */
[----:B----4-:R3:W4:Y:S04]  /*1a200*/  @!P1 LDG.E.U16 R24, desc[UR6][R4.64] ;  /* 0x0000000604189981 */ /* 0x010728000c1e1500 */
[----:B------:R-:W2:Y:S01]  /*1a210*/  LDL R5, [R1+0x129c] ;  /* 0x00129c0001057983 */ /* 0x000ea20000100800 */
[----:B---3--:R-:W-:-:S03]  /*1a220*/  @!P0 IMAD.MOV.U32 R4, RZ, RZ, R25 ;  /* 0x000000ffff048224 */ /* 0x008fc600078e0019 */
[----:B----4-:R-:W-:Y:S01]  /*1a230*/  STL [R1+0x1c48], R24 ;  /* 0x001c481801007387 */ /* 0x010fe20000100800 */
[----:B------:R-:W-:-:S03]  /*1a240*/  PRMT R22, RZ, 0x7610, R22 ;  /* 0x00007610ff167816 */ /* 0x000fc60000000016 */
[----:B------:R-:W3:Y:S04]  /*1a250*/  LDL R25, [R1+0x1328] ;  /* 0x0013280001197983 */ /* 0x000ee80000100800 */
[----:B--2---:R0:W2:Y:S04]  /*1a260*/  @!P0 LDG.E.U16 R23, desc[UR6][R4.64] ;  /* 0x0000000604178981 */ /* 0x0040a8000c1e1500 */
[----:B------:R-:W4:Y:S01]  /*1a270*/  LDL R5, [R1+0x12a4] ;  /* 0x0012a40001057983 */ /* 0x000f220000100800 */
[----:B0-----:R-:W-:-:S03]  /*1a280*/  @!P1 IMAD.MOV.U32 R4, RZ, RZ, R31 ;  /* 0x000000ffff049224 */ /* 0x001fc600078e001f */
[----:B--2---:R-:W-:Y:S01]  /*1a290*/  STL [R1+0x1c4c], R23 ;  /* 0x001c4c1701007387 */ /* 0x004fe20000100800 */
[----:B------:R-:W-:-:S03]  /*1a2a0*/  PRMT R21, RZ, 0x7610, R21 ;  /* 0x00007610ff157816 */ /* 0x000fc60000000015 */
[----:B------:R-:W2:Y:S04]  /*1a2b0*/  LDL R31, [R1+0x1330] ;  /* 0x00133000011f7983 */ /* 0x000ea80000100800 */
[----:B----4-:R0:W4:Y:S04]  /*1a2c0*/  @!P1 LDG.E.U16 R22, desc[UR6][R4.64] ;  /* 0x0000000604169981 */ /* 0x010128000c1e1500 */
[----:B------:R-:W0:Y:S04]  /*1a2d0*/  LDL R4, [R1+0x12dc] ;  /* 0x0012dc0001047983 */ /* 0x000e280000100800 */
[----:B------:R-:W0:Y:S02]  /*1a2e0*/  LDL R5, [R1+0x12e8] ;  /* 0x0012e80001057983 */ /* 0x000e240000100800 */
[----:B0-----:R-:W-:-:S04]  /*1a2f0*/  @!P0 LOP3.LUT R5, R5, R4, RZ, 0x3c, !PT ;  /* 0x0000000405058212 */ /* 0x001fc800078e3cff */
[----:B------:R-:W-:-:S04]  /*1a300*/  @!P0 LOP3.LUT R4, R5, R4, RZ, 0x3c, !PT ;  /* 0x0000000405048212 */ /* 0x000fc800078e3cff */
[----:B------:R-:W-:Y:S01]  /*1a310*/  @!P0 LOP3.LUT R5, R5, R4, RZ, 0x3c, !PT ;  /* 0x0000000405058212 */ /* 0x000fe200078e3cff */
[----:B----4-:R-:W-:Y:S04]  /*1a320*/  STL [R1+0x1c50], R22 ;  /* 0x001c501601007387 */ /* 0x010fe80000100800 */
[----:B------:R0:W4:Y:S04]  /*1a330*/  @!P0 LDG.E.U16 R21, desc[UR6][R4.64] ;  /* 0x0000000604158981 */ /* 0x000128000c1e1500 */
[----:B------:R-:W3:Y:S01]  /*1a340*/  LDL R5, [R1+0x12e4] ;  /* 0x0012e40001057983 */ /* 0x000ee20000100800 */
[----:B------:R-:W-:Y:S01]  /*1a350*/  PRMT R20, RZ, 0x7610, R20 ;  /* 0x00007610ff147816 */ /* 0x000fe20000000014 */
[----:B0-----:R-:W-:-:S02]  /*1a360*/  @!P1 IMAD.MOV.U32 R4, RZ, RZ, R28 ;  /* 0x000000ffff049224 */ /* 0x001fc400078e001c */
[----:B----4-:R-:W-:Y:S01]  /*1a370*/  STL [R1+0x1c54], R21 ;  /* 0x001c541501007387 */ /* 0x010fe20000100800 */
[----:B------:R-:W-:-:S03]  /*1a380*/  PRMT R19, RZ, 0x7610, R19 ;  /* 0x00007610ff137816 */ /* 0x000fc60000000013 */
[----:B------:R-:W4:Y:S04]  /*1a390*/  LDL R28, [R1+0xa00] ;  /* 0x000a0000011c7983 */ /* 0x000f280000100800 */
[----:B---3--:R0:W3:Y:S04]  /*1a3a0*/  @!P1 LDG.E.U16 R20, desc[UR6][R4.64] ;  /* 0x0000000604149981 */ /* 0x0080e8000c1e1500 */
[----:B------:R-:W2:Y:S01]  /*1a3b0*/  LDL R5, [R1+0x131c] ;  /* 0x00131c0001057983 */ /* 0x000ea20000100800 */
[----:B0-----:R-:W-:-:S03]  /*1a3c0*/  @!P0 IMAD.MOV.U32 R4, RZ, RZ, R25 ;  /* 0x000000ffff048224 */ /* 0x001fc600078e0019 */
[----:B---3--:R-:W-:Y:S01]  /*1a3d0*/  STL [R1+0x1c58], R20 ;  /* 0x001c581401007387 */ /* 0x008fe20000100800 */
        /* <DEDUP_REMOVED lines=13> */
[----:B------:R-:W-:-:S05]  /*1a4b0*/  @!P0 LOP3.LUT R5, R5, R4, RZ, 0x3c, !PT ;  /* 0x0000000405058212 */ /* 0x000fca00078e3cff */
[----:B------:R-:W3:Y:S04]  /*1a4c0*/  @!P0 LDG.E.U16 R30, desc[UR6][R4.64] ;  /* 0x00000006041e8981 */ /* 0x000ee8000c1e1500 */
[----:B----4-:R-:W-:Y:S01]  /*1a4d0*/  STL [R1+0x1c60], R18 ;  /* 0x001c601201007387 */ /* 0x010fe20000100800 */
[----:B------:R-:W-:-:S03]  /*1a4e0*/  PRMT R27, RZ, 0x7610, R27 ;  /* 0x00007610ff1b7816 */ /* 0x000fc6000000001b */
[----:B---3--:R0:W-:Y:S04]  /*1a4f0*/  STL [R1+0x58], R30 ;  /* 0x0000581e01007387 */ /* 0x0081e80000100800 */
[----:B0-----:R-:W3:Y:S04]  /*1a500*/  LDL.LU R30, [R1+0x1ca0] ;  /* 0x001ca000011e7983 */ /* 0x001ee80000300800 */
[----:B------:R-:W4:Y:S01]  /*1a510*/  LDL R5, [R1+0x9fc] ;  /* 0x0009fc0001057983 */ /* 0x000f220000100800 */
[----:B------:R-:W-:Y:S01]  /*1a520*/  @!P1 IMAD.MOV.U32 R4, RZ, RZ, R28 ;  /* 0x000000ffff049224 */ /* 0x000fe200078e001c */
[----:B------:R-:W-:-:S02]  /*1a530*/  PRMT R23, RZ, 0x7610, R23 ;  /* 0x00007610ff177816 */ /* 0x000fc40000000017 */
[----:B------:R-:W2:Y:S04]  /*1a540*/  LDL R28, [R1+0x944] ;  /* 0x00094400011c7983 */ /* 0x000ea80000100800 */
[----:B----4-:R0:W4:Y:S04]  /*1a550*/  @!P1 LDG.E.U16 R27, desc[UR6][R4.64] ;  /* 0x00000006041b9981 */ /* 0x010128000c1e1500 */
[----:B------:R-:W2:Y:S01]  /*1a560*/  LDL R5, [R1+0x9c4] ;  /* 0x0009c40001057983 */ /* 0x000ea20000100800 */
[----:B0-----:R-:W-:-:S03]  /*1a570*/  @!P0 IMAD.MOV.U32 R4, RZ, RZ, R25 ;  /* 0x000000ffff048224 */ /* 0x001fc600078e0019 */
[----:B----4-:R0:W-:Y:S01]  /*1a580*/  STL [R1+0x54], R27 ;  /* 0x0000541b01007387 */ /* 0x0101e20000100800 */
[----:B---3--:R-:W-:-:S03]  /*1a590*/  PRMT R30, RZ, 0x7610, R30 ;  /* 0x00007610ff1e7816 */ /* 0x008fc6000000001e */
[----:B------:R-:W3:Y:S04]  /*1a5a0*/  LDL R25, [R1+0x93c] ;  /* 0x00093c0001197983 */ /* 0x000ee80000100800 */
[----:B--2---:R1:W2:Y:S04]  /*1a5b0*/  @!P0 LDG.E.U16 R23, desc[UR6][R4.64] ;  /* 0x0000000604178981 */ /* 0x0042a8000c1e1500 */
[----:B0-----:R-:W4:Y:S04]  /*1a5c0*/  LDL R27, [R1+0x948] ;  /* 0x00094800011b7983 */ /* 0x001f280000100800 */
[----:B------:R-:W1:Y:S04]  /*1a5d0*/  LDL R4, [R1+0x9bc] ;  /* 0x0009bc0001047983 */ /* 0x000e680000100800 */
[----:B------:R-:W1:Y:S02]  /*1a5e0*/  LDL R5, [R1+0x9c0] ;  /* 0x0009c00001057983 */ /* 0x000e640000100800 */
[----:B-1----:R-:W-:-:S04]  /*1a5f0*/  @!P1 LOP3.LUT R5, R5, R4, RZ, 0x3c, !PT ;  /* 0x0000000405059212 */ /* 0x002fc800078e3cff */
[----:B------:R-:W-:-:S04]  /*1a600*/  @!P1 LOP3.LUT R4, R5, R4, RZ, 0x3c, !PT ;  /* 0x0000000405049212 */ /* 0x000fc800078e3cff */
[----:B------:R-:W-:-:S05]  /*1a610*/  @!P1 LOP3.LUT R5, R5, R4, RZ, 0x3c, !PT ;  /* 0x0000000405059212 */ /* 0x000fca00078e3cff */
[----:B------:R-:W3:Y:S04]  /*1a620*/  @!P1 LDG.E.U16 R30, desc[UR6][R4.64] ;  /* 0x00000006041e9981 */ /* 0x000ee8000c1e1500 */
[----:B--2---:R0:W-:Y:S04]  /*1a630*/  STL [R1+0x50], R23 ;  /* 0x0000501701007387 */ /* 0x0041e80000100800 */
[----:B0-----:R-:W2:Y:S04]  /*1a640*/  LDL R23, [R1+0x940] ;  /* 0x0009400001177983 */ /* 0x001ea80000100800 */
[----:B---3--:R0:W-:Y:S04]  /*1a650*/  STL [R1+0x4c], R30 ;  /* 0x00004c1e01007387 */ /* 0x0081e80000100800 */
[----:B0-----:R-:W3:Y:S04]  /*1a660*/  LDL.LU R30, [R1+0x1c9c] ;  /* 0x001c9c00011e7983 */ /* 0x001ee80000300800 */
[----:B------:R-:W4:Y:S01]  /*1a670*/  LDL R5, [R1+0x984] ;  /* 0x0009840001057983 */ /* 0x000f220000100800 */
[----:B------:R-:W-:Y:S01]  /*1a680*/  PRMT R29, RZ, 0x7610, R29 ;  /* 0x00007610ff1d7816 */ /* 0x000fe2000000001d */
[----:B------:R-:W-:-:S02]  /*1a690*/  @!P0 IMAD.MOV.U32 R4, RZ, RZ, R31 ;  /* 0x000000ffff048224 */ /* 0x000fc400078e001f */
[----:B------:R-:W2:Y:S04]  /*1a6a0*/  LDL R31, [R1+0x8fc] ;  /* 0x0008fc00011f7983 */ /* 0x000ea80000100800 */
[----:B----4-:R0:W4:Y:S04]  /*1a6b0*/  @!P0 LDG.E.U16 R29, desc[UR6][R4.64] ;  /* 0x00000006041d8981 */ /* 0x010128000c1e1500 */
[----:B------:R-:W0:Y:S04]  /*1a6c0*/  LDL R4, [R1+0x97c] ;  /* 0x00097c0001047983 */ /* 0x000e280000100800 */
[----:B------:R-:W0:Y:S01]  /*1a6d0*/  LDL R5, [R1+0x980] ;  /* 0x0009800001057983 */ /* 0x000e220000100800 */
[----:B---3--:R-:W-:-:S02]  /*1a6e0*/  PRMT R30, RZ, 0x7610, R30 ;  /* 0x00007610ff1e7816 */ /* 0x008fc4000000001e */
[----:B0-----:R-:W-:-:S04]  /*1a6f0*/  @!P1 LOP3.LUT R5, R5, R4, RZ, 0x3c, !PT ;  /* 0x0000000405059212 */ /* 0x001fc800078e3cff */
[----:B------:R-:W-:-:S04]  /*1a700*/  @!P1 LOP3.LUT R4, R5, R4, RZ, 0x3c, !PT ;  /* 0x0000000405049212 */ /* 0x000fc800078e3cff */
[----:B------:R-:W-:-:S05]  /*1a710*/  @!P1 LOP3.LUT R5, R5, R4, RZ, 0x3c, !PT ;  /* 0x0000000405059212 */ /* 0x000fca00078e3cff */
[----:B------:R-:W3:Y:S04]  /*1a720*/  @!P1 LDG.E.U16 R30, desc[UR6][R4.64] ;  /* 0x00000006041e9981 */ /* 0x000ee8000c1e1500 */
[----:B----4-:R0:W-:Y:S04]  /*1a730*/  STL [R1+0x48], R29 ;  /* 0x0000481d01007387 */ /* 0x0101e80000100800 */
[----:B0-----:R-:W4:Y:S04]  /*1a740*/  LDL R29, [R1+0x900] ;  /* 0x00090000011d7983 */ /* 0x001f280000100800 */
[----:B---3--:R0:W-:Y:S04]  /*1a750*/  STL [R1+0x44], R30 ;  /* 0x0000441e01007387 */ /* 0x0081e80000100800 */
[----:B0-----:R-:W3:Y:S01]  /*1a760*/  LDL.LU R30, [R1+0x1c98] ;  /* 0x001c9800011e7983 */ /* 0x001ee20000300800 */
[----:B------:R-:W-:Y:S01]  /*1a770*/  PRMT R54, RZ, 0x7610, R54 ;  /* 0x00007610ff367816 */ /* 0x000fe20000000036 */
[----:B------:R-:W-:-:S02]  /*1a780*/  @!P0 IMAD.MOV.U32 R4, RZ, RZ, R27 ;  /* 0x000000ffff048224 */ /* 0x000fc400078e001b */
[----:B------:R-:W-:Y:S01]  /*1a790*/  @!P0 IMAD.MOV.U32 R5, RZ, RZ, R28 ;  /* 0x000000ffff058224 */ /* 0x000fe200078e001c */
[----:B------:R-:W4:Y:S04]  /*1a7a0*/  LDL R27, [R1+0x8c8] ;  /* 0x0008c800011b7983 */ /* 0x000f280000100800 */
[----:B------:R-:W4:Y:S04]  /*1a7b0*/  LDL R28, [R1+0x8c4] ;  /* 0x0008c400011c7983 */ /* 0x000f280000100800 */
[----:B------:R2:W4:Y:S02]  /*1a7c0*/  @!P0 LDG.E.U16 R54, desc[UR6][R4.64] ;  /* 0x0000000604368981 */ /* 0x000524000c1e1500 */
[----:B--2---:R-:W-:-:S02]  /*1a7d0*/  @!P1 IMAD.MOV.U32 R4, RZ, RZ, R23 ;  /* 0x000000ffff049224 */ /* 0x004fc400078e0017 */
[----:B------:R-:W-:Y:S01]  /*1a7e0*/  @!P1 IMAD.MOV.U32 R5, RZ, RZ, R25 ;  /* 0x000000ffff059224 */ /* 0x000fe200078e0019 */
[----:B---3--:R-:W-:-:S06]  /*1a7f0*/  PRMT R30, RZ, 0x7610, R30 ;  /* 0x00007610ff1e7816 */ /* 0x008fcc000000001e */
[----:B------:R-:W2:Y:S04]  /*1a800*/  @!P1 LDG.E.U16 R30, desc[UR6][R4.64] ;  /* 0x00000006041e9981 */ /* 0x000ea8000c1e1500 */
[----:B----4-:R0:W-:Y:S04]  /*1a810*/  STL [R1+0x40], R54 ;  /* 0x0000403601007387 */ /* 0x0101e80000100800 */
[----:B0-----:R-:W3:Y:S04]  /*1a820*/  LDL.LU R54, [R1+0x1c94] ;  /* 0x001c940001367983 */ /* 0x001ee80000300800 */
[----:B------:R-:W4:Y:S04]  /*1a830*/  LDL R25, [R1+0x8bc] ;  /* 0x0008bc0001197983 */ /* 0x000f280000100800 */
[----:B------:R-:W3:Y:S04]  /*1a840*/  LDL R23, [R1+0x8c0] ;  /* 0x0008c00001177983 */ /* 0x000ee80000100800 */
[----:B--2---:R0:W-:Y:S04]  /*1a850*/  STL [R1+0x3c], R30 ;  /* 0x00003c1e01007387 */ /* 0x0041e80000100800 */
[----:B0-----:R-:W2:Y:S04]  /*1a860*/  LDL.LU R30, [R1+0x1c90] ;  /* 0x001c9000011e7983 */ /* 0x001ea80000300800 */
[----:B------:R-:W4:Y:S04]  /*1a870*/  LDL R4, [R1+0x904] ;  /* 0x0009040001047983 */ /* 0x000f280000100800 */
[----:B------:R-:W4:Y:S01]  /*1a880*/  LDL R5, [R1+0x908] ;  /* 0x0009080001057983 */ /* 0x000f220000100800 */
[----:B------:R-:W-:-:S02]  /*1a890*/  PRMT R3, RZ, 0x7610, R3 ;  /* 0x00007610ff037816 */ /* 0x000fc40000000003 */
[----:B------:R-:W-:Y:S02]  /*1a8a0*/  PRMT R22, RZ, 0x7610, R22 ;  /* 0x00007610ff167816 */ /* 0x000fe40000000016 */
[----:B------:R-:W-:Y:S02]  /*1a8b0*/  PRMT R20, RZ, 0x7610, R20 ;  /* 0x00007610ff147816 */ /* 0x000fe40000000014 */
[----:B----4-:R-:W-:-:S04]  /*1a8c0*/  @!P0 LOP3.LUT R5, R5, R4, RZ, 0x3c, !PT ;  /* 0x0000000405058212 */ /* 0x010fc800078e3cff */
[----:B------:R-:W-:-:S04]  /*1a8d0*/  @!P0 LOP3.LUT R4, R5, R4, RZ, 0x3c, !PT ;  /* 0x0000000405048212 */ /* 0x000fc800078e3cff */
[----:B------:R-:W-:-:S05]  /*1a8e0*/  @!P0 LOP3.LUT R5, R5, R4, RZ, 0x3c, !PT ;  /* 0x0000000405058212 */ /* 0x000fca00078e3cff */
[----:B------:R0:W4:Y:S02]  /*1a8f0*/  @!P0 LDG.E.U16 R3, desc[UR6][R4.64] ;  /* 0x0000000604038981 */ /* 0x000124000c1e1500 */
[----:B0-----:R-:W-:Y:S02]  /*1a900*/  @!P1 IMAD.MOV.U32 R4, RZ, RZ, R29 ;  /* 0x000000ffff049224 */ /* 0x001fe400078e001d */
[----:B------:R-:W-:-:S05]  /*1a910*/  @!P1 IMAD.MOV.U32 R5, RZ, RZ, R31 ;  /* 0x000000ffff059224 */ /* 0x000fca00078e001f */
[----:B------:R0:W2:Y:S02]  /*1a920*/  @!P1 LDG.E.U16 R22, desc[UR6][R4.64] ;  /* 0x0000000604169981 */ /* 0x0000a4000c1e1500 */
[----:B0-----:R-:W-:Y:S02]  /*1a930*/  @!P0 IMAD.MOV.U32 R4, RZ, RZ, R27 ;  /* 0x000000ffff048224 */ /* 0x001fe400078e001b */
[----:B------:R-:W-:-:S05]  /*1a940*/  @!P0 IMAD.MOV.U32 R5, RZ, RZ, R28 ;  /* 0x000000ffff058224 */ /* 0x000fca00078e001c */
[----:B------:R3:W2:Y:S01]  /*1a950*/  @!P0 LDG.E.U16 R20, desc[UR6][R4.64] ;  /* 0x0000000604148981 */ /* 0x0006a2000c1e1500 */
[----:B------:R-:W-:Y:S01]  /*1a960*/  PRMT R18, RZ, 0x7610, R18 ;  /* 0x00007610ff127816 */ /* 0x000fe20000000012 */
[----:B---3--:R-:W-:Y:S02]  /*1a970*/  @!P1 IMAD.MOV.U32 R4, RZ, RZ, R23 ;  /* 0x000000ffff049224 */ /* 0x008fe400078e0017 */
[----:B------:R-:W-:-:S05]  /*1a980*/  @!P1 IMAD.MOV.U32 R5, RZ, RZ, R25 ;  /* 0x000000ffff059224 */ /* 0x000fca00078e0019 */
[----:B------:R0:W3:Y:S04]  /*1a990*/  @!P1 LDG.E.U16 R18, desc[UR6][R4.64] ;  /* 0x0000000604129981 */ /* 0x0000e8000c1e1500 */
[----:B----4-:R-:W-:Y:S04]  /*1a9a0*/  STL [R1+0x38], R3 ;  /* 0x0000380301007387 */ /* 0x010fe80000100800 */
[----:B------:R-:W0:Y:S04]  /*1a9b0*/  LDL R31, [R1+0x888] ;  /* 0x00088800011f7983 */ /* 0x000e280000100800 */
[----:B------:R-:W4:Y:S04]  /*1a9c0*/  LDL R29, [R1+0x87c] ;  /* 0x00087c00011d7983 */ /* 0x000f280000100800 */
[----:B--2---:R1:W-:Y:S04]  /*1a9d0*/  STL [R1+0x34], R22 ;  /* 0x0000341601007387 */ /* 0x0043e80000100800 */
[----:B------:R-:W2:Y:S04]  /*1a9e0*/  LDL R28, [R1+0x844] ;  /* 0x00084400011c7983 */ /* 0x000ea80000100800 */
[----:B-1----:R-:W3:Y:S04]  /*1a9f0*/  LDL R22, [R1+0x880] ;  /* 0x0008800001167983 */ /* 0x002ee80000100800 */
[----:B------:R1:W-:Y:S04]  /*1aa00*/  STL [R1+0x30], R20 ;  /* 0x0000301401007387 */ /* 0x0003e80000100800 */
[----:B------:R-:W4:Y:S04]  /*1aa10*/  LDL R5, [R1+0x884] ;  /* 0x0008840001057983 */ /* 0x000f280000100800 */
[----:B------:R-:W2:Y:S04]  /*1aa20*/  LDL R27, [R1+0x83c] ;  /* 0x00083c00011b7983 */ /* 0x000ea80000100800 */
[----:B------:R-:W2:Y:S01]  /*1aa30*/  LDL R25, [R1+0x840] ;  /* 0x0008400001197983 */ /* 0x000ea20000100800 */
[----:B------:R-:W-:-:S02]  /*1aa40*/  PRMT R30, RZ, 0x7610, R30 ;  /* 0x00007610ff1e7816 */ /* 0x000fc4000000001e */
[----:B------:R-:W-:Y:S02]  /*1aa50*/  PRMT R21, RZ, 0x7610, R21 ;  /* 0x00007610ff157816 */ /* 0x000fe40000000015 */
[----:B------:R-:W-:Y:S02]  /*1aa60*/  PRMT R19, RZ, 0x7610, R19 ;  /* 0x00007610ff137816 */ /* 0x000fe40000000013 */
[----:B------:R-:W-:Y:S01]  /*1aa70*/  PRMT R24, RZ, 0x7610, R24 ;  /* 0x00007610ff187816 */ /* 0x000fe20000000018 */
[----:B------:R-:W2:Y:S04]  /*1aa80*/  LDL R23, [R1+0x804] ;  /* 0x0008040001177983 */ /* 0x000ea80000100800 */
[----:B-1----:R-:W2:Y:S01]  /*1aa90*/  LDL R20, [R1+0x848] ;  /* 0x0008480001147983 */ /* 0x002ea20000100800 */
[----:B0-----:R-:W-:-:S05]  /*1aaa0*/  @!P0 IMAD.MOV.U32 R4, RZ, RZ, R31 ;  /* 0x000000ffff048224 */ /* 0x001fca00078e001f */
[----:B----4-:R3:W4:Y:S02]  /*1aab0*/  @!P0 LDG.E.U16 R30, desc[UR6][R4.64] ;  /* 0x00000006041e8981 */ /* 0x010724000c1e1500 */
[----:B---3--:R-:W-:Y:S02]  /*1aac0*/  @!P1 IMAD.MOV.U32 R4, RZ, RZ, R22 ;  /* 0x000000ffff049224 */ /* 0x008fe400078e0016 */
[----:B------:R-:W-:-:S05]  /*1aad0*/  @!P1 IMAD.MOV.U32 R5, RZ, RZ, R29 ;  /* 0x000000ffff059224 */ /* 0x000fca00078e001d */
[----:B------:R2:W3:Y:S02]  /*1aae0*/  @!P1 LDG.E.U16 R21, desc[UR6][R4.64] ;  /* 0x0000000604159981 */ /* 0x0004e4000c1e1500 */
[----:B--2---:R-:W-:Y:S02]  /*1aaf0*/  @!P0 IMAD.MOV.U32 R4, RZ, RZ, R20 ;  /* 0x000000ffff048224 */ /* 0x004fe400078e0014 */
[----:B------:R-:W-:-:S05]  /*1ab00*/  @!P0 IMAD.MOV.U32 R5, RZ, RZ, R28 ;  /* 0x000000ffff058224 */ /* 0x000fca00078e001c */
[----:B------:R0:W2:Y:S02]  /*1ab10*/  @!P0 LDG.E.U16 R19, desc[UR6][R4.64] ;  /* 0x0000000604138981 */ /* 0x0000a4000c1e1500 */
[----:B0-----:R-:W-:Y:S02]  /*1ab20*/  @!P1 IMAD.MOV.U32 R4, RZ, RZ, R25 ;  /* 0x000000ffff049224 */ /* 0x001fe400078e0019 */
[----:B------:R-:W-:-:S05]  /*1ab30*/  @!P1 IMAD.MOV.U32 R5, RZ, RZ, R27 ;  /* 0x000000ffff059224 */ /* 0x000fca00078e001b */
[----:B------:R-:W4:Y:S04]  /*1ab40*/  @!P1 LDG.E.U16 R24, desc[UR6][R4.64] ;  /* 0x0000000604189981 */ /* 0x000f28000c1e1500 */
[----:B------:R0:W-:Y:S04]  /*1ab50*/  STL [R1+0x2c], R18 ;  /* 0x00002c1201007387 */ /* 0x0001e80000100800 */
[----:B------:R-:W4:Y:S04]  /*1ab60*/  LDL R22, [R1+0x7fc] ;  /* 0x0007fc0001167983 */ /* 0x000f280000100800 */
[----:B0-----:R-:W4:Y:S04]  /*1ab70*/  LDL R18, [R1+0x808] ;  /* 0x0008080001127983 */ /* 0x001f280000100800 */
[----:B---3--:R0:W-:Y:S04]  /*1ab80*/  STL [R1+0x24], R21 ;  /* 0x0000241501007387 */ /* 0x0081e80000100800 */
[----:B------:R-:W3:Y:S04]  /*1ab90*/  LDL R20, [R1+0x7c4] ;  /* 0x0007c40001147983 */ /* 0x000ee80000100800 */
[----:B0-----:R-:W3:Y:S04]  /*1aba0*/  LDL R21, [R1+0x800] ;  /* 0x0008000001157983 */ /* 0x001ee80000100800 */
[----:B--2---:R0:W-:Y:S04]  /*1abb0*/  STL [R1+0x1c], R19 ;  /* 0x00001c1301007387 */ /* 0x0041e80000100800 */
[----:B------:R-:W2:Y:S04]  /*1abc0*/  LDL R25, [R1+0x7bc] ;  /* 0x0007bc0001197983 */ /* 0x000ea80000100800 */
[----:B0-----:R-:W2:Y:S04]  /*1abd0*/  LDL R19, [R1+0x7c8] ;  /* 0x0007c80001137983 */ /* 0x001ea80000100800 */
[----:B----4-:R0:W-:Y:S04]  /*1abe0*/  STL [R1+0x18], R24 ;  /* 0x0000181801007387 */ /* 0x0101e80000100800 */
[----:B0-----:R-:W4:Y:S01]  /*1abf0*/  LDL R24, [R1+0x7c0] ;  /* 0x0007c00001187983 */ /* 0x001f220000100800 */
[----:B------:R-:W-:Y:S01]  /*1ac00*/  PRMT R26, RZ, 0x7610, R26 ;  /* 0x00007610ff1a7816 */ /* 0x000fe2000000001a */
[----:B------:R-:W-:-:S02]  /*1ac10*/  @!P0 IMAD.MOV.U32 R4, RZ, RZ, R18 ;  /* 0x000000ffff048224 */ /* 0x000fc400078e0012 */
[----:B------:R-:W-:Y:S01]  /*1ac20*/  @!P0 IMAD.MOV.U32 R5, RZ, RZ, R23 ;  /* 0x000000ffff058224 */ /* 0x000fe200078e0017 */
[----:B------:R-:W4:Y:S04]  /*1ac30*/  LDL R18, [R1+0x788] ;  /* 0x0007880001127983 */ /* 0x000f280000100800 */
[----:B------:R-:W4:Y:S04]  /*1ac40*/  LDL R23, [R1+0x784] ;  /* 0x0007840001177983 */ /* 0x000f280000100800 */
[----:B------:R0:W4:Y:S01]  /*1ac50*/  @!P0 LDG.E.U16 R26, desc[UR6][R4.64] ;  /* 0x00000006041a8981 */ /* 0x000122000c1e1500 */
[----:B------:R-:W-:-:S02]  /*1ac60*/  PRMT R2, RZ, 0x7610, R2 ;  /* 0x00007610ff027816 */ /* 0x000fc40000000002 */
[----:B------:R-:W-:Y:S01]  /*1ac70*/  PRMT R17, RZ, 0x7610, R17 ;  /* 0x00007610ff117816 */ /* 0x000fe20000000011 */
[----:B0-----:R-:W-:Y:S02]  /*1ac80*/  @!P1 IMAD.MOV.U32 R5, RZ, RZ, R22 ;  /* 0x000000ffff059224 */ /* 0x001fe400078e0016 */
[----:B------:R-:W4:Y:S01]  /*1ac90*/  LDL R22, [R1+0x77c] ;  /* 0x00077c0001167983 */ /* 0x000f220000100800 */
[----:B------:R-:W-:Y:S01]  /*1aca0*/  PRMT R16, RZ, 0x7610, R16 ;  /* 0x00007610ff107816 */ /* 0x000fe20000000010 */
[----:B---3--:R-:W-:Y:S02]  /*1acb0*/  @!P1 IMAD.MOV.U32 R4, RZ, RZ, R21 ;  /* 0x000000ffff049224 */ /* 0x008fe400078e0015 */
[----:B------:R-:W3:Y:S04]  /*1acc0*/  LDL R21, [R1+0x780] ;  /* 0x0007800001157983 */ /* 0x000ee80000100800 */
[----:B------:R0:W3:Y:S02]  /*1acd0*/  @!P1 LDG.E.U16 R2, desc[UR6][R4.64] ;  /* 0x0000000604029981 */ /* 0x0000e4000c1e1500 */
[----:B0-----:R-:W-:-:S02]  /*1ace0*/  @!P0 IMAD.MOV.U32 R5, RZ, RZ, R20 ;  /* 0x000000ffff058224 */ /* 0x001fc400078e0014 */
[----:B--2---:R-:W-:-:S05]  /*1acf0*/  @!P0 IMAD.MOV.U32 R4, RZ, RZ, R19 ;  /* 0x000000ffff048224 */ /* 0x004fca00078e0013 */
[----:B------:R0:W2:Y:S02]  /*1ad00*/  @!P0 LDG.E.U16 R17, desc[UR6][R4.64] ;  /* 0x0000000604118981 */ /* 0x0000a4000c1e1500 */
[----:B0-----:R-:W-:Y:S02]  /*1ad10*/  @!P1 IMAD.MOV.U32 R5, RZ, RZ, R25 ;  /* 0x000000ffff059224 */ /* 0x001fe400078e0019 */
[----:B----4-:R-:W-:-:S05]  /*1ad20*/  @!P1 IMAD.MOV.U32 R4, RZ, RZ, R24 ;  /* 0x000000ffff049224 */ /* 0x010fca00078e0018 */
[----:B------:R0:W4:Y:S01]  /*1ad30*/  @!P1 LDG.E.U16 R16, desc[UR6][R4.64] ;  /* 0x0000000604109981 */ /* 0x000122000c1e1500 */
[----:B------:R-:W-:Y:S02]  /*1ad40*/  PRMT R15, RZ, 0x7610, R15 ;  /* 0x00007610ff0f7816 */ /* 0x000fe4000000000f */
[----:B------:R-:W-:Y:S01]  /*1ad50*/  PRMT R14, RZ, 0x7610, R14 ;  /* 0x00007610ff0e7816 */ /* 0x000fe2000000000e */
[----:B0-----:R-:W-:Y:S02]  /*1ad60*/  @!P0 IMAD.MOV.U32 R4, RZ, RZ, R18 ;  /* 0x000000ffff048224 */ /* 0x001fe400078e0012 */
[----:B------:R-:W-:-:S05]  /*1ad70*/  @!P0 IMAD.MOV.U32 R5, RZ, RZ, R23 ;  /* 0x000000ffff058224 */ /* 0x000fca00078e0017 */
[----:B------:R0:W4:Y:S02]  /*1ad80*/  @!P0 LDG.E.U16 R15, desc[UR6][R4.64] ;  /* 0x00000006040f8981 */ /* 0x000124000c1e1500 */
[----:B0-----:R-:W-:Y:S02]  /*1ad90*/  @!P1 IMAD.MOV.U32 R5, RZ, RZ, R22 ;  /* 0x000000ffff059224 */ /* 0x001fe400078e0016 */
[----:B---3--:R-:W-:-:S05]  /*1ada0*/  @!P1 IMAD.MOV.U32 R4, RZ, RZ, R21 ;  /* 0x000000ffff049224 */ /* 0x008fca00078e0015 */
[----:B------:R-:W3:Y:S04]  /*1adb0*/  @!P1 LDG.E.U16 R14, desc[UR6][R4.64] ;  /* 0x00000006040e9981 */ /* 0x000ee8000c1e1500 */
[----:B------:R-:W-:Y:S04]  /*1adc0*/  STL [R1+0x1c24], R2 ;  /* 0x001c240201007387 */ /* 0x000fe80000100800 */
[----:B------:R-:W-:Y:S04]  /*1add0*/  STL [R1+0x28], R30 ;  /* 0x0000281e01007387 */ /* 0x000fe80000100800 */
[----:B------:R-:W3:Y:S04]  /*1ade0*/  LDL R20, [R1+0x122c] ;  /* 0x00122c0001147983 */ /* 0x000ee80000100800 */
[----:B------:R-:W3:Y:S04]  /*1adf0*/  LDL R19, [R1+0x1238] ;  /* 0x0012380001137983 */ /* 0x000ee80000100800 */
[----:B--2---:R-:W-:Y:S04]  /*1ae00*/  STL [R1+0x1c28], R17 ;  /* 0x001c281101007387 */ /* 0x004fe80000100800 */
[----:B----4-:R0:W-:Y:S04]  /*1ae10*/  STL [R1+0x1c2c], R16 ;  /* 0x001c2c1001007387 */ /* 0x0101e80000100800 */
[----:B------:R-:W2:Y:S04]  /*1ae20*/  LDL R18, [R1+0x1234] ;  /* 0x0012340001127983 */ /* 0x000ea80000100800 */
[----:B0-----:R-:W4:Y:S04]  /*1ae30*/  LDL R16, [R1+0x1240] ;  /* 0x0012400001107983 */ /* 0x001f280000100800 */
[----:B------:R0:W-:Y:S04]  /*1ae40*/  STL [R1+0x1c30], R15 ;  /* 0x001c300f01007387 */ /* 0x0001e80000100800 */
[----:B------:R-:W4:Y:S04]  /*1ae50*/  LDL R2, [R1+0x1278] ;  /* 0x0012780001027983 */ /* 0x000f280000100800 */
[----:B0-----:R-:W4:Y:S01]  /*1ae60*/  LDL R15, [R1+0x126c] ;  /* 0x00126c00010f7983 */ /* 0x001f220000100800 */
[----:B------:R-:W-:-:S02]  /*1ae70*/  PRMT R13, RZ, 0x7610, R13 ;  /* 0x00007610ff0d7816 */ /* 0x000fc4000000000d */
[----:B------:R-:W-:Y:S01]  /*1ae80*/  PRMT R12, RZ, 0x7610, R12 ;  /* 0x00007610ff0c7816 */ /* 0x000fe2000000000c */
[----:B---3--:R0:W-:Y:S04]  /*1ae90*/  STL [R1+0x1c64], R14 ;  /* 0x001c640e01007387 */ /* 0x0081e80000100800 */
[----:B------:R-:W3:Y:S04]  /*1aea0*/  LDL R22, [R1+0x1274] ;  /* 0x0012740001167983 */ /* 0x000ee80000100800 */
[----:B------:R-:W-:Y:S04]  /*1aeb0*/  STL [R1+0xc], R26 ;  /* 0x00000c1a01007387 */ /* 0x000fe80000100800 */
[----:B------:R-:W3:Y:S01]  /*1aec0*/  LDL R21, [R1+0x1280] ;  /* 0x0012800001157983 */ /* 0x000ee20000100800 */
[----:B------:R-:W-:-:S02]  /*1aed0*/  @!P0 IMAD.MOV.U32 R4, RZ, RZ, R19 ;  /* 0x000000ffff048224 */ /* 0x000fc400078e0013 */
[----:B------:R-:W-:Y:S01]  /*1aee0*/  @!P0 IMAD.MOV.U32 R5, RZ, RZ, R20 ;  /* 0x000000ffff058224 */ /* 0x000fe200078e0014 */
[----:B------:R-:W3:Y:S04]  /*1aef0*/  LDL R17, [R1+0x12b8] ;  /* 0x0012b80001117983 */ /* 0x000ee80000100800 */
[----:B------:R-:W3:Y:S04]  /*1af00*/  LDL R20, [R1+0x12ac] ;  /* 0x0012ac0001147983 */ /* 0x000ee80000100800 */
[----:B------:R2:W3:Y:S02]  /*1af10*/  @!P0 LDG.E.U16 R13, desc[UR6][R4.64] ;  /* 0x00000006040d8981 */ /* 0x0004e4000c1e1500 */
[----:B--2---:R-:W-:-:S02]  /*1af20*/  @!P1 IMAD.MOV.U32 R5, RZ, RZ, R18 ;  /* 0x000000ffff059224 */ /* 0x004fc400078e0012 */
[----:B----4-:R-:W-:-:S05]  /*1af30*/  @!P1 IMAD.MOV.U32 R4, RZ, RZ, R16 ;  /* 0x000000ffff049224 */ /* 0x010fca00078e0010 */
[----:B------:R1:W2:Y:S01]  /*1af40*/  @!P1 LDG.E.U16 R12, desc[UR6][R4.64] ;  /* 0x00000006040c9981 */ /* 0x0002a2000c1e1500 */
[----:B------:R-:W-:Y:S02]  /*1af50*/  PRMT R11, RZ, 0x7610, R11 ;  /* 0x00007610ff0b7816 */ /* 0x000fe4000000000b */
[----:B------:R-:W-:Y:S01]  /*1af60*/  PRMT R10, RZ, 0x7610, R10 ;  /* 0x00007610ff0a7816 */ /* 0x000fe2000000000a */
[----:B-1----:R-:W-:Y:S02]  /*1af70*/  @!P0 IMAD.MOV.U32 R4, RZ, RZ, R2 ;  /* 0x000000ffff048224 */ /* 0x002fe400078e0002 */
[----:B------:R-:W-:-:S05]  /*1af80*/  @!P0 IMAD.MOV.U32 R5, RZ, RZ, R15 ;  /* 0x000000ffff058224 */ /* 0x000fca00078e000f */
[----:B------:R3:W4:Y:S01]  /*1af90*/  @!P0 LDG.E.U16 R11, desc[UR6][R4.64] ;  /* 0x00000006040b8981 */ /* 0x000722000c1e1500 */
[----:B------:R-:W-:Y:S01]  /*1afa0*/  PRMT R9, RZ, 0x7610, R9 ;  /* 0x00007610ff097816 */ /* 0x000fe20000000009 */
[----:B---3--:R-:W-:Y:S02]  /*1afb0*/  @!P1 IMAD.MOV.U32 R5, RZ, RZ, R22 ;  /* 0x000000ffff059224 */ /* 0x008fe400078e0016 */
[----:B------:R-:W-:-:S05]  /*1afc0*/  @!P1 IMAD.MOV.U32 R4, RZ, RZ, R21 ;  /* 0x000000ffff049224 */ /* 0x000fca00078e0015 */
[----:B------:R1:W3:Y:S04]  /*1afd0*/  @!P1 LDG.E.U16 R10, desc[UR6][R4.64] ;  /* 0x00000006040a9981 */ /* 0x0002e8000c1e1500 */
[----:B------:R3:W-:Y:S04]  /*1afe0*/  STL [R1+0x1c68], R13 ;  /* 0x001c680d01007387 */ /* 0x0007e80000100800 */
[----:B------:R-:W3:Y:S04]  /*1aff0*/  LDL R19, [R1+0x12b4] ;  /* 0x0012b40001137983 */ /* 0x000ee80000100800 */
[----:B------:R-:W3:Y:S01]  /*1b000*/  LDL R18, [R1+0x12c0] ;  /* 0x0012c00001127983 */ /* 0x000ee20000100800 */
[----:B-1----:R-:W-:-:S02]  /*1b010*/  @!P0 IMAD.MOV.U32 R4, RZ, RZ, R17 ;  /* 0x000000ffff048224 */ /* 0x002fc400078e0011 */
[----:B------:R-:W-:-:S05]  /*1b020*/  @!P0 IMAD.MOV.U32 R5, RZ, RZ, R20 ;  /* 0x000000ffff058224 */ /* 0x000fca00078e0014 */
[----:B------:R1:W3:Y:S04]  /*1b030*/  @!P0 LDG.E.U16 R9, desc[UR6][R4.64] ;  /* 0x0000000604098981 */ /* 0x0002e8000c1e1500 */
[----:B--2---:R2:W-:Y:S04]  /*1b040*/  STL [R1+0x1c6c], R12 ;  /* 0x001c6c0c01007387 */ /* 0x0045e80000100800 */
[----:B------:R-:W2:Y:S04]  /*1b050*/  LDL R16, [R1+0x12ec] ;  /* 0x0012ec0001107983 */ /* 0x000ea80000100800 */
[----:B------:R-:W2:Y:S04]  /*1b060*/  LDL R15, [R1+0x12f8] ;  /* 0x0012f800010f7983 */ /* 0x000ea80000100800 */
[----:B0-----:R-:W2:Y:S04]  /*1b070*/  LDL R14, [R1+0x12f4] ;  /* 0x0012f400010e7983 */ /* 0x001ea80000100800 */
[----:B------:R-:W2:Y:S01]  /*1b080*/  LDL R2, [R1+0x1300] ;  /* 0x0013000001027983 */ /* 0x000ea20000100800 */
[----:B------:R-:W-:-:S03]  /*1b090*/  PRMT R8, RZ, 0x7610, R8 ;  /* 0x00007610ff087816 */ /* 0x000fc60000000008 */
[----:B----4-:R-:W-:Y:S01]  /*1b0a0*/  STL [R1+0x1c70], R11 ;  /* 0x001c700b01007387 */ /* 0x010fe20000100800 */
[----:B------:R-:W-:-:S03]  /*1b0b0*/  PRMT R7, RZ, 0x7610, R7 ;  /* 0x00007610ff077816 */ /* 0x000fc60000000007 */
[----:B---3--:R0:W-:Y:S04]  /*1b0c0*/  STL [R1+0x1c74], R10 ;  /* 0x001c740a01007387 */ /* 0x0081e80000100800 */
[----:B------:R-:W3:Y:S04]  /*1b0d0*/  LDL R17, [R1+0x132c] ;  /* 0x00132c0001117983 */ /* 0x000ee80000100800 */
[----:B------:R-:W4:Y:S01]  /*1b0e0*/  LDL R13, [R1+0x1338] ;  /* 0x00133800010d7983 */ /* 0x000f220000100800 */
[----:B-1----:R-:W-:Y:S02]  /*1b0f0*/  @!P1 IMAD.MOV.U32 R4, RZ, RZ, R18 ;  /* 0x000000ffff049224 */ /* 0x002fe400078e0012 */
[----:B------:R-:W-:-:S05]  /*1b100*/  @!P1 IMAD.MOV.U32 R5, RZ, RZ, R19 ;  /* 0x000000ffff059224 */ /* 0x000fca00078e0013 */
[----:B------:R1:W4:Y:S04]  /*1b110*/  @!P1 LDG.E.U16 R8, desc[UR6][R4.64] ;  /* 0x0000000604089981 */ /* 0x000328000c1e1500 */
[----:B------:R-:W-:Y:S04]  /*1b120*/  STL [R1+0x1c78], R9 ;  /* 0x001c780901007387 */ /* 0x000fe80000100800 */
[----:B--2---:R-:W2:Y:S04]  /*1b130*/  LDL R12, [R1+0x1334] ;  /* 0x00133400010c7983 */ /* 0x004ea80000100800 */
[----:B0-----:R-:W2:Y:S01]  /*1b140*/  LDL R10, [R1+0x1340] ;  /* 0x00134000010a7983 */ /* 0x001ea20000100800 */
[----:B-1----:R-:W-:-:S02]  /*1b150*/  @!P0 IMAD.MOV.U32 R5, RZ, RZ, R16 ;  /* 0x000000ffff058224 */ /* 0x002fc400078e0010 */
[----:B------:R-:W-:-:S05]  /*1b160*/  @!P0 IMAD.MOV.U32 R4, RZ, RZ, R15 ;  /* 0x000000ffff048224 */ /* 0x000fca00078e000f */
[----:B------:R0:W2:Y:S01]  /*1b170*/  @!P0 LDG.E.U16 R7, desc[UR6][R4.64] ;  /* 0x0000000604078981 */ /* 0x0000a2000c1e1500 */
[----:B------:R-:W-:Y:S01]  /*1b180*/  PRMT R6, RZ, 0x7610, R6 ;  /* 0x00007610ff067816 */ /* 0x000fe20000000006 */
[----:B------:R-:W-:Y:S02]  /*1b190*/  @!P1 IMAD.MOV.U32 R30, RZ, RZ, R2 ;  /* 0x000000ffff1e9224 */ /* 0x000fe400078e0002 */
[----:B------:R-:W-:-:S05]  /*1b1a0*/  @!P1 IMAD.MOV.U32 R31, RZ, RZ, R14 ;  /* 0x000000ffff1f9224 */ /* 0x000fca00078e000e */
[----:B------:R3:W2:Y:S01]  /*1b1b0*/  @!P1 LDG.E.U16 R6, desc[UR6][R30.64] ;  /* 0x000000061e069981 */ /* 0x0006a2000c1e1500 */
[----:B0-----:R-:W-:Y:S02]  /*1b1c0*/  PRMT R5, RZ, 0x7610, R5 ;  /* 0x00007610ff057816 */ /* 0x001fe40000000005 */
[----:B------:R-:W-:Y:S01]  /*1b1d0*/  PRMT R4, RZ, 0x7610, R4 ;  /* 0x00007610ff047816 */ /* 0x000fe20000000004 */
[----:B---3--:R-:W-:Y:S02]  /*1b1e0*/  @!P0 IMAD.MOV.U32 R31, RZ, RZ, R17 ;  /* 0x000000ffff1f8224 */ /* 0x008fe400078e0011 */
[----:B----4-:R-:W-:-:S05]  /*1b1f0*/  @!P0 IMAD.MOV.U32 R30, RZ, RZ, R13 ;  /* 0x000000ffff1e8224 */ /* 0x010fca00078e000d */
[----:B------:R2:W3:Y:S04]  /*1b200*/  @!P0 LDG.E.U16 R5, desc[UR6][R30.64] ;  /* 0x000000061e058981 */ /* 0x0004e8000c1e1500 */
[----:B------:R0:W-:Y:S04]  /*1b210*/  STL [R1+0x1c7c], R8 ;  /* 0x001c7c0801007387 */ /* 0x0001e80000100800 */
[----:B------:R-:W4:Y:S01]  /*1b220*/  LDL R16, [R1+0x9f4] ;  /* 0x0009f40001107983 */ /* 0x000f220000100800 */
[----:B--2---:R-:W-:Y:S02]  /*1b230*/  @!P1 IMAD.MOV.U32 R31, RZ, RZ, R12 ;  /* 0x000000ffff1f9224 */ /* 0x004fe400078e000c */
[----:B------:R-:W-:Y:S01]  /*1b240*/  @!P1 IMAD.MOV.U32 R30, RZ, RZ, R10 ;  /* 0x000000ffff1e9224 */ /* 0x000fe200078e000a */
[----:B0-----:R-:W2:Y:S04]  /*1b250*/  LDL R8, [R1+0x9f8] ;  /* 0x0009f80001087983 */ /* 0x001ea80000100800 */
[----:B------:R4:W2:Y:S04]  /*1b260*/  @!P1 LDG.E.U16 R4, desc[UR6][R30.64] ;  /* 0x000000061e049981 */ /* 0x0008a8000c1e1500 */
[----:B------:R0:W-:Y:S04]  /*1b270*/  STL [R1+0x1c80], R7 ;  /* 0x001c800701007387 */ /* 0x0001e80000100800 */
[----:B------:R-:W2:Y:S04]  /*1b280*/  LDL R15, [R1+0x9ec] ;  /* 0x0009ec00010f7983 */ /* 0x000ea80000100800 */
[----:B------:R-:W2:Y:S04]  /*1b290*/  LDL R14, [R1+0x9f0] ;  /* 0x0009f000010e7983 */ /* 0x000ea80000100800 */
[----:B------:R-:W2:Y:S04]  /*1b2a0*/  LDL R11, [R1+0x9b4] ;  /* 0x0009b400010b7983 */ /* 0x000ea80000100800 */
[----:B------:R-:W2:Y:S04]  /*1b2b0*/  LDL R2, [R1+0x9b8] ;  /* 0x0009b80001027983 */ /* 0x000ea80000100800 */
[----:B------:R1:W-:Y:S04]  /*1b2c0*/  STL [R1+0x1c84], R6 ;  /* 0x001c840601007387 */ /* 0x0003e80000100800 */
[----:B------:R-:W2:Y:S04]  /*1b2d0*/  LDL R13, [R1+0x9ac] ;  /* 0x0009ac00010d7983 */ /* 0x000ea80000100800 */
[----:B------:R-:W2:Y:S01]  /*1b2e0*/  LDL R9, [R1+0x9b0] ;  /* 0x0009b00001097983 */ /* 0x000ea20000100800 */
[----:B------:R-:W-:-:S02]  /*1b2f0*/  PRMT R60, RZ, 0x7610, R60 ;  /* 0x00007610ff3c7816 */ /* 0x000fc4000000003c */
[----:B------:R-:W-:Y:S01]  /*1b300*/  PRMT R59, RZ, 0x7610, R59 ;  /* 0x00007610ff3b7816 */ /* 0x000fe2000000003b */
[----:B---3--:R3:W-:Y:S04]  /*1b310*/  STL [R1+0x1c88], R5 ;  /* 0x001c880501007387 */ /* 0x0087e80000100800 */
[----:B------:R-:W3:Y:S04]  /*1b320*/  LDL R12, [R1+0x974] ;  /* 0x00097400010c7983 */ /* 0x000ee80000100800 */
[----:B------:R-:W3:Y:S01]  /*1b330*/  LDL R10, [R1+0x978] ;  /* 0x00097800010a7983 */ /* 0x000ee20000100800 */
[----:B----4-:R-:W-:-:S02]  /*1b340*/  @!P0 IMAD.MOV.U32 R31, RZ, RZ, R16 ;  /* 0x000000ffff1f8224 */ /* 0x010fc400078e0010 */
[----:B--2---:R-:W-:Y:S01]  /*1b350*/  @!P0 IMAD.MOV.U32 R30, RZ, RZ, R8 ;  /* 0x000000ffff1e8224 */ /* 0x004fe200078e0008 */
[----:B------:R2:W-:Y:S04]  /*1b360*/  STL [R1+0x1c8c], R4 ;  /* 0x001c8c0401007387 */ /* 0x0005e80000100800 */
[----:B------:R-:W4:Y:S04]  /*1b370*/  LDL R8, [R1+0x96c] ;  /* 0x00096c0001087983 */ /* 0x000f280000100800 */
[----:B0-----:R-:W4:Y:S04]  /*1b380*/  LDL R7, [R1+0x970] ;  /* 0x0009700001077983 */ /* 0x001f280000100800 */
[----:B------:R0:W4:Y:S04]  /*1b390*/  @!P0 LDG.E.U16 R60, desc[UR6][R30.64] ;  /* 0x000000061e3c8981 */ /* 0x000128000c1e1500 */
[----:B-1----:R-:W4:Y:S04]  /*1b3a0*/  LDL R6, [R1+0x934] ;  /* 0x0009340001067983 */ /* 0x002f280000100800 */
[----:B---3--:R-:W3:Y:S01]  /*1b3b0*/  LDL R5, [R1+0x938] ;  /* 0x0009380001057983 */ /* 0x008ee20000100800 */
[----:B------:R-:W-:-:S02]  /*1b3c0*/  PRMT R58, RZ, 0x7610, R58 ;  /* 0x00007610ff3a7816 */ /* 0x000fc4000000003a */
[----:B------:R-:W-:Y:S02]  /*1b3d0*/  PRMT R56, RZ, 0x7610, R56 ;  /* 0x00007610ff387816 */ /* 0x000fe40000000038 */
[----:B------:R-:W-:Y:S02]  /*1b3e0*/  PRMT R54, RZ, 0x7610, R54 ;  /* 0x00007610ff367816 */ /* 0x000fe40000000036 */
[----:B------:R-:W-:Y:S01]  /*1b3f0*/  PRMT R52, RZ, 0x7610, R52 ;  /* 0x00007610ff347816 */ /* 0x000fe20000000034 */
[----:B--2---:R-:W2:Y:S01]  /*1b400*/  LDL R4, [R1+0x8f8] ;  /* 0x0008f80001047983 */ /* 0x004ea20000100800 */
[----:B------:R-:W-:Y:S02]  /*1b410*/  PRMT R50, RZ, 0x7610, R50 ;  /* 0x00007610ff327816 */ /* 0x000fe40000000032 */
[----:B------:R-:W-:Y:S02]  /*1b420*/  PRMT R48, RZ, 0x7610, R48 ;  /* 0x00007610ff307816 */ /* 0x000fe40000000030 */
[----:B------:R-:W-:-:S02]  /*1b430*/  PRMT R46, RZ, 0x7610, R46 ;  /* 0x00007610ff2e7816 */ /* 0x000fc4000000002e */
[----:B------:R-:W-:Y:S02]  /*1b440*/  PRMT R44, RZ, 0x7610, R44 ;  /* 0x00007610ff2c7816 */ /* 0x000fe4000000002c */
[----:B------:R-:W-:Y:S02]  /*1b450*/  PRMT R42, RZ, 0x7610, R42 ;  /* 0x00007610ff2a7816 */ /* 0x000fe4000000002a */
[----:B------:R-:W-:Y:S02]  /*1b460*/  PRMT R40, RZ, 0x7610, R40 ;  /* 0x00007610ff287816 */ /* 0x000fe40000000028 */
[----:B------:R-:W-:Y:S01]  /*1b470*/  PRMT R38, RZ, 0x7610, R38 ;  /* 0x00007610ff267816 */ /* 0x000fe20000000026 */
[----:B------:R-:W2:Y:S01]  /*1b480*/  LDL R16, [R1+0x7b4] ;  /* 0x0007b40001107983 */ /* 0x000ea20000100800 */
[----:B0-----:R-:W-:Y:S02]  /*1b490*/  @!P1 IMAD.MOV.U32 R31, RZ, RZ, R15 ;  /* 0x000000ffff1f9224 */ /* 0x001fe400078e000f */
[----:B------:R-:W-:Y:S01]  /*1b4a0*/  @!P1 IMAD.MOV.U32 R30, RZ, RZ, R14 ;  /* 0x000000ffff1e9224 */ /* 0x000fe200078e000e */
[----:B------:R-:W2:Y:S04]  /*1b4b0*/  LDL R15, [R1+0x7b8] ;  /* 0x0007b800010f7983 */ /* 0x000ea80000100800 */
[----:B------:R-:W2:Y:S04]  /*1b4c0*/  LDL R14, [R1+0x7ac] ;  /* 0x0007ac00010e7983 */ /* 0x000ea80000100800 */
[----:B------:R0:W2:Y:S02]  /*1b4d0*/  @!P1 LDG.E.U16 R59, desc[UR6][R30.64] ;  /* 0x000000061e3b9981 */ /* 0x0000a4000c1e1500 */
[----:B0-----:R-:W-:-:S02]  /*1b4e0*/  @!P0 IMAD.MOV.U32 R30, RZ, RZ, R2 ;  /* 0x000000ffff1e8224 */ /* 0x001fc400078e0002 */
        /* <DEDUP_REMOVED lines=14> */
[----:B----4-:R-:W-:-:S02]  /*1b5d0*/  @!P1 IMAD.MOV.U32 R31, RZ, RZ, R8 ;  /* 0x000000ffff1f9224 */ /* 0x010fc400078e0008 */
[----:B------:R-:W-:Y:S01]  /*1b5e0*/  @!P1 IMAD.MOV.U32 R30, RZ, RZ, R7 ;  /* 0x000000ffff1e9224 */ /* 0x000fe200078e0007 */
[----:B------:R-:W4:Y:S04]  /*1b5f0*/  LDL R8, [R1+0x8b4] ;  /* 0x0008b40001087983 */ /* 0x000f280000100800 */
[----:B------:R-:W4:Y:S04]  /*1b600*/  LDL R7, [R1+0x8b8] ;  /* 0x0008b80001077983 */ /* 0x000f280000100800 */
[----:B------:R3:W4:Y:S02]  /*1b610*/  @!P1 LDG.E.U16 R52, desc[UR6][R30.64] ;  /* 0x000000061e349981 */ /* 0x000724000c1e1500 */
[----:B---3--:R-:W-:-:S02]  /*1b620*/  @!P0 IMAD.MOV.U32 R30, RZ, RZ, R5 ;  /* 0x000000ffff1e8224 */ /* 0x008fc400078e0005 */
[----:B------:R-:W-:Y:S01]  /*1b630*/  @!P0 IMAD.MOV.U32 R31, RZ, RZ, R6 ;  /* 0x000000ffff1f8224 */ /* 0x000fe200078e0006 */
[----:B------:R-:W3:Y:S04]  /*1b640*/  LDL R5, [R1+0x8b0] ;  /* 0x0008b00001057983 */ /* 0x000ee80000100800 */
[----:B------:R-:W3:Y:S04]  /*1b650*/  LDL R6, [R1+0x8ac] ;  /* 0x0008ac0001067983 */ /* 0x000ee80000100800 */
[----:B------:R2:W3:Y:S02]  /*1b660*/  @!P0 LDG.E.U16 R50, desc[UR6][R30.64] ;  /* 0x000000061e328981 */ /* 0x0004e4000c1e1500 */
[----:B--2---:R-:W-:-:S02]  /*1b670*/  @!P1 IMAD.MOV.U32 R30, RZ, RZ, R2 ;  /* 0x000000ffff1e9224 */ /* 0x004fc400078e0002 */
[----:B------:R-:W-:Y:S01]  /*1b680*/  @!P1 IMAD.MOV.U32 R31, RZ, RZ, R11 ;  /* 0x000000ffff1f9224 */ /* 0x000fe200078e000b */
[----:B------:R-:W2:Y:S04]  /*1b690*/  LDL R2, [R1+0x870] ;  /* 0x0008700001027983 */ /* 0x000ea80000100800 */
[----:B------:R-:W2:Y:S04]  /*1b6a0*/  LDL R11, [R1+0x878] ;  /* 0x00087800010b7983 */ /* 0x000ea80000100800 */
[----:B------:R0:W2:Y:S02]  /*1b6b0*/  @!P1 LDG.E.U16 R48, desc[UR6][R30.64] ;  /* 0x000000061e309981 */ /* 0x0000a4000c1e1500 */
[----:B0-----:R-:W-:-:S02]  /*1b6c0*/  @!P0 IMAD.MOV.U32 R30, RZ, RZ, R4 ;  /* 0x000000ffff1e8224 */ /* 0x001fc400078e0004 */
[----:B------:R-:W2:Y:S01]  /*1b6d0*/  LDL R4, [R1+0x86c] ;  /* 0x00086c0001047983 */ /* 0x000ea20000100800 */
[----:B------:R-:W-:-:S03]  /*1b6e0*/  @!P0 IMAD.MOV.U32 R31, RZ, RZ, R9 ;  /* 0x000000ffff1f8224 */ /* 0x000fc600078e0009 */
[----:B------:R-:W2:Y:S04]  /*1b6f0*/  LDL R9, [R1+0x838] ;  /* 0x0008380001097983 */ /* 0x000ea80000100800 */
[----:B------:R0:W2:Y:S02]  /*1b700*/  @!P0 LDG.E.U16 R46, desc[UR6][R30.64] ;  /* 0x000000061e2e8981 */ /* 0x0000a4000c1e1500 */
[----:B0-----:R-:W-:Y:S02]  /*1b710*/  @!P1 IMAD.MOV.U32 R31, RZ, RZ, R13 ;  /* 0x000000ffff1f9224 */ /* 0x001fe400078e000d */
[----:B------:R-:W2:Y:S01]  /*1b720*/  LDL R13, [R1+0x7b0] ;  /* 0x0007b000010d7983 */ /* 0x000ea20000100800 */
[----:B------:R-:W-:-:S03]  /*1b730*/  @!P1 IMAD.MOV.U32 R30, RZ, RZ, R10 ;  /* 0x000000ffff1e9224 */ /* 0x000fc600078e000a */
[----:B------:R-:W2:Y:S04]  /*1b740*/  LDL R10, [R1+0x834] ;  /* 0x00083400010a7983 */ /* 0x000ea80000100800 */
[----:B------:R4:W2:Y:S02]  /*1b750*/  @!P1 LDG.E.U16 R44, desc[UR6][R30.64] ;  /* 0x000000061e2c9981 */ /* 0x0008a4000c1e1500 */
[----:B----4-:R-:W-:Y:S02]  /*1b760*/  @!P0 IMAD.MOV.U32 R31, RZ, RZ, R8 ;  /* 0x000000ffff1f8224 */ /* 0x010fe400078e0008 */
        /* <DEDUP_REMOVED lines=9> */
[----:B0-----:R-:W-:Y:S01]  /*1b800*/  @!P0 IMAD.MOV.U32 R31, RZ, RZ, R12 ;  /* 0x000000ffff1f8224 */ /* 0x001fe200078e000c */
[----:B------:R-:W-:Y:S01]  /*1b810*/  PRMT R36, RZ, 0x7610, R36 ;  /* 0x00007610ff247816 */ /* 0x000fe20000000024 */
[----:B------:R-:W3:Y:S01]  /*1b820*/  LDL R12, [R1+0x774] ;  /* 0x00077400010c7983 */ /* 0x000ee20000100800 */
[----:B--2---:R-:W-:-:S03]  /*1b830*/  @!P0 IMAD.MOV.U32 R30, RZ, RZ, R11 ;  /* 0x000000ffff1e8224 */ /* 0x004fc600078e000b */
[----:B------:R-:W2:Y:S04]  /*1b840*/  LDL R11, [R1+0x778] ;  /* 0x00077800010b7983 */ /* 0x000ea80000100800 */
[----:B------:R0:W2:Y:S02]  /*1b850*/  @!P0 LDG.E.U16 R38, desc[UR6][R30.64] ;  /* 0x000000061e268981 */ /* 0x0000a4000c1e1500 */
[----:B0-----:R-:W-:Y:S02]  /*1b860*/  @!P1 IMAD.MOV.U32 R31, RZ, RZ, R4 ;  /* 0x000000ffff1f9224 */ /* 0x001fe400078e0004 */
[----:B------:R-:W2:Y:S01]  /*1b870*/  LDL R4, [R1+0x7ec] ;  /* 0x0007ec0001047983 */ /* 0x000ea20000100800 */
[----:B------:R-:W-:-:S03]  /*1b880*/  @!P1 IMAD.MOV.U32 R30, RZ, RZ, R2 ;  /* 0x000000ffff1e9224 */ /* 0x000fc600078e0002 */
[----:B------:R-:W2:Y:S01]  /*1b890*/  LDL R2, [R1+0x7f0] ;  /* 0x0007f00001027983 */ /* 0x000ea20000100800 */
[----:B------:R-:W-:-:S03]  /*1b8a0*/  PRMT R34, RZ, 0x7610, R34 ;  /* 0x00007610ff227816 */ /* 0x000fc60000000022 */
[----:B------:R0:W2:Y:S01]  /*1b8b0*/  @!P1 LDG.E.U16 R36, desc[UR6][R30.64] ;  /* 0x000000061e249981 */ /* 0x0000a2000c1e1500 */
[----:B------:R-:W-:Y:S01]  /*1b8c0*/  PRMT R32, RZ, 0x7610, R32 ;  /* 0x00007610ff207816 */ /* 0x000fe20000000020 */
[----:B0-----:R-:W-:Y:S02]  /*1b8d0*/  @!P0 IMAD.MOV.U32 R30, RZ, RZ, R9 ;  /* 0x000000ffff1e8224 */ /* 0x001fe400078e0009 */
[----:B------:R-:W2:Y:S01]  /*1b8e0*/  LDL R9, [R1+0x770] ;  /* 0x0007700001097983 */ /* 0x000ea20000100800 */
[----:B------:R-:W-:Y:S01]  /*1b8f0*/  PRMT R33, RZ, 0x7610, R33 ;  /* 0x00007610ff217816 */ /* 0x000fe20000000021 */
[----:B------:R-:W-:Y:S02]  /*1b900*/  @!P0 IMAD.MOV.U32 R31, RZ, RZ, R10 ;  /* 0x000000ffff1f8224 */ /* 0x000fe400078e000a */
        /* <DEDUP_REMOVED lines=13> */
[----:B------:R-:W2:Y:S01]  /*1b9e0*/  LDL R4, [R1+0x127c] ;  /* 0x00127c0001047983 */ /* 0x000ea20000100800 */
[----:B------:R-:W-:-:S03]  /*1b9f0*/  @!P1 IMAD.MOV.U32 R30, RZ, RZ, R2 ;  /* 0x000000ffff1e9224 */ /* 0x000fc600078e0002 */
[----:B------:R-:W2:Y:S01]  /*1ba00*/  LDL R2, [R1+0x1288] ;  /* 0x0012880001027983 */ /* 0x000ea20000100800 */
[----:B------:R-:W-:Y:S02]  /*1ba10*/  PRMT R35, RZ, 0x7610, R35 ;  /* 0x00007610ff237816 */ /* 0x000fe40000000023 */
[----:B------:R-:W-:-:S04]  /*1ba20*/  PRMT R37, RZ, 0x7610, R37 ;  /* 0x00007610ff257816 */ /* 0x000fc80000000025 */
[----:B------:R0:W2:Y:S01]  /*1ba30*/  @!P1 LDG.E.U16 R35, desc[UR6][R30.64] ;  /* 0x000000061e239981 */ /* 0x0000a2000c1e1500 */
[----:B------:R-:W-:Y:S01]  /*1ba40*/  PRMT R39, RZ, 0x7610, R39 ;  /* 0x00007610ff277816 */ /* 0x000fe20000000027 */
[----:B0-----:R-:W-:Y:S02]  /*1ba50*/  @!P0 IMAD.MOV.U32 R30, RZ, RZ, R15 ;  /* 0x000000ffff1e8224 */ /* 0x001fe400078e000f */
[----:B------:R-:W-:-:S05]  /*1ba60*/  @!P0 IMAD.MOV.U32 R31, RZ, RZ, R16 ;  /* 0x000000ffff1f8224 */ /* 0x000fca00078e0010 */
[----:B------:R0:W2:Y:S01]  /*1ba70*/  @!P0 LDG.E.U16 R37, desc[UR6][R30.64] ;  /* 0x000000061e258981 */ /* 0x0000a2000c1e1500 */
[----:B------:R-:W-:Y:S01]  /*1ba80*/  PRMT R41, RZ, 0x7610, R41 ;  /* 0x00007610ff297816 */ /* 0x000fe20000000029 */
[----:B0-----:R-:W-:Y:S02]  /*1ba90*/  @!P1 IMAD.MOV.U32 R30, RZ, RZ, R13 ;  /* 0x000000ffff1e9224 */ /* 0x001fe400078e000d */
[----:B------:R-:W-:Y:S01]  /*1baa0*/  @!P1 IMAD.MOV.U32 R31, RZ, RZ, R14 ;  /* 0x000000ffff1f9224 */ /* 0x000fe200078e000e */
[----:B------:R-:W2:Y:S04]  /*1bab0*/  LDL R13, [R1+0x1284] ;  /* 0x00128400010d7983 */ /* 0x000ea80000100800 */
[----:B------:R0:W2:Y:S01]  /*1bac0*/  @!P1 LDG.E.U16 R39, desc[UR6][R30.64] ;  /* 0x000000061e279981 */ /* 0x0000a2000c1e1500 */
[----:B------:R-:W-:Y:S01]  /*1bad0*/  PRMT R43, RZ, 0x7610, R43 ;  /* 0x00007610ff2b7816 */ /* 0x000fe2000000002b */
[----:B0-----:R-:W-:-:S02]  /*1bae0*/  @!P0 IMAD.MOV.U32 R30, RZ, RZ, R11 ;  /* 0x000000ffff1e8224 */ /* 0x001fc400078e000b */
[----:B------:R-:W-:Y:S01]  /*1baf0*/  @!P0 IMAD.MOV.U32 R31, RZ, RZ, R12 ;  /* 0x000000ffff1f8224 */ /* 0x000fe200078e000c */
[----:B------:R-:W2:Y:S04]  /*1bb00*/  LDL R11, [R1+0x12bc] ;  /* 0x0012bc00010b7983 */ /* 0x000ea80000100800 */
[----:B------:R-:W2:Y:S04]  /*1bb10*/  LDL R12, [R1+0x1290] ;  /* 0x00129000010c7983 */ /* 0x000ea80000100800 */
[----:B------:R0:W2:Y:S01]  /*1bb20*/  @!P0 LDG.E.U16 R41, desc[UR6][R30.64] ;  /* 0x000000061e298981 */ /* 0x0000a2000c1e1500 */
[----:B------:R-:W-:Y:S01]  /*1bb30*/  PRMT R45, RZ, 0x7610, R45 ;  /* 0x00007610ff2d7816 */ /* 0x000fe2000000002d */
[----:B0-----:R-:W-:Y:S01]  /*1bb40*/  @!P1 IMAD.MOV.U32 R30, RZ, RZ, R9 ;  /* 0x000000ffff1e9224 */ /* 0x001fe200078e0009 */
[----:B------:R-:W-:Y:S01]  /*1bb50*/  PRMT R47, RZ, 0x7610, R47 ;  /* 0x00007610ff2f7816 */ /* 0x000fe2000000002f */
        /* <DEDUP_REMOVED lines=15> */
[----:B------:R-:W2:Y:S04]  /*1bc50*/  LDL R4, [R1+0x1310] ;  /* 0x0013100001047983 */ /* 0x000ea80000100800 */
[----:B------:R-:W2:Y:S04]  /*1bc60*/  LDL.LU R15, [R1+0x754] ;  /* 0x00075400010f7983 */ /* 0x000ea80000300800 */
[----:B------:R-:W2:Y:S01]  /*1bc70*/  LDL.LU R16, [R1+0x750] ;  /* 0x0007500001107983 */ /* 0x000ea20000300800 */
[----:B------:R-:W-:-:S03]  /*1bc80*/  @!P0 IMAD.MOV.U32 R30, RZ, RZ, R2 ;  /* 0x000000ffff1e8224 */ /* 0x000fc600078e0002 */
        /* <DEDUP_REMOVED lines=11> */
[----:B------:R-:W2:Y:S01]  /*1bd40*/  LDL.LU R29, [R1+0x720] ;  /* 0x00072000011d7983 */ /* 0x000ea20000300800 */
[----:B------:R-:W-:-:S02]  /*1bd50*/  PRMT R49, RZ, 0x7610, R49 ;  /* 0x00007610ff317816 */ /* 0x000fc40000000031 */
[----:B------:R-:W-:Y:S02]  /*1bd60*/  PRMT R51, RZ, 0x7610, R51 ;  /* 0x00007610ff337816 */ /* 0x000fe40000000033 */
[----:B------:R-:W-:Y:S02]  /*1bd70*/  PRMT R53, RZ, 0x7610, R53 ;  /* 0x00007610ff357816 */ /* 0x000fe40000000035 */
[----:B------:R-:W-:Y:S01]  /*1bd80*/  PRMT R55, RZ, 0x7610, R55 ;  /* 0x00007610ff377816 */ /* 0x000fe20000000037 */
[----:B------:R-:W2:Y:S04]  /*1bd90*/  LDL.LU R27, [R1+0x71c] ;  /* 0x00071c00011b7983 */ /* 0x000ea80000300800 */
[----:B------:R0:W2:Y:S01]  /*1bda0*/  @!P0 LDG.E.U16 R49, desc[UR6][R30.64] ;  /* 0x000000061e318981 */ /* 0x0000a2000c1e1500 */
[----:B------:R-:W-:-:S02]  /*1bdb0*/  PRMT R57, RZ, 0x7610, R57 ;  /* 0x00007610ff397816 */ /* 0x000fc40000000039 */
[----:B------:R-:W-:Y:S01]  /*1bdc0*/  PRMT R61, RZ, 0x7610, R61 ;  /* 0x00007610ff3d7816 */ /* 0x000fe2000000003d */
[----:B------:R-:W2:Y:S01]  /*1bdd0*/  LDL.LU R28, [R1+0x718] ;  /* 0x00071800011c7983 */ /* 0x000ea20000300800 */
[----:B0-----:R-:W-:Y:S02]  /*1bde0*/  @!P1 IMAD.MOV.U32 R31, RZ, RZ, R13 ;  /* 0x000000ffff1f9224 */ /* 0x001fe400078e000d */
[----:B------:R-:W-:-:S05]  /*1bdf0*/  @!P1 IMAD.MOV.U32 R30, RZ, RZ, R12 ;  /* 0x000000ffff1e9224 */ /* 0x000fca00078e000c */
[----:B------:R0:W2:Y:S02]  /*1be00*/  @!P1 LDG.E.U16 R51, desc[UR6][R30.64] ;  /* 0x000000061e339981 */ /* 0x0000a4000c1e1500 */
[----:B0-----:R-:W-:Y:S02]  /*1be10*/  @!P0 IMAD.MOV.U32 R31, RZ, RZ, R11 ;  /* 0x000000ffff1f8224 */ /* 0x001fe400078e000b */
[----:B------:R-:W-:-:S05]  /*1be20*/  @!P0 IMAD.MOV.U32 R30, RZ, RZ, R10 ;  /* 0x000000ffff1e8224 */ /* 0x000fca00078e000a */
[----:B------:R4:W2:Y:S02]  /*1be30*/  @!P0 LDG.E.U16 R53, desc[UR6][R30.64] ;  /* 0x000000061e358981 */ /* 0x0008a4000c1e1500 */
[----:B----4-:R-:W-:Y:S02]  /*1be40*/  @!P1 IMAD.MOV.U32 R30, RZ, RZ, R8 ;  /* 0x000000ffff1e9224 */ /* 0x010fe400078e0008 */
[----:B------:R-:W-:-:S05]  /*1be50*/  @!P1 IMAD.MOV.U32 R31, RZ, RZ, R9 ;  /* 0x000000ffff1f9224 */ /* 0x000fca00078e0009 */
[----:B------:R3:W4:Y:S02]  /*1be60*/  @!P1 LDG.E.U16 R55, desc[UR6][R30.64] ;  /* 0x000000061e379981 */ /* 0x000724000c1e1500 */
[----:B---3--:R-:W-:Y:S02]  /*1be70*/  @!P0 IMAD.MOV.U32 R30, RZ, RZ, R6 ;  /* 0x000000ffff1e8224 */ /* 0x008fe400078e0006 */
[----:B------:R-:W-:-:S05]  /*1be80*/  @!P0 IMAD.MOV.U32 R31, RZ, RZ, R7 ;  /* 0x000000ffff1f8224 */ /* 0x000fca00078e0007 */
[----:B------:R0:W3:Y:S02]  /*1be90*/  @!P0 LDG.E.U16 R57, desc[UR6][R30.64] ;  /* 0x000000061e398981 */ /* 0x0000e4000c1e1500 */
[----:B0-----:R-:W-:Y:S02]  /*1bea0*/  @!P1 IMAD.MOV.U32 R31, RZ, RZ, R5 ;  /* 0x000000ffff1f9224 */ /* 0x001fe400078e0005 */
[----:B--2---:R-:W-:Y:S04]  /*1beb0*/  STS.U16 [R0+UR5+0xb00], R15 ;  /* 0x000b000f00007988 */ /* 0x004fe80008000405 */
[----:B------:R-:W-:Y:S01]  /*1bec0*/  STS.U16 [R0+UR5+0xb40], R16 ;  /* 0x000b401000007988 */ /* 0x000fe20008000405 */
[----:B------:R-:W-:-:S03]  /*1bed0*/  @!P1 IMAD.MOV.U32 R30, RZ, RZ, R4 ;  /* 0x000000ffff1e9224 */ /* 0x000fc600078e0004 */
[----:B------:R-:W-:Y:S04]  /*1bee0*/  STS.U16 [R0+UR5+0xb80], R17 ;  /* 0x000b801100007988 */ /* 0x000fe80008000405 */
[----:B------:R-:W-:Y:S04]  /*1bef0*/  STS.U16 [R0+UR5+0xbc0], R2 ;  /* 0x000bc00200007988 */ /* 0x000fe80008000405 */
[----:B------:R-:W-:Y:S04]  /*1bf00*/  STS.U16 [R0+UR5+0xf40], R18 ;  /* 0x000f401200007988 */ /* 0x000fe80008000405 */
[----:B------:R-:W-:Y:S04]  /*1bf10*/  STS.U16 [R0+UR5+0xf00], R19 ;  /* 0x000f001300007988 */ /* 0x000fe80008000405 */
[----:B------:R-:W-:Y:S04]  /*1bf20*/  STS.U16 [R0+UR5+0xfc0], R20 ;  /* 0x000fc01400007988 */ /* 0x000fe80008000405 */
[----:B------:R0:W2:Y:S04]  /*1bf30*/  @!P1 LDG.E.U16 R61, desc[UR6][R30.64] ;  /* 0x000000061e3d9981 */ /* 0x0000a8000c1e1500 */
[----:B------:R-:W-:Y:S04]  /*1bf40*/  STS.U16 [R0+UR5+0xf80], R21 ;  /* 0x000f801500007988 */ /* 0x000fe80008000405 */
[----:B------:R-:W-:Y:S04]  /*1bf50*/  STS.U16 [R0+UR5+0x1300], R22 ;  /* 0x0013001600007988 */ /* 0x000fe80008000405 */
[----:B------:R-:W-:Y:S04]  /*1bf60*/  STS.U16 [R0+UR5+0x1340], R23 ;  /* 0x0013401700007988 */ /* 0x000fe80008000405 */
[----:B------:R-:W-:Y:S04]  /*1bf70*/  STS.U16 [R0+UR5+0x1380], R24 ;  /* 0x0013801800007988 */ /* 0x000fe80008000405 */
[----:B------:R-:W-:Y:S04]  /*1bf80*/  STS.U16 [R0+UR5+0x13c0], R25 ;  /* 0x0013c01900007988 */ /* 0x000fe80008000405 */
[----:B------:R-:W-:Y:S04]  /*1bf90*/  STS.U16 [R0+UR5+0x1740], R26 ;  /* 0x0017401a00007988 */ /* 0x000fe80008000405 */
[----:B------:R-:W4:Y:S04]  /*1bfa0*/  LDL.LU R30, [R1+0x714] ;  /* 0x00071400011e7983 */ /* 0x000f280000300800 */
[----:B------:R-:W3:Y:S04]  /*1bfb0*/  LDL.LU R31, [R1+0x710] ;  /* 0x00071000011f7983 */ /* 0x000ee80000300800 */
[----:B------:R-:W2:Y:S04]  /*1bfc0*/  LDL.LU R4, [R1+0x70c] ;  /* 0x00070c0001047983 */ /* 0x000ea80000300800 */
[----:B------:R-:W2:Y:S04]  /*1bfd0*/  LDL.LU R5, [R1+0x708] ;  /* 0x0007080001057983 */ /* 0x000ea80000300800 */
[----:B------:R-:W2:Y:S04]  /*1bfe0*/  LDL.LU R6, [R1+0x704] ;  /* 0x0007040001067983 */ /* 0x000ea80000300800 */
[----:B------:R1:W-:Y:S04]  /*1bff0*/  STS.U16 [R0+UR5+0x1700], R29 ;  /* 0x0017001d00007988 */ /* 0x0003e80008000405 */
[----:B------:R-:W2:Y:S04]  /*1c000*/  LDL.LU R7, [R1+0x700] ;  /* 0x0007000001077983 */ /* 0x000ea80000300800 */
[----:B-1----:R-:W2:Y:S04]  /*1c010*/  LDL.LU R29, [R1+0x6fc] ;  /* 0x0006fc00011d7983 */ /* 0x002ea80000300800 */
[----:B------:R-:W2:Y:S04]  /*1c020*/  LDL.LU R8, [R1+0x6f8] ;  /* 0x0006f80001087983 */ /* 0x000ea80000300800 */
[----:B------:R1:W-:Y:S04]  /*1c030*/  STS.U16 [R0+UR5+0x17c0], R27 ;  /* 0x0017c01b00007988 */ /* 0x0003e80008000405 */
[----:B------:R-:W2:Y:S04]  /*1c040*/  LDL.LU R9, [R1+0x6f4] ;  /* 0x0006f40001097983 */ /* 0x000ea80000300800 */
[----:B-1----:R-:W2:Y:S04]  /*1c050*/  LDL.LU R27, [R1+0x6f0] ;  /* 0x0006f000011b7983 */ /* 0x002ea80000300800 */
        /* <DEDUP_REMOVED lines=13> */
[----:B------:R1:W-:Y:S04]  /*1c130*/  STS.U16 [R0+UR5+0x1780], R28 ;  /* 0x0017801c00007988 */ /* 0x0003e80008000405 */
[----:B------:R-:W2:Y:S04]  /*1c140*/  LDL.LU R22, [R1+0x6b8] ;  /* 0x0006b80001167983 */ /* 0x000ea80000300800 */
[----:B------:R-:W2:Y:S04]  /*1c150*/  LDL.LU R23, [R1+0x2c8] ;  /* 0x0002c80001177983 */ /* 0x000ea80000300800 */
[----:B------:R-:W2:Y:S04]  /*1c160*/  LDL.LU R24, [R1+0x2c0] ;  /* 0x0002c00001187983 */ /* 0x000ea80000300800 */
[----:B------:R-:W2:Y:S04]  /*1c170*/  LDL.LU R25, [R1+0x2b8] ;  /* 0x0002b80001197983 */ /* 0x000ea80000300800 */
[----:B------:R-:W2:Y:S04]  /*1c180*/  LDL.LU R26, [R1+0x2b0] ;  /* 0x0002b000011a7983 */ /* 0x000ea80000300800 */
[----:B-1----:R-:W2:Y:S04]  /*1c190*/  LDL.LU R28, [R1+0x2a8] ;  /* 0x0002a800011c7983 */ /* 0x002ea80000300800 */
[----:B----4-:R-:W-:Y:S04]  /*1c1a0*/  STS.U16 [R0+UR5+0x1b00], R30 ;  /* 0x001b001e00007988 */ /* 0x010fe80008000405 */
[----:B---3--:R-:W-:Y:S04]  /*1c1b0*/  STS.U16 [R0+UR5+0x1b40], R31 ;  /* 0x001b401f00007988 */ /* 0x008fe80008000405 */
[----:B--2---:R-:W-:Y:S04]  /*1c1c0*/  STS.U16 [R0+UR5+0x1b80], R4 ;  /* 0x001b800400007988 */ /* 0x004fe80008000405 */
[----:B------:R-:W-:Y:S04]  /*1c1d0*/  STS.U16 [R0+UR5+0x1bc0], R5 ;  /* 0x001bc00500007988 */ /* 0x000fe80008000405 */
[----:B------:R-:W-:Y:S04]  /*1c1e0*/  STS.U16 [R0+UR5+0x1f40], R6 ;  /* 0x001f400600007988 */ /* 0x000fe80008000405 */
[----:B------:R-:W-:Y:S04]  /*1c1f0*/  STS.U16 [R0+UR5+0x1f00], R7 ;  /* 0x001f000700007988 */ /* 0x000fe80008000405 */
[----:B------:R1:W-:Y:S04]  /*1c200*/  STS.U16 [R0+UR5+0x1fc0], R29 ;  /* 0x001fc01d00007988 */ /* 0x0003e80008000405 */
[----:B-1----:R-:W2:Y:S04]  /*1c210*/  LDL.LU R29, [R1+0x2a0] ;  /* 0x0002a000011d7983 */ /* 0x002ea80000300800 */
[----:B------:R-:W-:Y:S04]  /*1c220*/  STS.U16 [R0+UR5+0x1f80], R8 ;  /* 0x001f800800007988 */ /* 0x000fe80008000405 */
[----:B------:R-:W-:Y:S04]  /*1c230*/  STS.U16 [R0+UR5+0x2300], R9 ;  /* 0x0023000900007988 */ /* 0x000fe80008000405 */
[----:B------:R1:W-:Y:S04]  /*1c240*/  STS.U16 [R0+UR5+0x2340], R27 ;  /* 0x0023401b00007988 */ /* 0x0003e80008000405 */
        /* <DEDUP_REMOVED lines=12> */
[----:B-1----:R-:W3:Y:S04]  /*1c310*/  LDL.LU R27, [R1+0x298] ;  /* 0x00029800011b7983 */ /* 0x002ee80000300800 */
[----:B------:R-:W-:Y:S04]  /*1c320*/  STS.U16 [R0+UR5+0x2fc0], R21 ;  /* 0x002fc01500007988 */ /* 0x000fe80008000405 */
[----:B------:R-:W-:Y:S04]  /*1c330*/  STS.U16 [R0+UR5+0x2f80], R22 ;  /* 0x002f801600007988 */ /* 0x000fe80008000405 */
[----:B------:R-:W4:Y:S04]  /*1c340*/  LDL.LU R30, [R1+0x290] ;  /* 0x00029000011e7983 */ /* 0x000f280000300800 */
        /* <DEDUP_REMOVED lines=8> */
[----:B------:R1:W-:Y:S04]  /*1c3d0*/  STS.U16 [R0+UR5+0x3740], R28 ;  /* 0x0037401c00007988 */ /* 0x0003e80008000405 */
[----:B------:R-:W4:Y:S04]  /*1c3e0*/  LDL.LU R7, [R1+0x1b0] ;  /* 0x0001b00001077983 */ /* 0x000f280000300800 */
[----:B-1----:R-:W4:Y:S04]  /*1c3f0*/  LDL.LU R28, [R1+0x1ac] ;  /* 0x0001ac00011c7983 */ /* 0x002f280000300800 */
[----:B------:R-:W4:Y:S04]  /*1c400*/  LDL.LU R8, [R1+0x1a8] ;  /* 0x0001a80001087983 */ /* 0x000f280000300800 */
[----:B------:R-:W4:Y:S01]  /*1c410*/  LDL.LU R9, [R1+0x1a0] ;  /* 0x0001a00001097983 */ /* 0x000f220000300800 */
[----:B------:R-:W1:Y:S03]  /*1c420*/  S2R R3, SR_TID.X ;  /* 0x0000000000037919 */ /* 0x000e660000002100 */
[----:B--2---:R2:W-:Y:S04]  /*1c430*/  STS.U16 [R0+UR5+0x3700], R29 ;  /* 0x0037001d00007988 */ /* 0x0045e80008000405 */
[----:B--2---:R-:W2:Y:S04]  /*1c440*/  LDL.LU R29, [R1+0x154] ;  /* 0x00015400011d7983 */ /* 0x004ea80000300800 */
        /* <DEDUP_REMOVED lines=9> */
[----:B-1----:R-:W-:-:S03]  /*1c4e0*/  LOP3.LUT R3, R3, 0x1f, RZ, 0xc0, !PT ;  /* 0x0000001f03037812 */ /* 0x002fc600078ec0ff */
[----:B---3--:R1:W-:Y:S04]  /*1c4f0*/  STS.U16 [R0+UR5+0x37c0], R27 ;  /* 0x0037c01b00007988 */ /* 0x0083e80008000405 */
[----:B------:R-:W3:Y:S04]  /*1c500*/  LDL.LU R18, [R1+0xfc] ;  /* 0x0000fc0001127983 */ /* 0x000ee80000300800 */
[----:B------:R-:W3:Y:S04]  /*1c510*/  LDL.LU R19, [R1+0xf8] ;  /* 0x0000f80001137983 */ /* 0x000ee80000300800 */
[----:B----4-:R-:W-:Y:S04]  /*1c520*/  STS.U16 [R0+UR5+0x3780], R30 ;  /* 0x0037801e00007988 */ /* 0x010fe80008000405 */
[----:B------:R-:W4:Y:S04]  /*1c530*/  LDL.LU R20, [R1+0xf4] ;  /* 0x0000f40001147983 */ /* 0x000f280000300800 */
[----:B------:R-:W-:Y:S04]  /*1c540*/  STS.U16 [R0+UR5+0x3b00], R31 ;  /* 0x003b001f00007988 */ /* 0x000fe80008000405 */
[----:B------:R-:W4:Y:S04]  /*1c550*/  LDL.LU R21, [R1+0xf0] ;  /* 0x0000f00001157983 */ /* 0x000f280000300800 */
[----:B------:R-:W-:Y:S04]  /*1c560*/  STS.U16 [R0+UR5+0x3b40], R4 ;  /* 0x003b400400007988 */ /* 0x000fe80008000405 */
[----:B------:R-:W4:Y:S04]  /*1c570*/  LDL.LU R22, [R1+0xec] ;  /* 0x0000ec0001167983 */ /* 0x000f280000300800 */
[----:B------:R-:W-:Y:S01]  /*1c580*/  STS.U16 [R0+UR5+0x3b80], R5 ;  /* 0x003b800500007988 */ /* 0x000fe20008000405 */
[----:B------:R-:W-:-:S03]  /*1c590*/  IMAD.SHL.U32 R3, R3, 0x2, RZ ;  /* 0x0000000203037824 */ /* 0x000fc600078e00ff */
[----:B------:R-:W4:Y:S04]  /*1c5a0*/  LDL.LU R23, [R1+0xe8] ;  /* 0x0000e80001177983 */ /* 0x000f280000300800 */
[----:B------:R-:W-:Y:S04]  /*1c5b0*/  STS.U16 [R0+UR5+0x3bc0], R6 ;  /* 0x003bc00600007988 */ /* 0x000fe80008000405 */
[----:B------:R-:W4:Y:S04]  /*1c5c0*/  LDL.LU R24, [R1+0xe4] ;  /* 0x0000e40001187983 */ /* 0x000f280000300800 */
[----:B------:R-:W-:Y:S04]  /*1c5d0*/  STS.U16 [R0+UR5+0x3f40], R7 ;  /* 0x003f400700007988 */ /* 0x000fe80008000405 */
[----:B------:R-:W4:Y:S04]  /*1c5e0*/  LDL.LU R25, [R1+0xe0] ;  /* 0x0000e00001197983 */ /* 0x000f280000300800 */
[----:B------:R0:W-:Y:S04]  /*1c5f0*/  STS.U16 [R0+UR5+0x3f00], R28 ;  /* 0x003f001c00007988 */ /* 0x0001e80008000405 */
[----:B------:R-:W4:Y:S04]  /*1c600*/  LDL.LU R26, [R1+0xdc] ;  /* 0x0000dc00011a7983 */ /* 0x000f280000300800 */
[----:B------:R-:W-:Y:S04]  /*1c610*/  STS.U16 [R0+UR5+0x3fc0], R8 ;  /* 0x003fc00800007988 */ /* 0x000fe80008000405 */
[----:B-1----:R-:W4:Y:S04]  /*1c620*/  LDL.LU R27, [R1+0xd8] ;  /* 0x0000d800011b7983 */ /* 0x002f280000300800 */
[----:B------:R-:W-:Y:S04]  /*1c630*/  STS.U16 [R0+UR5+0x3f80], R9 ;  /* 0x003f800900007988 */ /* 0x000fe80008000405 */
[----:B0-----:R-:W4:Y:S04]  /*1c640*/  LDL.LU R28, [R1+0xd4] ;  /* 0x0000d400011c7983 */ /* 0x001f280000300800 */
[----:B--2---:R0:W-:Y:S04]  /*1c650*/  STS.U16 [R3+UR5+0x4000], R29 ;  /* 0x0040001d03007988 */ /* 0x0041e80008000405 */
[----:B0-----:R-:W2:Y:S04]  /*1c660*/  LDL.LU R29, [R1+0xd0] ;  /* 0x0000d000011d7983 */ /* 0x001ea80000300800 */
[----:B------:R-:W2:Y:S04]  /*1c670*/  LDL.LU R4, [R1+0xcc] ;  /* 0x0000cc0001047983 */ /* 0x000ea80000300800 */
[----:B------:R-:W2:Y:S04]  /*1c680*/  LDL.LU R5, [R1+0xc8] ;  /* 0x0000c80001057983 */ /* 0x000ea80000300800 */
[----:B------:R-:W2:Y:S04]  /*1c690*/  LDL.LU R6, [R1+0xc4] ;  /* 0x0000c40001067983 */ /* 0x000ea80000300800 */
[----:B------:R-:W2:Y:S04]  /*1c6a0*/  LDL.LU R7, [R1+0xc0] ;  /* 0x0000c00001077983 */ /* 0x000ea80000300800 */
[----:B------:R-:W2:Y:S04]  /*1c6b0*/  LDL.LU R8, [R1+0xbc] ;  /* 0x0000bc0001087983 */ /* 0x000ea80000300800 */
[----:B------:R0:W-:Y:S04]  /*1c6c0*/  STS.U16 [R3+UR5+0x4640], R15 ;  /* 0x0046400f03007988 */ /* 0x0001e80008000405 */
[----:B------:R-:W2:Y:S04]  /*1c6d0*/  LDL.LU R9, [R1+0xb8] ;  /* 0x0000b80001097983 */ /* 0x000ea80000300800 */
[----:B------:R1:W-:Y:S04]  /*1c6e0*/  STS.U16 [R3+UR5+0x4040], R10 ;  /* 0x0040400a03007988 */ /* 0x0003e80008000405 */
[----:B------:R1:W-:Y:S04]  /*1c6f0*/  STS.U16 [R3+UR5+0x4240], R11 ;  /* 0x0042400b03007988 */ /* 0x0003e80008000405 */
[----:B------:R3:W-:Y:S04]  /*1c700*/  STS.U16 [R3+UR5+0x4200], R12 ;  /* 0x0042000c03007988 */ /* 0x0007e80008000405 */
[----:B0-----:R-:W2:Y:S04]  /*1c710*/  LDL.LU R15, [R1+0xb4] ;  /* 0x0000b400010f7983 */ /* 0x001ea80000300800 */
[----:B-1----:R-:W2:Y:S04]  /*1c720*/  LDL.LU R10, [R1+0xb0] ;  /* 0x0000b000010a7983 */ /* 0x002ea80000300800 */
[----:B------:R-:W2:Y:S04]  /*1c730*/  LDL.LU R11, [R1+0x9c] ;  /* 0x00009c00010b7983 */ /* 0x000ea80000300800 */
[----:B---3--:R-:W3:Y:S04]  /*1c740*/  LDL.LU R12, [R1+0x98] ;  /* 0x00009800010c7983 */ /* 0x008ee80000300800 */
[----:B------:R0:W-:Y:S04]  /*1c750*/  STS.U16 [R3+UR5+0x4400], R13 ;  /* 0x0044000d03007988 */ /* 0x0001e80008000405 */
[----:B------:R1:W-:Y:S04]  /*1c760*/  STS.U16 [R3+UR5+0x4440], R14 ;  /* 0x0044400e03007988 */ /* 0x0003e80008000405 */
[----:B------:R1:W-:Y:S04]  /*1c770*/  STS.U16 [R3+UR5+0x4a40], R18 ;  /* 0x004a401203007988 */ /* 0x0003e80008000405 */
[----:B------:R1:W-:Y:S04]  /*1c780*/  STS.U16 [R3+UR5+0x4a00], R19 ;  /* 0x004a001303007988 */ /* 0x0003e80008000405 */
[----:B----4-:R4:W-:Y:S04]  /*1c790*/  STS.U16 [R3+UR5+0x4c00], R20 ;  /* 0x004c001403007988 */ /* 0x0109e80008000405 */
[----:B------:R4:W-:Y:S04]  /*1c7a0*/  STS.U16 [R3+UR5+0x4c40], R21 ;  /* 0x004c401503007988 */ /* 0x0009e80008000405 */
[----:B0-----:R-:W3:Y:S04]  /*1c7b0*/  LDL.LU R13, [R1+0x94] ;  /* 0x00009400010d7983 */ /* 0x001ee80000300800 */
[----:B-1----:R-:W3:Y:S04]  /*1c7c0*/  LDL.LU R14, [R1+0x90] ;  /* 0x00009000010e7983 */ /* 0x002ee80000300800 */
[----:B------:R-:W3:Y:S04]  /*1c7d0*/  LDL.LU R18, [R1+0x8c] ;  /* 0x00008c0001127983 */ /* 0x000ee80000300800 */
[----:B------:R-:W3:Y:S04]  /*1c7e0*/  LDL.LU R19, [R1+0x88] ;  /* 0x0000880001137983 */ /* 0x000ee80000300800 */
[----:B----4-:R-:W4:Y:S04]  /*1c7f0*/  LDL.LU R20, [R1+0x84] ;  /* 0x0000840001147983 */ /* 0x010f280000300800 */
        /* <DEDUP_REMOVED lines=14> */
[----:B------:R-:W-:Y:S04]  /*1c8e0*/  STS.U16 [R3+UR5+0x4600], R16 ;  /* 0x0046001003007988 */ /* 0x000fe80008000405 */
[----:B0-----:R-:W4:Y:S04]  /*1c8f0*/  LDL.LU R28, [R1+0x64] ;  /* 0x00006400011c7983 */ /* 0x001f280000300800 */
[----:B------:R-:W-:Y:S04]  /*1c900*/  STS.U16 [R3+UR5+0x4800], R17 ;  /* 0x0048001103007988 */ /* 0x000fe80008000405 */
[----:B------:R-:W-:Y:S04]  /*1c910*/  STS.U16 [R3+UR5+0x4840], R2 ;  /* 0x0048400203007988 */ /* 0x000fe80008000405 */
[----:B--2---:R0:W-:Y:S04]  /*1c920*/  STS.U16 [R3+UR5+0x5440], R29 ;  /* 0x0054401d03007988 */ /* 0x0041e80008000405 */
[----:B------:R1:W-:Y:S04]  /*1c930*/  STS.U16 [R3+UR5+0x5640], R4 ;  /* 0x0056400403007988 */ /* 0x0003e80008000405 */
[----:B0-----:R-:W2:Y:S04]  /*1c940*/  LDL.LU R29, [R1+0x60] ;  /* 0x00006000011d7983 */ /* 0x001ea80000300800 */
[----:B------:R-:W2:Y:S04]  /*1c950*/  LDL.LU R30, [R1+0x20] ;  /* 0x00002000011e7983 */ /* 0x000ea80000300800 */
[----:B------:R-:W2:Y:S04]  /*1c960*/  LDL.LU R31, [R1+0x14] ;  /* 0x00001400011f7983 */ /* 0x000ea80000300800 */
[----:B------:R-:W2:Y:S04]  /*1c970*/  LDL.LU R16, [R1+0x10] ;  /* 0x0000100001107983 */ /* 0x000ea80000300800 */
[----:B------:R-:W2:Y:S04]  /*1c980*/  LDL.LU R17, [R1+0x4] ;  /* 0x0000040001117983 */ /* 0x000ea80000300800 */
[----:B------:R-:W2:Y:S04]  /*1c990*/  LDL.LU R2, [R1] ;  /* 0x0000000001027983 */ /* 0x000ea80000300800 */
[----:B-1----:R-:W2:Y:S04]  /*1c9a0*/  LDL.LU R4, [R1+0x1c8c] ;  /* 0x001c8c0001047983 */ /* 0x002ea80000300800 */
        /* <DEDUP_REMOVED lines=8> */
[----:B------:R-:W2:Y:S04]  /*1ca30*/  LDL.LU R7, [R1+0x1c80] ;  /* 0x001c800001077983 */ /* 0x000ea80000300800 */
[----:B------:R-:W2:Y:S04]  /*1ca40*/  LDL.LU R8, [R1+0x1c7c] ;  /* 0x001c7c0001087983 */ /* 0x000ea80000300800 */
[----:B------:R-:W2:Y:S04]  /*1ca50*/  LDL.LU R9, [R1+0x1c78] ;  /* 0x001c780001097983 */ /* 0x000ea80000300800 */
[----:B------:R-:W2:Y:S04]  /*1ca60*/  LDL.LU R10, [R1+0x1c74] ;  /* 0x001c7400010a7983 */ /* 0x000ea80000300800 */
[----:B------:R0:W-:Y:S04]  /*1ca70*/  STS.U16 [R3+UR5+0x5e40], R11 ;  /* 0x005e400b03007988 */ /* 0x0001e80008000405 */
[----:B------:R1:W-:Y:S04]  /*1ca80*/  STS.U16 [R3+UR5+0x5c00], R15 ;  /* 0x005c000f03007988 */ /* 0x0003e80008000405 */
[----:B---3--:R3:W-:Y:S04]  /*1ca90*/  STS.U16 [R3+UR5+0x5e00], R12 ;  /* 0x005e000c03007988 */ /* 0x0087e80008000405 */
[----:B0-----:R-:W2:Y:S01]  /*1caa0*/  LDL.LU R11, [R1+0x1c70] ;  /* 0x001c7000010b7983 */ /* 0x001ea20000300800 */
[----:B-1----:R-:W-:-:S03]  /*1cab0*/  LOP3.LUT R15, R3, 0x10, RZ, 0x3c, !PT ;  /* 0x00000010030f7812 */ /* 0x002fc600078e3cff */
[----:B---3--:R-:W3:Y:S04]  /*1cac0*/  LDL.LU R12, [R1+0x1c6c] ;  /* 0x001c6c00010c7983 */ /* 0x008ee80000300800 */
[----:B------:R-:W3:Y:S04]  /*1cad0*/  LDL.LU R3, [R1+0x5c] ;  /* 0x00005c0001037983 */ /* 0x000ee80000300800 */
        /* <DEDUP_REMOVED lines=11> */
[----:B------:R-:W4:Y:S04]  /*1cb90*/  LDL.LU R21, [R1+0x1c54] ;  /* 0x001c540001157983 */ /* 0x000f280000300800 */
[----:B------:R0:W-:Y:S04]  /*1cba0*/  STS.U16 [R15+UR5+0x46c0], R22 ;  /* 0x0046c0160f007988 */ /* 0x0001e80008000405 */
        /* <DEDUP_REMOVED lines=12> */
[----:B0-----:R-:W4:Y:S04]  /*1cc70*/  LDL.LU R28, [R1+0x1c38] ;  /* 0x001c3800011c7983 */ /* 0x001f280000300800 */
[----:B--2---:R0:W-:Y:S04]  /*1cc80*/  STS.U16 [R15+UR5+0x4cc0], R29 ;  /* 0x004cc01d0f007988 */ /* 0x0041e80008000405 */
[----:B0-----:R-:W2:Y:S04]  /*1cc90*/  LDL.LU R29, [R1+0x1c34] ;  /* 0x001c3400011d7983 */ /* 0x001ea80000300800 */
[----:B---3--:R-:W-:Y:S04]  /*1cca0*/  STS.U16 [R15+UR5+0x4ec0], R3 ;  /* 0x004ec0030f007988 */ /* 0x008fe80008000405 */
[----:B------:R-:W-:Y:S04]  /*1ccb0*/  STS.U16 [R15+UR5+0x4e80], R30 ;  /* 0x004e801e0f007988 */ /* 0x000fe80008000405 */
[----:B------:R-:W-:Y:S04]  /*1ccc0*/  STS.U16 [R15+UR5+0x5080], R31 ;  /* 0x0050801f0f007988 */ /* 0x000fe80008000405 */
[----:B------:R0:W-:Y:S04]  /*1ccd0*/  STS.U16 [R15+UR5+0x50c0], R16 ;  /* 0x0050c0100f007988 */ /* 0x0001e80008000405 */
[----:B------:R1:W-:Y:S04]  /*1cce0*/  STS.U16 [R15+UR5+0x52c0], R17 ;  /* 0x0052c0110f007988 */ /* 0x0003e80008000405 */
[----:B------:R3:W-:Y:S04]  /*1ccf0*/  STS.U16 [R15+UR5+0x5280], R2 ;  /* 0x005280020f007988 */ /* 0x0007e80008000405 */
[----:B0-----:R-:W4:Y:S04]  /*1cd00*/  LDL.LU R16, [R1+0x58] ;  /* 0x0000580001107983 */ /* 0x001f280000300800 */
[----:B------:R-:W4:Y:S04]  /*1cd10*/  LDL.LU R31, [R1+0x54] ;  /* 0x00005400011f7983 */ /* 0x000f280000300800 */
[----:B-1----:R-:W4:Y:S04]  /*1cd20*/  LDL.LU R17, [R1+0x50] ;  /* 0x0000500001117983 */ /* 0x002f280000300800 */
[----:B---3--:R-:W3:Y:S01]  /*1cd30*/  LDL.LU R2, [R1+0x4c] ;  /* 0x00004c0001027983 */ /* 0x008ee20000300800 */
[----:B------:R-:W0:Y:S03]  /*1cd40*/  S2R R30, SR_TID.X ;  /* 0x00000000001e7919 */ /* 0x000e260000002100 */
[----:B------:R-:W3:Y:S01]  /*1cd50*/  LDL.LU R3, [R1+0xc] ;  /* 0x00000c0001037983 */ /* 0x000ee20000300800 */
[----:B0-----:R-:W-:-:S05]  /*1cd60*/  LOP3.LUT R30, R30, 0x1f, RZ, 0xc0, !PT ;  /* 0x0000001f1e1e7812 */ /* 0x001fca00078ec0ff */
[----:B------:R-:W-:-:S05]  /*1cd70*/  IMAD.SHL.U32 R30, R30, 0x2, RZ ;  /* 0x000000021e1e7824 */ /* 0x000fca00078e00ff */
[----:B------:R-:W-:Y:S01]  /*1cd80*/  LOP3.LUT R30, R30, 0x20, RZ, 0x3c, !PT ;  /* 0x000000201e1e7812 */ /* 0x000fe200078e3cff */
[----:B--2---:R0:W-:Y:S04]  /*1cd90*/  STS.U16 [R15+UR5+0x5480], R29 ;  /* 0x0054801d0f007988 */ /* 0x0041e80008000405 */
[----:B----4-:R1:W-:Y:S04]  /*1cda0*/  STS.U16 [R15+UR5+0x54c0], R28 ;  /* 0x0054c01c0f007988 */ /* 0x0103e80008000405 */
[----:B------:R2:W-:Y:S04]  /*1cdb0*/  STS.U16 [R15+UR5+0x56c0], R27 ;  /* 0x0056c01b0f007988 */ /* 0x0005e80008000405 */
[----:B------:R4:W-:Y:S04]  /*1cdc0*/  STS.U16 [R15+UR5+0x5680], R26 ;  /* 0x0056801a0f007988 */ /* 0x0009e80008000405 */
[----:B------:R4:W-:Y:S04]  /*1cdd0*/  STS.U16 [R15+UR5+0x5880], R25 ;  /* 0x005880190f007988 */ /* 0x0009e80008000405 */
[----:B------:R4:W-:Y:S04]  /*1cde0*/  STS.U16 [R15+UR5+0x58c0], R24 ;  /* 0x0058c0180f007988 */ /* 0x0009e80008000405 */
[----:B0-----:R-:W3:Y:S04]  /*1cdf0*/  LDL.LU R29, [R1+0x18] ;  /* 0x00001800011d7983 */ /* 0x001ee80000300800 */
[----:B-1----:R-:W3:Y:S04]  /*1ce00*/  LDL.LU R28, [R1+0x1c] ;  /* 0x00001c00011c7983 */ /* 0x002ee80000300800 */
[----:B--2---:R-:W2:Y:S04]  /*1ce10*/  LDL.LU R27, [R1+0x24] ;  /* 0x00002400011b7983 */ /* 0x004ea80000300800 */
[----:B----4-:R-:W4:Y:S04]  /*1ce20*/  LDL.LU R26, [R1+0x28] ;  /* 0x00002800011a7983 */ /* 0x010f280000300800 */
[----:B------:R-:W2:Y:S04]  /*1ce30*/  LDL.LU R25, [R1+0x2c] ;  /* 0x00002c0001197983 */ /* 0x000ea80000300800 */
[----:B------:R-:W4:Y:S04]  /*1ce40*/  LDL.LU R24, [R1+0x30] ;  /* 0x0000300001187983 */ /* 0x000f280000300800 */
[----:B------:R0:W-:Y:S04]  /*1ce50*/  STS.U16 [R15+UR5+0x5ac0], R23 ;  /* 0x005ac0170f007988 */ /* 0x0001e80008000405 */
[----:B------:R1:W-:Y:S04]  /*1ce60*/  STS.U16 [R15+UR5+0x5a80], R22 ;  /* 0x005a80160f007988 */ /* 0x0003e80008000405 */
[----:B------:R1:W-:Y:S04]  /*1ce70*/  STS.U16 [R15+UR5+0x5c80], R21 ;  /* 0x005c80150f007988 */ /* 0x0003e80008000405 */
[----:B------:R1:W-:Y:S04]  /*1ce80*/  STS.U16 [R15+UR5+0x5cc0], R20 ;  /* 0x005cc0140f007988 */ /* 0x0003e80008000405 */
[----:B------:R1:W-:Y:S04]  /*1ce90*/  STS.U16 [R15+UR5+0x5ec0], R19 ;  /* 0x005ec0130f007988 */ /* 0x0003e80008000405 */
[----:B------:R1:W-:Y:S04]  /*1cea0*/  STS.U16 [R15+UR5+0x5e80], R18 ;  /* 0x005e80120f007988 */ /* 0x0003e80008000405 */
[----:B0-----:R-:W2:Y:S04]  /*1ceb0*/  LDL.LU R23, [R1+0x34] ;  /* 0x0000340001177983 */ /* 0x001ea80000300800 */
[----:B-1----:R-:W4:Y:S04]  /*1cec0*/  LDL.LU R22, [R1+0x38] ;  /* 0x0000380001167983 */ /* 0x002f280000300800 */
[----:B------:R-:W2:Y:S04]  /*1ced0*/  LDL.LU R21, [R1+0x3c] ;  /* 0x00003c0001157983 */ /* 0x000ea80000300800 */
[----:B------:R-:W4:Y:S04]  /*1cee0*/  LDL.LU R20, [R1+0x40] ;  /* 0x0000400001147983 */ /* 0x000f280000300800 */
[----:B------:R-:W2:Y:S04]  /*1cef0*/  LDL.LU R19, [R1+0x44] ;  /* 0x0000440001137983 */ /* 0x000ea80000300800 */
[----:B------:R-:W4:Y:S04]  /*1cf00*/  LDL.LU R15, [R1+0x1c30] ;  /* 0x001c3000010f7983 */ /* 0x000f280000300800 */
[----:B------:R-:W2:Y:S04]  /*1cf10*/  LDL.LU R18, [R1+0x48] ;  /* 0x0000480001127983 */ /* 0x000ea80000300800 */
[----:B------:R0:W-:Y:S04]  /*1cf20*/  STS.U16 [R30+UR5+0x4100], R16 ;  /* 0x004100101e007988 */ /* 0x0001e80008000405 */
[----:B------:R1:W-:Y:S04]  /*1cf30*/  STS.U16 [R30+UR5+0x4140], R31 ;  /* 0x0041401f1e007988 */ /* 0x0003e80008000405 */
[----:B------:R1:W-:Y:S04]  /*1cf40*/  STS.U16 [R30+UR5+0x4340], R17 ;  /* 0x004340111e007988 */ /* 0x0003e80008000405 */
[----:B---3--:R3:W-:Y:S04]  /*1cf50*/  STS.U16 [R30+UR5+0x4300], R2 ;  /* 0x004300021e007988 */ /* 0x0087e80008000405 */
[----:B0-----:R-:W4:Y:S04]  /*1cf60*/  LDL.LU R16, [R1+0x1c2c] ;  /* 0x001c2c0001107983 */ /* 0x001f280000300800 */
[----:B-1----:R-:W4:Y:S04]  /*1cf70*/  LDL.LU R31, [R1+0x15c] ;  /* 0x00015c00011f7983 */ /* 0x002f280000300800 */
[----:B------:R-:W4:Y:S04]  /*1cf80*/  LDL.LU R17, [R1+0x1c28] ;  /* 0x001c280001117983 */ /* 0x000f280000300800 */
[----:B---3--:R-:W3:Y:S04]  /*1cf90*/  LDL.LU R2, [R1+0x1c24] ;  /* 0x001c240001027983 */ /* 0x008ee80000300800 */
[----:B--2---:R-:W-:Y:S04]  /*1cfa0*/  STS.U16 [R30+UR5+0x4500], R18 ;  /* 0x004500121e007988 */ /* 0x004fe80008000405 */
[----:B------:R-:W-:Y:S04]  /*1cfb0*/  STS.U16 [R30+UR5+0x4540], R19 ;  /* 0x004540131e007988 */ /* 0x000fe80008000405 */
        /* <DEDUP_REMOVED lines=11> */
[----:B---3--:R0:W-:Y:S04]  /*1d070*/  STS.U16 [R30+UR5+0x5140], R2 ;  /* 0x005140021e007988 */ /* 0x0081e80008000405 */
[----:B0-----:R-:W2:Y:S04]  /*1d080*/  LDL.LU R2, [R1+0x1c20] ;  /* 0x001c200001027983 */ /* 0x001ea80000300800 */
        /* <DEDUP_REMOVED lines=15> */
[----:B--2---:R0:W-:Y:S04]  /*1d180*/  STS.U16 [R0+UR5+0x5f80], R2 ;  /* 0x005f800200007988 */ /* 0x0041e80008000405 */
        /* <DEDUP_REMOVED lines=10> */
[----:B0-----:R-:W0:Y:S03]  /*1d230*/  S2R R2, SR_TID.X ;  /* 0x0000000000027919 */ /* 0x001e260000002100 */
        /* <DEDUP_REMOVED lines=12> */
[----:B------:R-:W-:Y:S04]  /*1d300*/  STS.U16 [R0+UR5+0x57c0], R45 ;  /* 0x0057c02d00007988 */ /* 0x000fe80008000405 */
[----:B------:R-:W-:Y:S04]  /*1d310*/  STS.U16 [R0+UR5+0x5780], R47 ;  /* 0x0057802f00007988 */ /* 0x000fe80008000405 */
[----:B------:R-:W-:Y:S04]  /*1d320*/  STS.U16 [R0+UR5+0x5980], R49 ;  /* 0x0059803100007988 */ /* 0x000fe80008000405 */
[----:B------:R-:W-:Y:S04]  /*1d330*/  STS.U16 [R0+UR5+0x59c0], R51 ;  /* 0x0059c03300007988 */ /* 0x000fe80008000405 */
[----:B------:R-:W-:Y:S04]  /*1d340*/  STS.U16 [R0+UR5+0x5bc0], R53 ;  /* 0x005bc03500007988 */ /* 0x000fe80008000405 */
[----:B------:R3:W-:Y:S04]  /*1d350*/  STS.U16 [R0+UR5+0x5b80], R55 ;  /* 0x005b803700007988 */ /* 0x0007e80008000405 */
[----:B------:R-:W-:Y:S04]  /*1d360*/  STS.U16 [R0+UR5+0x5d80], R57 ;  /* 0x005d803900007988 */ /* 0x000fe80008000405 */
[----:B------:R-:W-:Y:S01]  /*1d370*/  STS.U16 [R0+UR5+0x5dc0], R61 ;  /* 0x005dc03d00007988 */ /* 0x000fe20008000405 */
[----:B------:R-:W-:Y:S06]  /*1d380*/  BAR.SYNC.DEFER_BLOCKING 0x0 ;  /* 0x0000000000007b1d */ /* 0x000fec0000010000 */
[----:B-1----:R-:W4:Y:S04]  /*1d390*/  LDL.LU.64 R40, [R1+0x5c0] ;  /* 0x0005c00001287983 */ /* 0x002f280000300a00 */
[----:B--2---:R-:W4:Y:S01]  /*1d3a0*/  LDL.LU.64 R42, [R1+0x5c8] ;  /* 0x0005c800012a7983 */ /* 0x004f220000300a00 */
[----:B---3--:R-:W1:Y:S01]  /*1d3b0*/  S2R R55, SR_TID.X ;  /* 0x0000000000377919 */ /* 0x008e620000002100 */
[C---:B0-----:R-:W-:Y:S01]  /*1d3c0*/  LOP3.LUT R3, R2.reuse, 0x7, RZ, 0xc0, !PT ;  /* 0x0000000702037812 */ /* 0x041fe200078ec0ff */
[----:B------:R-:W-:-:S04]  /*1d3d0*/  IMAD.SHL.U32 R24, R2, 0x2, RZ ;  /* 0x0000000202187824 */ /* 0x000fc800078e00ff */
[----:B------:R-:W-:Y:S01]  /*1d3e0*/  IMAD R3, R3, 0x90, RZ ;  /* 0x0000009003037824 */ /* 0x000fe200078e02ff */
[----:B------:R-:W-:-:S04]  /*1d3f0*/  LOP3.LUT R53, R2, 0x7, RZ, 0xc0, !PT ;  /* 0x0000000702357812 */ /* 0x000fc800078ec0ff */
[----:B------:R-:W-:Y:S01]  /*1d400*/  LOP3.LUT R3, R3, 0x30, R24, 0x78, !PT ;  /* 0x0000003003037812 */ /* 0x000fe200078e7818 */
[----:B------:R-:W-:-:S04]  /*1d410*/  IMAD R53, R53, 0x110, RZ ;  /* 0x0000011035357824 */ /* 0x000fc800078e02ff */
[----:B------:R-:W0:Y:S04]  /*1d420*/  LDSM.16.M88.4 R4, [R3+UR5+0x4000] ;  /* 0x004000050304783b */ /* 0x000e280008000200 */
[----:B------:R-:W2:Y:S04]  /*1d430*/  LDSM.16.M88.4 R48, [R3+UR5+0x4400] ;  /* 0x004400050330783b */ /* 0x000ea80008000200 */
[----:B------:R-:W3:Y:S04]  /*1d440*/  LDSM.16.M88.4 R56, [R3+UR5+0x4800] ;  /* 0x004800050338783b */ /* 0x000ee80008000200 */
[----:B------:R-:W3:Y:S01]  /*1d450*/  LDSM.16.M88.4 R8, [R3+UR5+0x4c00] ;  /* 0x004c00050308783b */ /* 0x000ee20008000200 */
[----:B------:R-:W-:-:S03]  /*1d460*/  IMAD.SHL.U32 R52, R2, 0x80, RZ ;  /* 0x0000008002347824 */ /* 0x000fc600078e00ff */
[----:B------:R-:W3:Y:S04]  /*1d470*/  LDSM.16.M88.4 R12, [R3+UR5+0x5000] ;  /* 0x00500005030c783b */ /* 0x000ee80008000200 */
[----:B------:R-:W3:Y:S04]  /*1d480*/  LDSM.16.M88.4 R16, [R3+UR5+0x5400] ;  /* 0x005400050310783b */ /* 0x000ee80008000200 */
[----:B------:R-:W3:Y:S04]  /*1d490*/  LDSM.16.M88.4 R20, [R3+UR5+0x5800] ;  /* 0x005800050314783b */ /* 0x000ee80008000200 */
[----:B------:R-:W3:Y:S01]  /*1d4a0*/  LDSM.16.M88.4 R24, [R3+UR5+0x5c00] ;  /* 0x005c00050318783b */ /* 0x000ee20008000200 */
[----:B-1----:R-:W-:-:S05]  /*1d4b0*/  IMAD.SHL.U32 R54, R55, 0x2, RZ ;  /* 0x0000000237367824 */ /* 0x002fca00078e00ff */
[----:B------:R-:W-:-:S04]  /*1d4c0*/  LOP3.LUT R54, R53, 0x10, R54, 0x78, !PT ;  /* 0x0000001035367812 */ /* 0x000fc800078e7836 */
[----:B------:R-:W-:-:S05]  /*1d4d0*/  LOP3.LUT R54, R54, 0x800, R52, 0xf8, !PT ;  /* 0x0000080036367812 */ /* 0x000fca00078ef834 */
[----:B------:R-:W1:Y:S04]  /*1d4e0*/  LDSM.16.MT88.4 R36, [R54+UR5+0x80] ;  /* 0x000080053624783b */ /* 0x000e680008004200 */
[----:B------:R-:W-:Y:S04]  /*1d4f0*/  LDSM.16.MT88.4 R32, [R54+UR5] ;  /* 0x000000053620783b */ /* 0x000fe80008004200 */
[----:B0-----:R-:W-:Y:S04]  /*1d500*/  STL [R1+0x1ab4], R6 ;  /* 0x001ab40601007387 */ /* 0x001fe80000100800 */
[----:B------:R-:W-:Y:S04]  /*1d510*/  STL [R1+0x1ab0], R7 ;  /* 0x001ab00701007387 */ /* 0x000fe80000100800 */
[----:B--2---:R-:W-:Y:S04]  /*1d520*/  STL.64 [R1], R48 ;  /* 0x0000003001007387 */ /* 0x004fe80000100a00 */
[----:B------:R-:W-:Y:S04]  /*1d530*/  STL.64 [R1+0x8], R50 ;  /* 0x0000083201007387 */ /* 0x000fe80000100a00 */
[----:B---3--:R-:W-:Y:S04]  /*1d540*/  STL [R1+0x1ab8], R58 ;  /* 0x001ab83a01007387 */ /* 0x008fe80000100800 */
        /* <DEDUP_REMOVED lines=9> */
[----:B------:R-:W2:Y:S04]  /*1d5e0*/  LDL.LU.64 R44, [R1+0x280] ;  /* 0x00028000012c7983 */ /* 0x000ea80000300a00 */
[----:B------:R-:W2:Y:S04]  /*1d5f0*/  LDL.LU.64 R46, [R1+0x288] ;  /* 0x00028800012e7983 */ /* 0x000ea80000300a00 */
[----:B------:R-:W-:Y:S04]  /*1d600*/  STL [R1+0x1a84], R26 ;  /* 0x001a841a01007387 */ /* 0x000fe80000100800 */
[----:B------:R-:W-:Y:S04]  /*1d610*/  STL [R1+0x1a80], R27 ;  /* 0x001a801b01007387 */ /* 0x000fe80000100800 */
[----:B-1----:R-:W-:Y:S04]  /*1d620*/  STL.64 [R1+0x1c18], R38 ;  /* 0x001c182601007387 */ /* 0x002fe80000100a00 */
[----:B------:R0:W-:Y:S04]  /*1d630*/  STL.64 [R1+0x1c10], R36 ;  /* 0x001c102401007387 */ /* 0x0001e80000100a00 */
[----:B0-----:R-:W3:Y:S04]  /*1d640*/  LDL.LU.64 R36, [R1+0x540] ;  /* 0x0005400001247983 */ /* 0x001ee80000300a00 */
[----:B------:R-:W3:Y:S01]  /*1d650*/  LDL.LU.64 R38, [R1+0x548] ;  /* 0x0005480001267983 */ /* 0x000ee20000300a00 */
[----:B------:R-:W-:-:S05]  /*1d660*/  IMAD.SHL.U32 R60, R55, 0x2, RZ ;  /* 0x00000002373c7824 */ /* 0x000fca00078e00ff */
[----:B------:R-:W-:-:S04]  /*1d670*/  LOP3.LUT R60, R53, 0x10, R60, 0x78, !PT ;  /* 0x00000010353c7812 */ /* 0x000fc800078e783c */
[----:B------:R-:W-:-:S04]  /*1d680*/  LOP3.LUT R60, R60, 0x800, R52, 0xf8, !PT ;  /* 0x000008003c3c7812 */ /* 0x000fc800078ef834 */
[----:B------:R-:W-:-:S05]  /*1d690*/  LOP3.LUT R60, R60, 0x20, RZ, 0x3c, !PT ;  /* 0x000000203c3c7812 */ /* 0x000fca00078e3cff */
[----:B------:R-:W0:Y:S04]  /*1d6a0*/  LDSM.16.MT88.4 R28, [R60+UR5] ;  /* 0x000000053c1c783b */ /* 0x000e280008004200 */
[----:B------:R-:W-:Y:S04]  /*1d6b0*/  STL [R1+0x1b28], R54 ;  /* 0x001b283601007387 */ /* 0x000fe80000100800 */
[----:B------:R-:W-:Y:S04]  /*1d6c0*/  STL [R1+0x1bd0], R55 ;  /* 0x001bd03701007387 */ /* 0x000fe80000100800 */
[----:B------:R-:W-:Y:S04]  /*1d6d0*/  STL.64 [R1+0x1bc8], R52 ;  /* 0x001bc83401007387 */ /* 0x000fe80000100a00 */
[----:B0-----:R-:W-:Y:S04]  /*1d6e0*/  STL.64 [R1+0x1c08], R30 ;  /* 0x001c081e01007387 */ /* 0x001fe80000100a00 */
[----:B------:R-:W-:Y:S01]  /*1d6f0*/  STL.64 [R1+0x1c00], R28 ;  /* 0x001c001c01007387 */ /* 0x000fe20000100a00 */
[----:B----4-:R-:W-:-:S15]  /*1d700*/  HMMA.16816.F32 R40, R32, R4, R40 ;  /* 0x000000042028723c */ /* 0x010fde0000001828 */
[----:B------:R-:W-:-:S08]  /*1d710*/  NOP ;  /* 0x0000000000007918 */ /* 0x000fd00000000000 */
[----:B------:R0:W-:Y:S01]  /*1d720*/  STL.64 [R1+0x2d0], R40 ;  /* 0x0002d02801007387 */ /* 0x0001e20000100a00 */
[----:B------:R-:W-:Y:S02]  /*1d730*/  IMAD.MOV.U32 R58, RZ, RZ, R42 ;  /* 0x000000ffff3a7224 */ /* 0x000fe400078e002a */
[----:B------:R-:W-:Y:S01]  /*1d740*/  IMAD.MOV.U32 R6, RZ, RZ, R43 ;  /* 0x000000ffff067224 */ /* 0x000fe200078e002b */
[----:B0-----:R-:W4:Y:S04]  /*1d750*/  LDL.LU.64 R40, [R1+0x270] ;  /* 0x0002700001287983 */ /* 0x001f280000300a00 */
[----:B------:R-:W4:Y:S04]  /*1d760*/  LDL.LU.64 R42, [R1+0x278] ;  /* 0x00027800012a7983 */ /* 0x000f280000300a00 */
[----:B------:R-:W-:Y:S04]  /*1d770*/  STL [R1+0x1ac0], R58 ;  /* 0x001ac03a01007387 */ /* 0x000fe80000100800 */
[----:B------:R-:W-:Y:S01]  /*1d780*/  STL [R1+0x1abc], R6 ;  /* 0x001abc0601007387 */ /* 0x000fe20000100800 */
[----:B---3--:R-:W-:-:S15]  /*1d790*/  HMMA.16816.F32 R28, R32, R48, R36 ;  /* 0x00000030201c723c */ /* 0x008fde0000001824 */
[----:B------:R-:W-:-:S08]  /*1d7a0*/  NOP ;  /* 0x0000000000007918 */ /* 0x000fd00000000000 */
[----:B------:R2:W-:Y:S04]  /*1d7b0*/  STL.64 [R1+0x2c0], R28 ;  /* 0x0002c01c01007387 */ /* 0x0005e80000100a00 */
[----:B------:R-:W3:Y:S04]  /*1d7c0*/  LDL.LU.64 R36, [R1+0x250] ;  /* 0x0002500001247983 */ /* 0x000ee80000300a00 */
[----:B------:R-:W3:Y:S01]  /*1d7d0*/  LDL.LU.64 R38, [R1+0x258] ;  /* 0x0002580001267983 */ /* 0x000ee20000300a00 */
[----:B------:R-:W-:Y:S02]  /*1d7e0*/  IMAD.MOV.U32 R22, RZ, RZ, R30 ;  /* 0x000000ffff167224 */ /* 0x000fe400078e001e */
[----:B------:R-:W-:-:S02]  /*1d7f0*/  IMAD.MOV.U32 R23, RZ, RZ, R31 ;  /* 0x000000ffff177224 */ /* 0x000fc400078e001f */
[----:B--2---:R-:W-:-:S15]  /*1d800*/  HMMA.16816.F32 R28, R32, R56, R44 ;  /* 0x00000038201c723c */ /* 0x004fde000000182c */
[----:B------:R-:W-:-:S08]  /*1d810*/  NOP ;  /* 0x0000000000007918 */ /* 0x000fd00000000000 */
[----:B------:R0:W-:Y:S01]  /*1d820*/  STL.64 [R1+0x2b0], R28 ;  /* 0x0002b01c01007387 */ /* 0x0001e20000100a00 */
[----:B------:R-:W-:-:S03]  /*1d830*/  IMAD.MOV.U32 R3, RZ, RZ, R31 ;  /* 0x000000ffff037224 */ /* 0x000fc600078e001f */
[----:B------:R1:W-:Y:S04]  /*1d840*/  STL [R1+0x2b8], R30 ;  /* 0x0002b81e01007387 */ /* 0x0003e80000100800 */
[----:B0-----:R-:W2:Y:S04]  /*1d850*/  LDL.LU.64 R28, [R1+0x230] ;  /* 0x00023000011c7983 */ /* 0x001ea80000300a00 */
[----:B-1----:R-:W2:Y:S04]  /*1d860*/  LDL.LU.64 R30, [R1+0x238] ;  /* 0x00023800011e7983 */ /* 0x002ea80000300a00 */
[----:B------:R-:W-:Y:S01]  /*1d870*/  STL [R1+0x1b20], R3 ;  /* 0x001b200301007387 */ /* 0x000fe20000100800 */
[----:B------:R-:W-:Y:S01]  /*1d880*/  IMAD.MOV.U32 R7, RZ, RZ, R49 ;  /* 0x000000ffff077224 */ /* 0x000fe200078e0031 */
[----:B----4-:R-:W-:-:S15]  /*1d890*/  HMMA.16816.F32 R40, R32, R8, R40 ;  /* 0x000000082028723c */ /* 0x010fde0000001828 */
[----:B------:R-:W-:-:S08]  /*1d8a0*/  NOP ;  /* 0x0000000000007918 */ /* 0x000fd00000000000 */
[----:B------:R-:W-:Y:S01]  /*1d8b0*/  STL.64 [R1+0x2a8], R42 ;  /* 0x0002a82a01007387 */ /* 0x000fe20000100a00 */
[----:B------:R-:W-:Y:S02]  /*1d8c0*/  IMAD.MOV.U32 R58, RZ, RZ, R40 ;  /* 0x000000ffff3a7224 */ /* 0x000fe400078e0028 */
[----:B------:R-:W-:Y:S02]  /*1d8d0*/  IMAD.MOV.U32 R6, RZ, RZ, R41 ;  /* 0x000000ffff067224 */ /* 0x000fe400078e0029 */
[----:B------:R-:W0:Y:S04]  /*1d8e0*/  LDSM.16.MT88.4 R40, [R60+UR5+0x80] ;  /* 0x000080053c28783b */ /* 0x000e280008004200 */
[----:B------:R-:W-:Y:S04]  /*1d8f0*/  STL [R1+0x1b24], R58 ;  /* 0x001b243a01007387 */ /* 0x000fe80000100800 */
[----:B0-----:R-:W-:Y:S04]  /*1d900*/  STL.64 [R1+0x1be0], R42 ;  /* 0x001be02a01007387 */ /* 0x001fe80000100a00 */
[----:B------:R0:W-:Y:S04]  /*1d910*/  STL.64 [R1+0x1bd8], R40 ;  /* 0x001bd82801007387 */ /* 0x0001e80000100a00 */
[----:B------:R-:W4:Y:S04]  /*1d920*/  LDL.LU.64 R44, [R1+0x210] ;  /* 0x00021000012c7983 */ /* 0x000f280000300a00 */
[----:B------:R-:W4:Y:S01]  /*1d930*/  LDL.LU.64 R46, [R1+0x218] ;  /* 0x00021800012e7983 */ /* 0x000f220000300a00 */
[----:B---3--:R-:W-:Y:S01]  /*1d940*/  HMMA.16816.F32 R36, R32, R12, R36 ;  /* 0x0000000c2024723c */ /* 0x008fe20000001824 */
[----:B0-----:R-:W-:-:S15]  /*1d950*/  IMAD.MOV.U32 R41, RZ, RZ, R7 ;  /* 0x000000ffff297224 */ /* 0x001fde00078e0007 */
[----:B------:R-:W-:-:S07]  /*1d960*/  NOP ;  /* 0x0000000000007918 */ /* 0x000fce0000000000 */
[----:B------:R0:W-:Y:S01]  /*1d970*/  STL.64 [R1+0x298], R38 ;  /* 0x0002982601007387 */ /* 0x0001e20000100a00 */
[----:B------:R-:W-:Y:S02]  /*1d980*/  IMAD.MOV.U32 R7, RZ, RZ, R36 ;  /* 0x000000ffff077224 */ /* 0x000fe400078e0024 */
[----:B------:R-:W-:Y:S02]  /*1d990*/  IMAD.MOV.U32 R59, RZ, RZ, R37 ;  /* 0x000000ffff3b7224 */ /* 0x000fe400078e0025 */
[----:B------:R-:W3:Y:S04]  /*1d9a0*/  LDL.LU.64 R36, [R1+0x130] ;  /* 0x0001300001247983 */ /* 0x000ee80000300a00 */
[----:B0-----:R-:W3:Y:S01]  /*1d9b0*/  LDL.LU.64 R38, [R1+0x138] ;  /* 0x0001380001267983 */ /* 0x001ee20000300a00 */
[----:B--2---:R-:W-:Y:S01]  /*1d9c0*/  HMMA.16816.F32 R28, R32, R16, R28 ;  /* 0x00000010201c723c */ /* 0x004fe2000000181c */
[----:B------:R-:W-:-:S04]  /*1d9d0*/  IMAD.MOV.U32 R10, RZ, RZ, R48 ;  /* 0x000000ffff0a7224 */ /* 0x000fc800078e0030 */
[----:B------:R-:W-:Y:S02]  /*1d9e0*/  IMAD.MOV.U32 R40, RZ, RZ, R10 ;  /* 0x000000ffff287224 */ /* 0x000fe400078e000a */
[----:B------:R-:W-:Y:S02]  /*1d9f0*/  IMAD.MOV.U32 R2, RZ, RZ, R50 ;  /* 0x000000ffff027224 */ /* 0x000fe400078e0032 */
[----:B------:R-:W-:-:S14]  /*1da00*/  IMAD.MOV.U32 R0, RZ, RZ, R51 ;  /* 0x000000ffff007224 */ /* 0x000fdc00078e0033 */
[----:B------:R0:W-:Y:S01]  /*1da10*/  STL.64 [R1+0x280], R28 ;  /* 0x0002801c01007387 */ /* 0x0001e20000100a00 */
[----:B------:R-:W-:Y:S02]  /*1da20*/  IMAD.MOV.U32 R10, RZ, RZ, R30 ;  /* 0x000000ffff0a7224 */ /* 0x000fe400078e001e */
[----:B------:R-:W-:Y:S01]  /*1da30*/  IMAD.MOV.U32 R11, RZ, RZ, R31 ;  /* 0x000000ffff0b7224 */ /* 0x000fe200078e001f */
[----:B0-----:R-:W2:Y:S04]  /*1da40*/  LDL.LU.64 R28, [R1+0x590] ;  /* 0x00059000011c7983 */ /* 0x001ea80000300a00 */
[----:B------:R-:W2:Y:S04]  /*1da50*/  LDL.LU.64 R30, [R1+0x598] ;  /* 0x00059800011e7983 */ /* 0x000ea80000300a00 */
[----:B------:R-:W2:Y:S04]  /*1da60*/  LDL.LU.64 R52, [R1+0x4a0] ;  /* 0x0004a00001347983 */ /* 0x000ea80000300a00 */
[----:B------:R-:W2:Y:S04]  /*1da70*/  LDL.LU.64 R54, [R1+0x4a8] ;  /* 0x0004a80001367983 */ /* 0x000ea80000300a00 */
[----:B------:R-:W2:Y:S04]  /*1da80*/  LDL.LU.64 R48, [R1+0x260] ;  /* 0x0002600001307983 */ /* 0x000ea80000300a00 */
[----:B------:R-:W2:Y:S04]  /*1da90*/  LDL.LU.64 R50, [R1+0x268] ;  /* 0x0002680001327983 */ /* 0x000ea80000300a00 */
[----:B------:R-:W-:Y:S04]  /*1daa0*/  STL [R1+0x1aa8], R10 ;  /* 0x001aa80a01007387 */ /* 0x000fe80000100800 */
[----:B------:R-:W-:Y:S01]  /*1dab0*/  STL [R1+0x1aa4], R11 ;  /* 0x001aa40b01007387 */ /* 0x000fe20000100800 */
[----:B----4-:R-:W-:-:S15]  /*1dac0*/  HMMA.16816.F32 R44, R32, R20, R44 ;  /* 0x00000014202c723c */ /* 0x010fde000000182c */
[----:B------:R-:W-:-:S08]  /*1dad0*/  NOP ;  /* 0x0000000000007918 */ /* 0x000fd00000000000 */
[----:B------:R0:W-:Y:S01]  /*1dae0*/  STL.64 [R1+0x270], R44 ;  /* 0x0002702c01007387 */ /* 0x0001e20000100a00 */
[----:B------:R-:W-:Y:S02]  /*1daf0*/  IMAD.MOV.U32 R14, RZ, RZ, R46 ;  /* 0x000000ffff0e7224 */ /* 0x000fe400078e002e */
[----:B------:R-:W-:Y:S01]  /*1db00*/  IMAD.MOV.U32 R15, RZ, RZ, R47 ;  /* 0x000000ffff0f7224 */ /* 0x000fe200078e002f */
[----:B0-----:R-:W4:Y:S04]  /*1db10*/  LDL.LU.64 R44, [R1+0x240] ;  /* 0x00024000012c7983 */ /* 0x001f280000300a00 */
[----:B------:R-:W4:Y:S01]  /*1db20*/  LDL.LU.64 R46, [R1+0x248] ;  /* 0x00024800012e7983 */ /* 0x000f220000300a00 */
[----:B---3--:R-:W-:Y:S03]  /*1db30*/  HMMA.16816.F32 R32, R32, R24, R36 ;  /* 0x000000182020723c */ /* 0x008fe60000001824 */
[----:B------:R-:W2:Y:S04]  /*1db40*/  LDL.LU.64 R38, [R1+0x1c18] ;  /* 0x001c180001267983 */ /* 0x000ea80000300a00 */
[----:B------:R-:W2:-:S15]  /*1db50*/  LDL.LU.64 R36, [R1+0x1c10] ;  /* 0x001c100001247983 */ /* 0x000e9e0000300a00 */
[----:B------:R-:W-:-:S01]  /*1db60*/  NOP ;  /* 0x0000000000007918 */ /* 0x000fc20000000000 */
[----:B------:R0:W-:Y:S01]  /*1db70*/  STL.64 [R1+0x108], R34 ;  /* 0x0001082201007387 */ /* 0x0001e20000100a00 */
[----:B------:R-:W-:Y:S02]  /*1db80*/  IMAD.MOV.U32 R10, RZ, RZ, R32 ;  /* 0x000000ffff0a7224 */ /* 0x000fe400078e0020 */
[----:B------:R-:W-:Y:S02]  /*1db90*/  IMAD.MOV.U32 R11, RZ, RZ, R33 ;  /* 0x000000ffff0b7224 */ /* 0x000fe400078e0021 */
[----:B------:R-:W3:Y:S04]  /*1dba0*/  LDL.LU.64 R32, [R1+0x510] ;  /* 0x0005100001207983 */ /* 0x000ee80000300a00 */
[----:B0-----:R-:W3:Y:S01]  /*1dbb0*/  LDL.LU.64 R34, [R1+0x518] ;  /* 0x0005180001227983 */ /* 0x001ee20000300a00 */
[C---:B--2---:R-:W-:Y:S06]  /*1dbc0*/  HMMA.16816.F32 R28, R36.reuse, R4, R28 ;  /* 0x00000004241c723c */ /* 0x044fec000000181c */
[----:B---3--:R-:W-:-:S15]  /*1dbd0*/  HMMA.16816.F32 R32, R36, R40, R32 ;  /* 0x000000282420723c */ /* 0x008fde0000001820 */
[----:B------:R-:W-:-:S02]  /*1dbe0*/  NOP ;  /* 0x0000000000007918 */ /* 0x000fc40000000000 */
[----:B------:R-:W-:Y:S04]  /*1dbf0*/  STL.64 [R1+0x1b0], R28 ;  /* 0x0001b01c01007387 */ /* 0x000fe80000100a00 */
[----:B------:R0:W-:Y:S04]  /*1dc00*/  STL.64 [R1+0x1b8], R30 ;  /* 0x0001b81e01007387 */ /* 0x0001e80000100a00 */
[----:B0-----:R-:W2:Y:S04]  /*1dc10*/  LDL.LU.64 R30, [R1+0x1c08] ;  /* 0x001c0800011e7983 */ /* 0x001ea80000300a00 */
[----:B------:R-:W2:Y:S04]  /*1dc20*/  LDL.LU.64 R28, [R1+0x1c00] ;  /* 0x001c0000011c7983 */ /* 0x000ea80000300a00 */
[----:B------:R-:W-:Y:S04]  /*1dc30*/  STL.64 [R1+0x1a0], R32 ;  /* 0x0001a02001007387 */ /* 0x000fe80000100a00 */
[----:B------:R0:W-:Y:S01]  /*1dc40*/  STL [R1+0x1a8], R34 ;  /* 0x0001a82201007387 */ /* 0x0001e20000100800 */
[----:B------:R-:W-:-:S02]  /*1dc50*/  IMAD.MOV.U32 R18, RZ, RZ, R35 ;  /* 0x000000ffff127224 */ /* 0x000fc400078e0023 */
[C---:B0-----:R-:W-:Y:S01]  /*1dc60*/  HMMA.16816.F32 R32, R36.reuse, R56, R52 ;  /* 0x000000382420723c */ /* 0x041fe20000001834 */
[----:B------:R-:W-:Y:S04]  /*1dc70*/  STL.64 [R1+0x1bf8], R40 ;  /* 0x001bf82801007387 */ /* 0x000fe80000100a00 */
[----:B------:R-:W-:Y:S04]  /*1dc80*/  STL [R1+0x1a90], R18 ;  /* 0x001a901201007387 */ /* 0x000fe80000100800 */
[----:B------:R-:W-:Y:S04]  /*1dc90*/  STL [R1+0x1bf0], R59 ;  /* 0x001bf03b01007387 */ /* 0x000fe80000100800 */
[----:B------:R-:W-:Y:S10]  /*1dca0*/  STL.64 [R1+0x1be8], R56 ;  /* 0x001be83801007387 */ /* 0x000ff40000100a00 */
[----:B------:R-:W-:Y:S04]  /*1dcb0*/  STL.64 [R1+0x190], R32 ;  /* 0x0001902001007387 */ /* 0x000fe80000100a00 */
[----:B------:R0:W-:Y:S02]  /*1dcc0*/  STL.64 [R1+0x198], R34 ;  /* 0x0001982201007387 */ /* 0x0001e40000100a00 */
[----:B0-----:R-:W-:-:S15]  /*1dcd0*/  HMMA.16816.F32 R32, R36, R8, R48 ;  /* 0x000000082420723c */ /* 0x001fde0000001830 */
[----:B------:R-:W-:-:S08]  /*1dce0*/  NOP ;  /* 0x0000000000007918 */ /* 0x000fd00000000000 */
[----:B------:R4:W-:Y:S01]  /*1dcf0*/  STL [R1+0x184], R33 ;  /* 0x0001842101007387 */ /* 0x0009e20000100800 */
[----:B------:R-:W-:Y:S02]  /*1dd00*/  IMAD.MOV.U32 R19, RZ, RZ, R32 ;  /* 0x000000ffff137224 */ /* 0x000fe400078e0020 */
[----:B------:R-:W-:Y:S02]  /*1dd10*/  IMAD.MOV.U32 R26, RZ, RZ, R34 ;  /* 0x000000ffff1a7224 */ /* 0x000fe400078e0022 */
[----:B------:R-:W-:Y:S02]  /*1dd20*/  IMAD.MOV.U32 R27, RZ, RZ, R35 ;  /* 0x000000ffff1b7224 */ /* 0x000fe400078e0023 */
[----:B----4-:R-:W-:-:S15]  /*1dd30*/  HMMA.16816.F32 R32, R36, R12, R44 ;  /* 0x0000000c2420723c */ /* 0x010fde000000182c */
[----:B------:R-:W-:-:S08]  /*1dd40*/  NOP ;  /* 0x0000000000007918 */ /* 0x000fd00000000000 */
[----:B------:R-:W-:Y:S04]  /*1dd50*/  STL [R1+0x170], R32 ;  /* 0x0001702001007387 */ /* 0x000fe80000100800 */
[----:B------:R-:W-:Y:S04]  /*1dd60*/  STL.64 [R1+0x178], R34 ;  /* 0x0001782201007387 */ /* 0x000fe80000100a00 */
[----:B------:R-:W3:Y:S04]  /*1dd70*/  LDL.LU.64 R52, [R1+0x220] ;  /* 0x0002200001347983 */ /* 0x000ee80000300a00 */
[----:B------:R-:W3:Y:S04]  /*1dd80*/  LDL.LU.64 R54, [R1+0x228] ;  /* 0x0002280001367983 */ /* 0x000ee80000300a00 */
[----:B------:R-:W4:Y:S04]  /*1dd90*/  LDL.LU.64 R48, [R1+0x140] ;  /* 0x0001400001307983 */ /* 0x000f280000300a00 */
[----:B------:R-:W4:Y:S04]  /*1dda0*/  LDL.LU.64 R50, [R1+0x148] ;  /* 0x0001480001327983 */ /* 0x000f280000300a00 */
[----:B------:R-:W2:Y:S04]  /*1ddb0*/  LDL.LU.64 R44, [R1+0xa0] ;  /* 0x0000a000012c7983 */ /* 0x000ea80000300a00 */
[----:B------:R-:W2:Y:S04]  /*1ddc0*/  LDL.LU.64 R46, [R1+0xa8] ;  /* 0x0000a800012e7983 */ /* 0x000ea80000300a00 */
[----:B------:R-:W2:Y:S04]  /*1ddd0*/  LDL.LU.64 R40, [R1+0x5b0] ;  /* 0x0005b00001287983 */ /* 0x000ea80000300a00 */
[----:B------:R-:W2:Y:S01]  /*1dde0*/  LDL.LU.64 R42, [R1+0x5b8] ;  /* 0x0005b800012a7983 */ /* 0x000ea20000300a00 */
[----:B------:R-:W0:Y:S01]  /*1ddf0*/  S2R R3, SR_TID.X ;  /* 0x0000000000037919 */ /* 0x000e220000002100 */
[----:B------:R-:W-:-:S02]  /*1de00*/  IMAD.MOV.U32 R18, RZ, RZ, R33 ;  /* 0x000000ffff127224 */ /* 0x000fc400078e0021 */
[----:B------:R-:W2:Y:S01]  /*1de10*/  LDL.LU.64 R56, [R1+0x530] ;  /* 0x0005300001387983 */ /* 0x000ea20000300a00 */
[C---:B0-----:R-:W-:Y:S01]  /*1de20*/  LOP3.LUT R58, R3.reuse, 0x7, RZ, 0xc0, !PT ;  /* 0x00000007033a7812 */ /* 0x041fe200078ec0ff */
[C---:B------:R-:W-:Y:S02]  /*1de30*/  IMAD.SHL.U32 R61, R3.reuse, 0x80, RZ ;  /* 0x00000080033d7824 */ /* 0x040fe400078e00ff */
[----:B------:R-:W-:Y:S02]  /*1de40*/  IMAD.SHL.U32 R3, R3, 0x2, RZ ;  /* 0x0000000203037824 */ /* 0x000fe400078e00ff */
[----:B------:R-:W-:-:S05]  /*1de50*/  IMAD R58, R58, 0x110, RZ ;  /* 0x000001103a3a7824 */ /* 0x000fca00078e02ff */
[----:B------:R-:W-:Y:S02]  /*1de60*/  LOP3.LUT R3, R58, 0x10, R3, 0x78, !PT ;  /* 0x000000103a037812 */ /* 0x000fe400078e7803 */
[----:B------:R-:W2:Y:S02]  /*1de70*/  LDL.LU.64 R58, [R1+0x538] ;  /* 0x00053800013a7983 */ /* 0x000ea40000300a00 */
[----:B------:R-:W-:-:S04]  /*1de80*/  LOP3.LUT R3, R3, 0x800, R61, 0xf8, !PT ;  /* 0x0000080003037812 */ /* 0x000fc800078ef83d */
[----:B------:R-:W-:-:S05]  /*1de90*/  LOP3.LUT R3, R3, 0x40, RZ, 0x3c, !PT ;  /* 0x0000004003037812 */ /* 0x000fca00078e3cff */
[----:B------:R-:W0:Y:S04]  /*1dea0*/  LDSM.16.MT88.4 R32, [R3+UR5] ;  /* 0x000000050320783b */ /* 0x000e280008004200 */
[----:B0-----:R-:W-:Y:S04]  /*1deb0*/  STL.64 [R1+0x1ba0], R34 ;  /* 0x001ba02201007387 */ /* 0x001fe80000100a00 */
[----:B------:R0:W-:Y:S04]  /*1dec0*/  STL.64 [R1+0x1b98], R32 ;  /* 0x001b982001007387 */ /* 0x0001e80000100a00 */
[----:B0-----:R-:W2:Y:S04]  /*1ded0*/  LDL.LU.64 R32, [R1+0x4d0] ;  /* 0x0004d00001207983 */ /* 0x001ea80000300a00 */
[----:B------:R-:W2:Y:S01]  /*1dee0*/  LDL.LU.64 R34, [R1+0x4d8] ;  /* 0x0004d80001227983 */ /* 0x000ea20000300a00 */
[C---:B---3--:R-:W-:Y:S06]  /*1def0*/  HMMA.16816.F32 R52, R36.reuse, R16, R52 ;  /* 0x000000102434723c */ /* 0x048fec0000001834 */
[C---:B----4-:R-:W-:Y:S06]  /*1df00*/  HMMA.16816.F32 R48, R36.reuse, R20, R48 ;  /* 0x000000142430723c */ /* 0x050fec0000001830 */
[----:B--2---:R-:W-:Y:S01]  /*1df10*/  HMMA.16816.F32 R44, R36, R24, R44 ;  /* 0x00000018242c723c */ /* 0x004fe2000000182c */
[----:B------:R-:W0:Y:S05]  /*1df20*/  LDSM.16.MT88.4 R36, [R3+UR5+0x80] ;  /* 0x000080050324783b */ /* 0x000e2a0008004200 */
[C---:B------:R-:W-:Y:S05]  /*1df30*/  HMMA.16816.F32 R40, R28.reuse, R4, R40 ;  /* 0x000000041c28723c */ /* 0x040fea0000001828 */
[----:B------:R1:W-:Y:S04]  /*1df40*/  STL.64 [R1+0x160], R52 ;  /* 0x0001603401007387 */ /* 0x0003e80000100a00 */
[----:B------:R2:W-:Y:S04]  /*1df50*/  STL.64 [R1+0x168], R54 ;  /* 0x0001683601007387 */ /* 0x0005e80000100a00 */
[----:B-1----:R-:W3:Y:S04]  /*1df60*/  LDL.LU.64 R52, [R1+0x460] ;  /* 0x0004600001347983 */ /* 0x002ee80000300a00 */
[----:B--2---:R-:W3:Y:S04]  /*1df70*/  LDL.LU.64 R54, [R1+0x468] ;  /* 0x0004680001367983 */ /* 0x004ee80000300a00 */
[----:B------:R1:W-:Y:S04]  /*1df80*/  STL.64 [R1+0x150], R48 ;  /* 0x0001503001007387 */ /* 0x0003e80000100a00 */
[----:B------:R2:W-:Y:S04]  /*1df90*/  STL.64 [R1+0x158], R50 ;  /* 0x0001583201007387 */ /* 0x0005e80000100a00 */
[----:B-1----:R-:W4:Y:S04]  /*1dfa0*/  LDL.LU.64 R48, [R1+0x3e0] ;  /* 0x0003e00001307983 */ /* 0x002f280000300a00 */
[----:B------:R1:W-:Y:S04]  /*1dfb0*/  STL.64 [R1+0xa0], R44 ;  /* 0x0000a02c01007387 */ /* 0x0003e80000100a00 */
[----:B------:R0:W-:Y:S04]  /*1dfc0*/  STL.64 [R1+0xa8], R46 ;  /* 0x0000a82e01007387 */ /* 0x0001e80000100a00 */
[----:B--2---:R-:W4:Y:S04]  /*1dfd0*/  LDL.LU.64 R50, [R1+0x3e8] ;  /* 0x0003e80001327983 */ /* 0x004f280000300a00 */
[----:B-1----:R-:W2:Y:S04]  /*1dfe0*/  LDL.LU.64 R44, [R1+0x1e0] ;  /* 0x0001e000012c7983 */ /* 0x002ea80000300a00 */
[----:B0-----:R-:W2:Y:S04]  /*1dff0*/  LDL.LU.64 R46, [R1+0x1e8] ;  /* 0x0001e800012e7983 */ /* 0x001ea80000300a00 */
[----:B------:R-:W-:Y:S04]  /*1e000*/  STL.64 [R1+0x1b60], R38 ;  /* 0x001b602601007387 */ /* 0x000fe80000100a00 */
[----:B------:R0:W-:Y:S04]  /*1e010*/  STL.64 [R1+0x1b58], R36 ;  /* 0x001b582401007387 */ /* 0x0001e80000100a00 */
[----:B0-----:R-:W4:Y:S04]  /*1e020*/  LDL.LU.64 R36, [R1+0x420] ;  /* 0x0004200001247983 */ /* 0x001f280000300a00 */
[----:B------:R-:W4:Y:S04]  /*1e030*/  LDL.LU.64 R38, [R1+0x428] ;  /* 0x0004280001267983 */ /* 0x000f280000300a00 */
[----:B------:R0:W-:Y:S04]  /*1e040*/  STL.64 [R1+0x260], R40 ;  /* 0x0002602801007387 */ /* 0x0001e80000100a00 */
[----:B------:R1:W-:Y:S04]  /*1e050*/  STL.64 [R1+0x268], R42 ;  /* 0x0002682a01007387 */ /* 0x0003e80000100a00 */
[----:B0-----:R-:W1:Y:S02]  /*1e060*/  LDL.LU.64 R40, [R1+0x1bf8] ;  /* 0x001bf80001287983 */ /* 0x001e640000300a00 */
[C---:B-1----:R-:W-:Y:S02]  /*1e070*/  HMMA.16816.F32 R40, R28.reuse, R40, R56 ;  /* 0x000000281c28723c */ /* 0x042fe40000001838 */
[----:B------:R-:W2:Y:S04]  /*1e080*/  LDL.LU R59, [R1+0x1bf0] ;  /* 0x001bf000013b7983 */ /* 0x000ea80000300800 */
[----:B------:R-:W4:Y:S01]  /*1e090*/  LDL.LU.64 R56, [R1+0x1be8] ;  /* 0x001be80001387983 */ /* 0x000f220000300a00 */
[----:B---3--:R-:W-:-:S15]  /*1e0a0*/  HMMA.16816.F32 R52, R28, R8, R52 ;  /* 0x000000081c34723c */ /* 0x008fde0000001834 */
[----:B------:R-:W-:-:S01]  /*1e0b0*/  NOP ;  /* 0x0000000000007918 */ /* 0x000fc20000000000 */
[----:B------:R-:W-:Y:S04]  /*1e0c0*/  STL.64 [R1+0x250], R40 ;  /* 0x0002502801007387 */ /* 0x000fe80000100a00 */
[----:B------:R0:W-:Y:S04]  /*1e0d0*/  STL.64 [R1+0x258], R42 ;  /* 0x0002582a01007387 */ /* 0x0001e80000100a00 */
[----:B0-----:R-:W3:Y:S04]  /*1e0e0*/  LDL.LU.64 R42, [R1+0x1be0] ;  /* 0x001be000012a7983 */ /* 0x001ee80000300a00 */
[----:B------:R-:W3:Y:S01]  /*1e0f0*/  LDL.LU.64 R40, [R1+0x1bd8] ;  /* 0x001bd80001287983 */ /* 0x000ee20000300a00 */
[----:B----4-:R-:W-:-:S15]  /*1e100*/  HMMA.16816.F32 R32, R28, R56, R32 ;  /* 0x000000381c20723c */ /* 0x010fde0000001820 */
[----:B------:R-:W-:-:S08]  /*1e110*/  NOP ;  /* 0x0000000000007918 */ /* 0x000fd00000000000 */
[----:B------:R0:W-:Y:S04]  /*1e120*/  STL.64 [R1+0x240], R32 ;  /* 0x0002402001007387 */ /* 0x0001e80000100a00 */
[----:B------:R1:W-:Y:S04]  /*1e130*/  STL.64 [R1+0x248], R34 ;  /* 0x0002482201007387 */ /* 0x0003e80000100a00 */
[----:B0-----:R-:W4:Y:S04]  /*1e140*/  LDL.LU.64 R32, [R1+0x120] ;  /* 0x0001200001207983 */ /* 0x001f280000300a00 */
[----:B-1----:R-:W4:Y:S04]  /*1e150*/  LDL.LU.64 R34, [R1+0x128] ;  /* 0x0001280001227983 */ /* 0x002f280000300a00 */
[----:B------:R-:W-:Y:S04]  /*1e160*/  STL.64 [R1+0x230], R52 ;  /* 0x0002303401007387 */ /* 0x000fe80000100a00 */
[----:B------:R0:W-:Y:S04]  /*1e170*/  STL.64 [R1+0x238], R54 ;  /* 0x0002383601007387 */ /* 0x0001e80000100a00 */
[----:B0-----:R-:W3:Y:S04]  /*1e180*/  LDL.LU R55, [R1+0x1bd0] ;  /* 0x001bd00001377983 */ /* 0x001ee80000300800 */
[----:B------:R-:W4:Y:S04]  /*1e190*/  LDL.LU.64 R52, [R1+0x1bc8] ;  /* 0x001bc80001347983 */ /* 0x000f280000300a00 */
[----:B------:R-:W-:Y:S04]  /*1e1a0*/  STL.64 [R1+0x1bc0], R10 ;  /* 0x001bc00a01007387 */ /* 0x000fe80000100a00 */
[----:B------:R0:W-:Y:S04]  /*1e1b0*/  STL.64 [R1+0x1bb8], R8 ;  /* 0x001bb80801007387 */ /* 0x0001e80000100a00 */
[----:B------:R-:W-:Y:S04]  /*1e1c0*/  STL.64 [R1+0x1bb0], R14 ;  /* 0x001bb00e01007387 */ /* 0x000fe80000100a00 */
[----:B------:R1:W-:Y:S01]  /*1e1d0*/  STL.64 [R1+0x1ba8], R12 ;  /* 0x001ba80c01007387 */ /* 0x0003e20000100a00 */
[C---:B0-----:R-:W-:Y:S06]  /*1e1e0*/  HMMA.16816.F32 R8, R28.reuse, R12, R36 ;  /* 0x0000000c1c08723c */ /* 0x041fec0000001824 */
[----:B-1----:R-:W-:-:S15]  /*1e1f0*/  HMMA.16816.F32 R12, R28, R16, R48 ;  /* 0x000000101c0c723c */ /* 0x002fde0000001830 */
[----:B------:R-:W-:-:S02]  /*1e200*/  NOP ;  /* 0x0000000000007918 */ /* 0x000fc40000000000 */
[----:B------:R-:W-:Y:S04]  /*1e210*/  STL.64 [R1+0x220], R8 ;  /* 0x0002200801007387 */ /* 0x000fe80000100a00 */
[----:B------:R2:W-:Y:S02]  /*1e220*/  STL.64 [R1+0x228], R10 ;  /* 0x0002280a01007387 */ /* 0x0005e40000100a00 */
[----:B--2---:R-:W-:Y:S02]  /*1e230*/  HMMA.16816.F32 R8, R28, R20, R44 ;  /* 0x000000141c08723c */ /* 0x004fe4000000182c */
[----:B------:R-:W2:Y:S04]  /*1e240*/  LDL.LU.64 R44, [R1+0x580] ;  /* 0x00058000012c7983 */ /* 0x000ea80000300a00 */
[----:B------:R-:W-:Y:S04]  /*1e250*/  STL.64 [R1+0x210], R12 ;  /* 0x0002100c01007387 */ /* 0x000fe80000100a00 */
[----:B------:R-:W-:Y:S04]  /*1e260*/  STL.64 [R1+0x218], R14 ;  /* 0x0002180e01007387 */ /* 0x000fe80000100a00 */
[----:B------:R-:W2:Y:S09]  /*1e270*/  LDL.LU.64 R46, [R1+0x588] ;  /* 0x00058800012e7983 */ /* 0x000eb20000300a00 */
[----:B------:R0:W-:Y:S04]  /*1e280*/  STL.64 [R1+0x200], R8 ;  /* 0x0002000801007387 */ /* 0x0001e80000100a00 */
[----:B------:R1:W-:Y:S04]  /*1e290*/  STL.64 [R1+0x208], R10 ;  /* 0x0002080a01007387 */ /* 0x0003e80000100a00 */
[----:B------:R-:W2:Y:S04]  /*1e2a0*/  LDL.LU.64 R36, [R1+0x500] ;  /* 0x0005000001247983 */ /* 0x000ea80000300a00 */
[----:B------:R-:W2:Y:S04]  /*1e2b0*/  LDL.LU.64 R38, [R1+0x508] ;  /* 0x0005080001267983 */ /* 0x000ea80000300a00 */
[----:B0-----:R-:W2:Y:S04]  /*1e2c0*/  LDL.LU.64 R8, [R1+0x490] ;  /* 0x0004900001087983 */ /* 0x001ea80000300a00 */
[----:B-1----:R-:W2:Y:S01]  /*1e2d0*/  LDL.LU.64 R10, [R1+0x498] ;  /* 0x00049800010a7983 */ /* 0x002ea20000300a00 */
[----:B---3--:R-:W-:-:S05]  /*1e2e0*/  IMAD.SHL.U32 R61, R55, 0x2, RZ ;  /* 0x00000002373d7824 */ /* 0x008fca00078e00ff */
[----:B----4-:R-:W-:-:S04]  /*1e2f0*/  LOP3.LUT R61, R53, 0x10, R61, 0x78, !PT ;  /* 0x00000010353d7812 */ /* 0x010fc800078e783d */
[----:B------:R-:W-:-:S04]  /*1e300*/  LOP3.LUT R61, R61, 0x800, R52, 0xf8, !PT ;  /* 0x000008003d3d7812 */ /* 0x000fc800078ef834 */
[----:B------:R-:W-:Y:S01]  /*1e310*/  LOP3.LUT R61, R61, 0x60, RZ, 0x3c, !PT ;  /* 0x000000603d3d7812 */ /* 0x000fe200078e3cff */
[----:B------:R-:W-:Y:S04]  /*1e320*/  HMMA.16816.F32 R12, R28, R24, R32 ;  /* 0x000000181c0c723c */ /* 0x000fe80000001820 */
[----:B------:R-:W0:-:S15]  /*1e330*/  LDSM.16.MT88.4 R28, [R61+UR5] ;  /* 0x000000053d1c783b */ /* 0x000e1e0008004200 */
[----:B------:R-:W-:-:S04]  /*1e340*/  NOP ;  /* 0x0000000000007918 */ /* 0x000fc80000000000 */
[----:B------:R1:W-:Y:S04]  /*1e350*/  STL.64 [R1+0xf0], R12 ;  /* 0x0000f00c01007387 */ /* 0x0003e80000100a00 */
[----:B------:R3:W-:Y:S04]  /*1e360*/  STL.64 [R1+0xf8], R14 ;  /* 0x0000f80e01007387 */ /* 0x0007e80000100a00 */
[----:B-1----:R-:W4:Y:S04]  /*1e370*/  LDL.LU.64 R12, [R1+0x440] ;  /* 0x00044000010c7983 */ /* 0x002f280000300a00 */
[----:B---3--:R-:W4:Y:S04]  /*1e380*/  LDL.LU.64 R14, [R1+0x448] ;  /* 0x00044800010e7983 */ /* 0x008f280000300a00 */
[----:B------:R-:W3:Y:S04]  /*1e390*/  LDL.LU.64 R32, [R1+0x370] ;  /* 0x0003700001207983 */ /* 0x000ee80000300a00 */
[----:B------:R-:W3:Y:S04]  /*1e3a0*/  LDL.LU.64 R34, [R1+0x378] ;  /* 0x0003780001227983 */ /* 0x000ee80000300a00 */
[----:B------:R-:W3:Y:S04]  /*1e3b0*/  LDL.LU.64 R52, [R1+0x1d0] ;  /* 0x0001d00001347983 */ /* 0x000ee80000300a00 */
[----:B------:R-:W3:Y:S04]  /*1e3c0*/  LDL.LU.64 R54, [R1+0x1d8] ;  /* 0x0001d80001367983 */ /* 0x000ee80000300a00 */
[----:B------:R-:W3:Y:S04]  /*1e3d0*/  LDL.LU.64 R48, [R1+0x1c0] ;  /* 0x0001c00001307983 */ /* 0x000ee80000300a00 */
[----:B------:R-:W3:Y:S04]  /*1e3e0*/  LDL.LU.64 R50, [R1+0x1c8] ;  /* 0x0001c80001327983 */ /* 0x000ee80000300a00 */
[----:B0-----:R-:W-:Y:S04]  /*1e3f0*/  STL.64 [R1+0x1b38], R30 ;  /* 0x001b381e01007387 */ /* 0x001fe80000100a00 */
[----:B------:R0:W-:Y:S04]  /*1e400*/  STL.64 [R1+0x1b30], R28 ;  /* 0x001b301c01007387 */ /* 0x0001e80000100a00 */
[----:B0-----:R-:W4:Y:S01]  /*1e410*/  LDL.LU.64 R28, [R1] ;  /* 0x00000000011c7983 */ /* 0x001f220000300a00 */
[C---:B--2---:R-:W-:Y:S06]  /*1e420*/  HMMA.16816.F32 R44, R40.reuse, R4, R44 ;  /* 0x00000004282c723c */ /* 0x044fec000000182c */
[----:B------:R-:W-:-:S15]  /*1e430*/  HMMA.16816.F32 R8, R40, R56, R8 ;  /* 0x000000382808723c */ /* 0x000fde0000001808 */
[----:B------:R-:W-:-:S02]  /*1e440*/  NOP ;  /* 0x0000000000007918 */ /* 0x000fc40000000000 */
[----:B------:R0:W-:Y:S04]  /*1e450*/  STL.64 [R1+0x90], R44 ;  /* 0x0000902c01007387 */ /* 0x0001e80000100a00 */
[----:B------:R1:W-:Y:S04]  /*1e460*/  STL.64 [R1+0x98], R46 ;  /* 0x0000982e01007387 */ /* 0x0003e80000100a00 */
[----:B0-----:R-:W2:Y:S04]  /*1e470*/  LDL.LU.64 R44, [R1+0x5d0] ;  /* 0x0005d000012c7983 */ /* 0x001ea80000300a00 */
[----:B-1----:R-:W2:Y:S01]  /*1e480*/  LDL.LU.64 R46, [R1+0x5d8] ;  /* 0x0005d800012e7983 */ /* 0x002ea20000300a00 */
        /* <DEDUP_REMOVED lines=8> */
[----:B0-----:R-:W3:Y:S04]  /*1e510*/  LDL.LU.64 R10, [R1+0x1bc0] ;  /* 0x001bc000010a7983 */ /* 0x001ee80000300a00 */
[----:B------:R-:W2:Y:S02]  /*1e520*/  LDL.LU.64 R8, [R1+0x1bb8] ;  /* 0x001bb80001087983 */ /* 0x000ea40000300a00 */
[----:B--2---:R-:W-:-:S15]  /*1e530*/  HMMA.16816.F32 R12, R40, R8, R12 ;  /* 0x00000008280c723c */ /* 0x004fde000000180c */
[----:B------:R-:W-:-:S08]  /*1e540*/  NOP ;  /* 0x0000000000007918 */ /* 0x000fd00000000000 */
[----:B------:R-:W-:Y:S04]  /*1e550*/  STL.64 [R1+0x140], R12 ;  /* 0x0001400c01007387 */ /* 0x000fe80000100a00 */
[----:B------:R0:W-:Y:S04]  /*1e560*/  STL.64 [R1+0x148], R14 ;  /* 0x0001480e01007387 */ /* 0x0001e80000100a00 */
[----:B0-----:R-:W2:Y:S04]  /*1e570*/  LDL.LU.64 R14, [R1+0x1bb0] ;  /* 0x001bb000010e7983 */ /* 0x001ea80000300a00 */
[----:B------:R-:W4:Y:S04]  /*1e580*/  LDL.LU.64 R12, [R1+0x1ba8] ;  /* 0x001ba800010c7983 */ /* 0x000f280000300a00 */
[----:B---3--:R-:W-:Y:S04]  /*1e590*/  STL.64 [R1+0x1b90], R10 ;  /* 0x001b900a01007387 */ /* 0x008fe80000100a00 */
[----:B------:R0:W-:Y:S04]  /*1e5a0*/  STL.64 [R1+0x1b88], R8 ;  /* 0x001b880801007387 */ /* 0x0001e80000100a00 */
[----:B0-----:R-:W3:Y:S04]  /*1e5b0*/  LDL.LU.64 R8, [R1+0x1f0] ;  /* 0x0001f00001087983 */ /* 0x001ee80000300a00 */
[----:B------:R-:W3:Y:S01]  /*1e5c0*/  LDL.LU.64 R10, [R1+0x1f8] ;  /* 0x0001f800010a7983 */ /* 0x000ee20000300a00 */
[----:B----4-:R-:W-:-:S15]  /*1e5d0*/  HMMA.16816.F32 R32, R40, R12, R32 ;  /* 0x0000000c2820723c */ /* 0x010fde0000001820 */
[----:B------:R-:W-:-:S08]  /*1e5e0*/  NOP ;  /* 0x0000000000007918 */ /* 0x000fd00000000000 */
[----:B------:R-:W-:Y:S04]  /*1e5f0*/  STL.64 [R1+0x130], R32 ;  /* 0x0001302001007387 */ /* 0x000fe80000100a00 */
[----:B------:R0:W-:Y:S04]  /*1e600*/  STL.64 [R1+0x138], R34 ;  /* 0x0001382201007387 */ /* 0x0001e80000100a00 */
[----:B0-----:R-:W4:Y:S04]  /*1e610*/  LDL.LU.64 R34, [R1+0x1ba0] ;  /* 0x001ba00001227983 */ /* 0x001f280000300a00 */
[----:B------:R-:W4:Y:S01]  /*1e620*/  LDL.LU.64 R32, [R1+0x1b98] ;  /* 0x001b980001207983 */ /* 0x000f220000300a00 */
[----:B---3--:R-:W-:-:S15]  /*1e630*/  HMMA.16816.F32 R8, R40, R16, R8 ;  /* 0x000000102808723c */ /* 0x008fde0000001808 */
[----:B------:R-:W-:-:S08]  /*1e640*/  NOP ;  /* 0x0000000000007918 */ /* 0x000fd00000000000 */
[----:B------:R-:W-:Y:S04]  /*1e650*/  STL.64 [R1+0x120], R8 ;  /* 0x0001200801007387 */ /* 0x000fe80000100a00 */
[----:B------:R0:W-:Y:S02]  /*1e660*/  STL.64 [R1+0x128], R10 ;  /* 0x0001280a01007387 */ /* 0x0001e40000100a00 */
[----:B0-----:R-:W-:Y:S02]  /*1e670*/  HMMA.16816.F32 R8, R40, R20, R52 ;  /* 0x000000142808723c */ /* 0x001fe40000001834 */
[----:B------:R-:W-:Y:S04]  /*1e680*/  STL.64 [R1+0x1b80], R22 ;  /* 0x001b801601007387 */ /* 0x000fe80000100a00 */
[----:B------:R-:W-:-:S15]  /*1e690*/  STL.64 [R1+0x1b78], R20 ;  /* 0x001b781401007387 */ /* 0x000fde0000100a00 */
[----:B------:R-:W-:-:S02]  /*1e6a0*/  NOP ;  /* 0x0000000000007918 */ /* 0x000fc40000000000 */
[----:B------:R-:W-:Y:S04]  /*1e6b0*/  STL.64 [R1+0x110], R8 ;  /* 0x0001100801007387 */ /* 0x000fe80000100a00 */
[----:B------:R0:W-:Y:S02]  /*1e6c0*/  STL.64 [R1+0x118], R10 ;  /* 0x0001180a01007387 */ /* 0x0001e40000100a00 */
[----:B0-----:R-:W-:Y:S02]  /*1e6d0*/  HMMA.16816.F32 R8, R40, R24, R48 ;  /* 0x000000182808723c */ /* 0x001fe40000001830 */
[----:B------:R-:W0:Y:S04]  /*1e6e0*/  LDSM.16.MT88.4 R40, [R61+UR5+0x80] ;  /* 0x000080053d28783b */ /* 0x000e280008004200 */
[----:B------:R-:W-:Y:S04]  /*1e6f0*/  STL.64 [R1+0x1b70], R26 ;  /* 0x001b701a01007387 */ /* 0x000fe80000100a00 */
[----:B------:R-:W-:-:S13]  /*1e700*/  STL.64 [R1+0x1b68], R24 ;  /* 0x001b681801007387 */ /* 0x000fda0000100a00 */
[----:B------:R1:W-:Y:S04]  /*1e710*/  STL.64 [R1+0x10], R8 ;  /* 0x0000100801007387 */ /* 0x0003e80000100a00 */
[----:B------:R3:W-:Y:S04]  /*1e720*/  STL.64 [R1+0x18], R10 ;  /* 0x0000180a01007387 */ /* 0x0007e80000100a00 */
[----:B0-----:R-:W-:Y:S04]  /*1e730*/  STL.64 [R1+0x1af8], R42 ;  /* 0x001af82a01007387 */ /* 0x001fe80000100a00 */
[----:B------:R0:W-:Y:S04]  /*1e740*/  STL.64 [R1+0x1af0], R40 ;  /* 0x001af02801007387 */ /* 0x0001e80000100a00 */
[----:B-1----:R-:W2:Y:S01]  /*1e750*/  LDL.LU.64 R8, [R1+0x4e0] ;  /* 0x0004e00001087983 */ /* 0x002ea20000300a00 */
[C---:B----4-:R-:W-:Y:S06]  /*1e760*/  HMMA.16816.F32 R24, R32.reuse, R4, R44 ;  /* 0x000000042018723c */ /* 0x050fec000000182c */
[----:B------:R-:W-:-:S15]  /*1e770*/  HMMA.16816.F32 R20, R32, R28, R36 ;  /* 0x0000001c2014723c */ /* 0x000fde0000001824 */
[----:B------:R-:W-:-:S02]  /*1e780*/  NOP ;  /* 0x0000000000007918 */ /* 0x000fc40000000000 */
[----:B------:R-:W-:Y:S04]  /*1e790*/  STL.64 [R1+0xe0], R24 ;  /* 0x0000e01801007387 */ /* 0x000fe80000100a00 */
[----:B------:R-:W-:Y:S04]  /*1e7a0*/  STL.64 [R1+0xe8], R26 ;  /* 0x0000e81a01007387 */ /* 0x000fe80000100a00 */
[----:B---3--:R-:W2:Y:S04]  /*1e7b0*/  LDL.LU.64 R10, [R1+0x4e8] ;  /* 0x0004e800010a7983 */ /* 0x008ea80000300a00 */
[----:B------:R1:W-:Y:S04]  /*1e7c0*/  STL.64 [R1+0xd0], R20 ;  /* 0x0000d01401007387 */ /* 0x0003e80000100a00 */
[----:B------:R3:W-:Y:S04]  /*1e7d0*/  STL.64 [R1+0xd8], R22 ;  /* 0x0000d81601007387 */ /* 0x0007e80000100a00 */
[----:B------:R-:W4:Y:S04]  /*1e7e0*/  LDL.LU.64 R44, [R1+0x470] ;  /* 0x00047000012c7983 */ /* 0x000f280000300a00 */
[----:B------:R-:W4:Y:S04]  /*1e7f0*/  LDL.LU.64 R46, [R1+0x478] ;  /* 0x00047800012e7983 */ /* 0x000f280000300a00 */
[----:B0-----:R-:W4:Y:S04]  /*1e800*/  LDL.LU.64 R40, [R1+0x400] ;  /* 0x0004000001287983 */ /* 0x001f280000300a00 */
[----:B------:R-:W4:Y:S04]  /*1e810*/  LDL.LU.64 R42, [R1+0x408] ;  /* 0x00040800012a7983 */ /* 0x000f280000300a00 */
[----:B-1----:R-:W4:Y:S04]  /*1e820*/  LDL.LU.64 R20, [R1+0x350] ;  /* 0x0003500001147983 */ /* 0x002f280000300a00 */
[----:B---3--:R-:W3:Y:S04]  /*1e830*/  LDL.LU.64 R22, [R1+0x358] ;  /* 0x0003580001167983 */ /* 0x008ee80000300a00 */
[----:B------:R-:W3:Y:S04]  /*1e840*/  LDL.LU.64 R24, [R1+0x330] ;  /* 0x0003300001187983 */ /* 0x000ee80000300a00 */
[----:B------:R-:W3:Y:S04]  /*1e850*/  LDL.LU.64 R26, [R1+0x338] ;  /* 0x00033800011a7983 */ /* 0x000ee80000300a00 */
[----:B------:R-:W3:Y:S04]  /*1e860*/  LDL.LU.64 R36, [R1+0x300] ;  /* 0x0003000001247983 */ /* 0x000ee80000300a00 */
[----:B------:R-:W3:Y:S04]  /*1e870*/  LDL.LU.64 R38, [R1+0x308] ;  /* 0x0003080001267983 */ /* 0x000ee80000300a00 */
[----:B------:R0:W-:Y:S04]  /*1e880*/  STL.64 [R1+0x1b50], R28 ;  /* 0x001b501c01007387 */ /* 0x0001e80000100a00 */
[----:B0-----:R-:W3:Y:S04]  /*1e890*/  LDL.LU.64 R28, [R1+0x570] ;  /* 0x00057000011c7983 */ /* 0x001ee80000300a00 */
[----:B------:R-:W3:Y:S04]  /*1e8a0*/  LDL.LU.64 R30, [R1+0x578] ;  /* 0x00057800011e7983 */ /* 0x000ee80000300a00 */
[----:B------:R-:W4:Y:S04]  /*1e8b0*/  LDL.LU.64 R52, [R1+0x480] ;  /* 0x0004800001347983 */ /* 0x000f280000300a00 */
[----:B------:R-:W3:Y:S01]  /*1e8c0*/  LDL.LU.64 R54, [R1+0x488] ;  /* 0x0004880001367983 */ /* 0x000ee20000300a00 */
[C---:B--2---:R-:W-:Y:S03]  /*1e8d0*/  HMMA.16816.F32 R8, R32.reuse, R56, R8 ;  /* 0x000000382008723c */ /* 0x044fe60000001808 */
[----:B---3--:R-:W-:Y:S04]  /*1e8e0*/  STL.64 [R1+0x1b48], R54 ;  /* 0x001b483601007387 */ /* 0x008fe80000100a00 */
[----:B----4-:R0:W-:Y:S04]  /*1e8f0*/  STL.64 [R1+0x1b40], R52 ;  /* 0x001b403401007387 */ /* 0x0101e80000100a00 */
[----:B0-----:R-:W2:Y:S04]  /*1e900*/  LDL.LU.64 R52, [R1+0x4f0] ;  /* 0x0004f00001347983 */ /* 0x001ea80000300a00 */
[----:B------:R-:W2:Y:S04]  /*1e910*/  LDL.LU.64 R54, [R1+0x4f8] ;  /* 0x0004f80001367983 */ /* 0x000ea80000300a00 */
[----:B------:R-:W3:Y:S04]  /*1e920*/  LDL.LU.64 R48, [R1+0x360] ;  /* 0x0003600001307983 */ /* 0x000ee80000300a00 */
[----:B------:R-:W3:Y:S04]  /*1e930*/  LDL.LU.64 R50, [R1+0x368] ;  /* 0x0003680001327983 */ /* 0x000ee80000300a00 */
[----:B------:R-:W-:Y:S04]  /*1e940*/  STL.64 [R1+0xc0], R8 ;  /* 0x0000c00801007387 */ /* 0x000fe80000100a00 */
[----:B------:R0:W-:Y:S04]  /*1e950*/  STL.64 [R1+0xc8], R10 ;  /* 0x0000c80a01007387 */ /* 0x0001e80000100a00 */
[----:B0-----:R-:W4:Y:S04]  /*1e960*/  LDL.LU.64 R10, [R1+0x1b90] ;  /* 0x001b9000010a7983 */ /* 0x001f280000300a00 */
[----:B------:R-:W2:Y:S01]  /*1e970*/  LDL.LU.64 R8, [R1+0x1b88] ;  /* 0x001b880001087983 */ /* 0x000ea20000300a00 */
[C---:B------:R-:W-:Y:S06]  /*1e980*/  HMMA.16816.F32 R40, R32.reuse, R12, R40 ;  /* 0x0000000c2028723c */ /* 0x040fec0000001828 */
[C---:B------:R-:W-:Y:S06]  /*1e990*/  HMMA.16816.F32 R20, R32.reuse, R16, R20 ;  /* 0x000000102014723c */ /* 0x040fec0000001814 */
[----:B--2---:R-:W-:-:S15]  /*1e9a0*/  HMMA.16816.F32 R44, R32, R8, R44 ;  /* 0x00000008202c723c */ /* 0x004fde000000182c */
[----:B------:R-:W-:-:S08]  /*1e9b0*/  NOP ;  /* 0x0000000000007918 */ /* 0x000fd00000000000 */
[----:B------:R0:W-:Y:S04]  /*1e9c0*/  STL.64 [R1+0x1f0], R44 ;  /* 0x0001f02c01007387 */ /* 0x0001e80000100a00 */
[----:B------:R1:W-:Y:S04]  /*1e9d0*/  STL.64 [R1+0x1f8], R46 ;  /* 0x0001f82e01007387 */ /* 0x0003e80000100a00 */
[----:B0-----:R-:W2:Y:S04]  /*1e9e0*/  LDL.LU.64 R44, [R1+0x340] ;  /* 0x00034000012c7983 */ /* 0x001ea80000300a00 */
[----:B-1----:R-:W2:Y:S04]  /*1e9f0*/  LDL.LU.64 R46, [R1+0x348] ;  /* 0x00034800012e7983 */ /* 0x002ea80000300a00 */
[----:B------:R0:W-:Y:S04]  /*1ea00*/  STL.64 [R1+0x1e0], R40 ;  /* 0x0001e02801007387 */ /* 0x0001e80000100a00 */
[----:B------:R1:W-:Y:S04]  /*1ea10*/  STL.64 [R1+0x1e8], R42 ;  /* 0x0001e82a01007387 */ /* 0x0003e80000100a00 */
[----:B0-----:R-:W4:Y:S04]  /*1ea20*/  LDL.LU.64 R40, [R1+0x310] ;  /* 0x0003100001287983 */ /* 0x001f280000300a00 */
[----:B-1----:R-:W4:Y:S04]  /*1ea30*/  LDL.LU.64 R42, [R1+0x318] ;  /* 0x00031800012a7983 */ /* 0x002f280000300a00 */
[----:B------:R-:W-:Y:S04]  /*1ea40*/  STL.64 [R1+0x1d0], R20 ;  /* 0x0001d01401007387 */ /* 0x000fe80000100a00 */
[----:B------:R0:W-:Y:S04]  /*1ea50*/  STL.64 [R1+0x1d8], R22 ;  /* 0x0001d81601007387 */ /* 0x0001e80000100a00 */
[----:B0-----:R-:W4:Y:S04]  /*1ea60*/  LDL.LU.64 R22, [R1+0x1b80] ;  /* 0x001b800001167983 */ /* 0x001f280000300a00 */
[----:B------:R-:W3:Y:S02]  /*1ea70*/  LDL.LU.64 R20, [R1+0x1b78] ;  /* 0x001b780001147983 */ /* 0x000ee40000300a00 */
[----:B---3--:R-:W-:-:S15]  /*1ea80*/  HMMA.16816.F32 R24, R32, R20, R24 ;  /* 0x000000142018723c */ /* 0x008fde0000001818 */
[----:B------:R-:W-:-:S08]  /*1ea90*/  NOP ;  /* 0x0000000000007918 */ /* 0x000fd00000000000 */
[----:B------:R-:W-:Y:S04]  /*1eaa0*/  STL.64 [R1+0x1c0], R24 ;  /* 0x0001c01801007387 */ /* 0x000fe80000100a00 */
[----:B------:R0:W-:Y:S04]  /*1eab0*/  STL.64 [R1+0x1c8], R26 ;  /* 0x0001c81a01007387 */ /* 0x0001e80000100a00 */
[----:B0-----:R-:W3:Y:S04]  /*1eac0*/  LDL.LU.64 R26, [R1+0x1b70] ;  /* 0x001b7000011a7983 */ /* 0x001ee80000300a00 */
[----:B------:R-:W2:Y:S02]  /*1ead0*/  LDL.LU.64 R24, [R1+0x1b68] ;  /* 0x001b680001187983 */ /* 0x000ea40000300a00 */
[----:B--2---:R-:W-:Y:S02]  /*1eae0*/  HMMA.16816.F32 R32, R32, R24, R36 ;  /* 0x000000182020723c */ /* 0x004fe40000001824 */
[----:B------:R-:W2:Y:S04]  /*1eaf0*/  LDL.LU.64 R38, [R1+0x1b60] ;  /* 0x001b600001267983 */ /* 0x000ea80000300a00 */
[----:B------:R-:W2:-:S15]  /*1eb00*/  LDL.LU.64 R36, [R1+0x1b58] ;  /* 0x001b580001247983 */ /* 0x000e9e0000300a00 */
[----:B------:R-:W-:-:S02]  /*1eb10*/  NOP ;  /* 0x0000000000007918 */ /* 0x000fc40000000000 */
[----:B------:R0:W-:Y:S04]  /*1eb20*/  STL.64 [R1+0xb0], R32 ;  /* 0x0000b02001007387 */ /* 0x0001e80000100a00 */
[----:B------:R1:W-:Y:S04]  /*1eb30*/  STL.64 [R1+0xb8], R34 ;  /* 0x0000b82201007387 */ /* 0x0003e80000100a00 */
[----:B0-----:R-:W4:Y:S04]  /*1eb40*/  LDL.LU.64 R32, [R1+0x430] ;  /* 0x0004300001207983 */ /* 0x001f280000300a00 */
[----:B-1----:R-:W4:Y:S01]  /*1eb50*/  LDL.LU.64 R34, [R1+0x438] ;  /* 0x0004380001227983 */ /* 0x002f220000300a00 */
[----:B--2---:R-:W-:-:S15]  /*1eb60*/  HMMA.16816.F32 R28, R36, R4, R28 ;  /* 0x00000004241c723c */ /* 0x004fde000000181c */
[----:B------:R-:W-:-:S08]  /*1eb70*/  NOP ;  /* 0x0000000000007918 */ /* 0x000fd00000000000 */
[----:B------:R0:W-:Y:S04]  /*1eb80*/  STL.64 [R1+0x60], R28 ;  /* 0x0000601c01007387 */ /* 0x0001e80000100a00 */
[----:B------:R-:W-:Y:S04]  /*1eb90*/  STL.64 [R1+0x68], R30 ;  /* 0x0000681e01007387 */ /* 0x000fe80000100a00 */
[----:B0-----:R-:W2:Y:S02]  /*1eba0*/  LDL.LU.64 R28, [R1+0x1b50] ;  /* 0x001b5000011c7983 */ /* 0x001ea40000300a00 */
[----:B--2---:R-:W-:-:S15]  /*1ebb0*/  HMMA.16816.F32 R52, R36, R28, R52 ;  /* 0x0000001c2434723c */ /* 0x004fde0000001834 */
[----:B------:R-:W-:-:S08]  /*1ebc0*/  NOP ;  /* 0x0000000000007918 */ /* 0x000fd00000000000 */
[----:B------:R-:W-:Y:S04]  /*1ebd0*/  STL.64 [R1+0x50], R52 ;  /* 0x0000503401007387 */ /* 0x000fe80000100a00 */
[----:B------:R0:W-:Y:S04]  /*1ebe0*/  STL.64 [R1+0x58], R54 ;  /* 0x0000583601007387 */ /* 0x0001e80000100a00 */
[----:B0-----:R-:W2:Y:S04]  /*1ebf0*/  LDL.LU.64 R54, [R1+0x1b48] ;  /* 0x001b480001367983 */ /* 0x001ea80000300a00 */
[----:B------:R-:W2:Y:S01]  /*1ec00*/  LDL.LU.64 R52, [R1+0x1b40] ;  /* 0x001b400001347983 */ /* 0x000ea20000300a00 */
[----:B------:R-:W-:-:S02]  /*1ec10*/  IMAD.MOV.U32 R58, RZ, RZ, R28 ;  /* 0x000000ffff3a7224 */ /* 0x000fc400078e001c */
[----:B------:R-:W-:Y:S01]  /*1ec20*/  IMAD.MOV.U32 R3, RZ, RZ, R29 ;  /* 0x000000ffff037224 */ /* 0x000fe200078e001d */
[----:B------:R-:W3:Y:S04]  /*1ec30*/  LDL.LU.64 R30, [R1+0x1b38] ;  /* 0x001b3800011e7983 */ /* 0x000ee80000300a00 */
[----:B------:R-:W3:Y:S01]  /*1ec40*/  LDL.LU.64 R28, [R1+0x1b30] ;  /* 0x001b3000011c7983 */ /* 0x000ee20000300a00 */
[----:B--2---:R-:W-:-:S15]  /*1ec50*/  HMMA.16816.F32 R52, R36, R56, R52 ;  /* 0x000000382434723c */ /* 0x004fde0000001834 */
[----:B------:R-:W-:-:S08]  /*1ec60*/  NOP ;  /* 0x0000000000007918 */ /* 0x000fd00000000000 */
[----:B------:R-:W-:Y:S04]  /*1ec70*/  STL.64 [R1+0x40], R52 ;  /* 0x0000403401007387 */ /* 0x000fe80000100a00 */
[----:B------:R0:W-:Y:S04]  /*1ec80*/  STL.64 [R1+0x48], R54 ;  /* 0x0000483601007387 */ /* 0x0001e80000100a00 */
[----:B0-----:R-:W2:Y:S01]  /*1ec90*/  LDL.LU R54, [R1+0x1b28] ;  /* 0x001b280001367983 */ /* 0x001ea20000300800 */
[C---:B----4-:R-:W-:Y:S06]  /*1eca0*/  HMMA.16816.F32 R32, R36.reuse, R8, R32 ;  /* 0x000000082420723c */ /* 0x050fec0000001820 */
[----:B------:R-:W-:-:S15]  /*1ecb0*/  HMMA.16816.F32 R48, R36, R12, R48 ;  /* 0x0000000c2430723c */ /* 0x000fde0000001830 */
[----:B------:R-:W-:-:S02]  /*1ecc0*/  NOP ;  /* 0x0000000000007918 */ /* 0x000fc40000000000 */
[----:B------:R-:W-:Y:S04]  /*1ecd0*/  STL.64 [R1+0x30], R32 ;  /* 0x0000302001007387 */ /* 0x000fe80000100a00 */
[----:B------:R-:W-:Y:S04]  /*1ece0*/  STL.64 [R1+0x38], R34 ;  /* 0x0000382201007387 */ /* 0x000fe80000100a00 */
[----:B--2---:R0:W1:Y:S02]  /*1ecf0*/  LDSM.16.MT88.4 R32, [R54+UR5+0x1000] ;  /* 0x001000053620783b */ /* 0x0040640008004200 */
[C---:B0-----:R-:W-:Y:S02]  /*1ed00*/  HMMA.16816.F32 R52, R36.reuse, R16, R44 ;  /* 0x000000102434723c */ /* 0x041fe4000000182c */
[----:B-1----:R-:W-:Y:S04]  /*1ed10*/  STL.64 [R1+0x1ad8], R34 ;  /* 0x001ad82201007387 */ /* 0x002fe80000100a00 */
[----:B------:R-:W-:Y:S04]  /*1ed20*/  STL.64 [R1+0x20], R48 ;  /* 0x0000203001007387 */ /* 0x000fe80000100a00 */
[----:B------:R0:W-:Y:S04]  /*1ed30*/  STL.64 [R1+0x28], R50 ;  /* 0x0000283201007387 */ /* 0x0001e80000100a00 */
[----:B------:R-:W-:Y:S09]  /*1ed40*/  STL.64 [R1+0x1ad0], R32 ;  /* 0x001ad02001007387 */ /* 0x000ff20000100a00 */
[----:B------:R-:W-:Y:S04]  /*1ed50*/  STL.64 [R1+0x1950], R54 ;  /* 0x0019503601007387 */ /* 0x000fe80000100a00 */
[----:B------:R1:W-:Y:S04]  /*1ed60*/  STL.64 [R1+0x1948], R52 ;  /* 0x0019483401007387 */ /* 0x0003e80000100a00 */
[----:B------:R-:W2:Y:S04]  /*1ed70*/  LDL.LU.64 R44, [R1+0x2e0] ;  /* 0x0002e000012c7983 */ /* 0x000ea80000300a00 */
[----:B------:R-:W2:Y:S01]  /*1ed80*/  LDL.LU.64 R46, [R1+0x2e8] ;  /* 0x0002e800012e7983 */ /* 0x000ea20000300a00 */
[----:B0-----:R-:W-:Y:S03]  /*1ed90*/  HMMA.16816.F32 R48, R36, R20, R40 ;  /* 0x000000142430723c */ /* 0x001fe60000001828 */
[----:B-1----:R-:W4:Y:S04]  /*1eda0*/  LDL.LU.64 R52, [R1+0x520] ;  /* 0x0005200001347983 */ /* 0x002f280000300a00 */
[----:B------:R-:W4:Y:S04]  /*1edb0*/  LDL.LU.64 R54, [R1+0x528] ;  /* 0x0005280001367983 */ /* 0x000f280000300a00 */
[----:B------:R-:W4:Y:S04]  /*1edc0*/  LDL.LU.64 R40, [R1+0x4b0] ;  /* 0x0004b00001287983 */ /* 0x000f280000300a00 */
[----:B------:R-:W4:Y:S04]  /*1edd0*/  LDL.LU.64 R42, [R1+0x4b8] ;  /* 0x0004b800012a7983 */ /* 0x000f280000300a00 */
[----:B------:R-:W4:Y:S04]  /*1ede0*/  LDL.LU.64 R32, [R1+0x450] ;  /* 0x0004500001207983 */ /* 0x000f280000300a00 */
[----:B------:R-:W4:Y:S04]  /*1edf0*/  LDL.LU.64 R34, [R1+0x458] ;  /* 0x0004580001227983 */ /* 0x000f280000300a00 */
[----:B------:R-:W-:Y:S04]  /*1ee00*/  STL.64 [R1+0x1b18], R22 ;  /* 0x001b181601007387 */ /* 0x000fe80000100a00 */
[----:B------:R0:W-:Y:S04]  /*1ee10*/  STL.64 [R1+0x1b10], R20 ;  /* 0x001b101401007387 */ /* 0x0001e80000100a00 */
[----:B0-----:R-:W4:Y:S04]  /*1ee20*/  LDL.LU.64 R20, [R1+0x5a0] ;  /* 0x0005a00001147983 */ /* 0x001f280000300a00 */
[----:B------:R-:W4:Y:S04]  /*1ee30*/  LDL.LU.64 R22, [R1+0x5a8] ;  /* 0x0005a80001167983 */ /* 0x000f280000300a00 */
[----:B------:R-:W-:Y:S04]  /*1ee40*/  STL.64 [R1+0x1960], R50 ;  /* 0x0019603201007387 */ /* 0x000fe80000100a00 */
[----:B------:R0:W-:Y:S02]  /*1ee50*/  STL.64 [R1+0x1958], R48 ;  /* 0x0019583001007387 */ /* 0x0001e40000100a00 */
[----:B0-----:R-:W-:-:S02]  /*1ee60*/  IMAD.MOV.U32 R48, RZ, RZ, R58 ;  /* 0x000000ffff307224 */ /* 0x001fc400078e003a */
[----:B------:R-:W4:Y:S01]  /*1ee70*/  LDL.LU R58, [R1+0x1b24] ;  /* 0x001b2400013a7983 */ /* 0x000f220000300800 */
[----:B------:R-:W-:-:S03]  /*1ee80*/  IMAD.MOV.U32 R49, RZ, RZ, R3 ;  /* 0x000000ffff317224 */ /* 0x000fc600078e0003 */
[----:B------:R-:W4:Y:S04]  /*1ee90*/  LDL.LU R3, [R1+0x1b20] ;  /* 0x001b200001037983 */ /* 0x000f280000300800 */
[----:B---3--:R-:W-:Y:S04]  /*1eea0*/  STL.64 [R1+0x1b08], R26 ;  /* 0x001b081a01007387 */ /* 0x008fe80000100a00 */
[----:B------:R4:W-:Y:S01]  /*1eeb0*/  STL.64 [R1+0x1b00], R24 ;  /* 0x001b001801007387 */ /* 0x0009e20000100a00 */
[----:B------:R-:W-:Y:S02]  /*1eec0*/  IMAD.MOV.U32 R50, RZ, RZ, R2 ;  /* 0x000000ffff327224 */ /* 0x000fe400078e0002 */
[----:B------:R-:W-:Y:S01]  /*1eed0*/  IMAD.MOV.U32 R51, RZ, RZ, R0 ;  /* 0x000000ffff337224 */ /* 0x000fe200078e0000 */
[----:B--2---:R-:W-:Y:S06]  /*1eee0*/  HMMA.16816.F32 R44, R36, R24, R44 ;  /* 0x00000018242c723c */ /* 0x004fec000000182c */
[C---:B----4-:R-:W-:Y:S06]  /*1eef0*/  HMMA.16816.F32 R24, R28.reuse, R48, R52 ;  /* 0x000000301c18723c */ /* 0x050fec0000001834 */
[----:B------:R-:W-:Y:S11]  /*1ef00*/  HMMA.16816.F32 R20, R28, R4, R20 ;  /* 0x000000041c14723c */ /* 0x000ff60000001814 */
[----:B------:R-:W-:Y:S04]  /*1ef10*/  STL.64 [R1+0x1970], R46 ;  /* 0x0019702e01007387 */ /* 0x000fe80000100a00 */
[----:B------:R-:W-:Y:S08]  /*1ef20*/  STL.64 [R1+0x1968], R44 ;  /* 0x0019682c01007387 */ /* 0x000ff00000100a00 */
[----:B------:R0:W-:Y:S04]  /*1ef30*/  STL.64 [R1+0x300], R20 ;  /* 0x0003001401007387 */ /* 0x0001e80000100a00 */
[----:B------:R-:W2:Y:S01]  /*1ef40*/  LDL.LU.64 R36, [R1+0x3f0] ;  /* 0x0003f00001247983 */ /* 0x000ea20000300a00 */
[----:B------:R-:W-:-:S02]  /*1ef50*/  IMAD.MOV.U32 R2, RZ, RZ, R22 ;  /* 0x000000ffff027224 */ /* 0x000fc400078e0016 */
[----:B------:R-:W-:Y:S01]  /*1ef60*/  IMAD.MOV.U32 R0, RZ, RZ, R23 ;  /* 0x000000ffff007224 */ /* 0x000fe200078e0017 */
[----:B------:R-:W2:Y:S04]  /*1ef70*/  LDL.LU.64 R38, [R1+0x3f8] ;  /* 0x0003f80001267983 */ /* 0x000ea80000300a00 */
[----:B------:R-:W-:Y:S04]  /*1ef80*/  STL.64 [R1+0x1ae8], R58 ;  /* 0x001ae83a01007387 */ /* 0x000fe80000100a00 */
[----:B------:R-:W-:Y:S04]  /*1ef90*/  STL.64 [R1+0x370], R24 ;  /* 0x0003701801007387 */ /* 0x000fe80000100a00 */
[----:B------:R1:W-:Y:S01]  /*1efa0*/  STL.64 [R1+0x378], R26 ;  /* 0x0003781a01007387 */ /* 0x0003e20000100a00 */
[C---:B0-----:R-:W-:Y:S06]  /*1efb0*/  HMMA.16816.F32 R20, R28.reuse, R56, R40 ;  /* 0x000000381c14723c */ /* 0x041fec0000001828 */
[----:B-1----:R-:W-:Y:S01]  /*1efc0*/  HMMA.16816.F32 R24, R28, R8, R32 ;  /* 0x000000081c18723c */ /* 0x002fe20000001820 */
[----:B------:R-:W-:-:S15]  /*1efd0*/  STL.64 [R1+0x1ae0], R56 ;  /* 0x001ae03801007387 */ /* 0x000fde0000100a00 */
[----:B------:R-:W-:-:S01]  /*1efe0*/  NOP ;  /* 0x0000000000007918 */ /* 0x000fc20000000000 */
[----:B------:R0:W-:Y:S04]  /*1eff0*/  STL.64 [R1+0x360], R20 ;  /* 0x0003601401007387 */ /* 0x0001e80000100a00 */
[----:B------:R1:W-:Y:S04]  /*1f000*/  STL.64 [R1+0x368], R22 ;  /* 0x0003681601007387 */ /* 0x0003e80000100a00 */
[----:B0-----:R-:W3:Y:S04]  /*1f010*/  LDL.LU.64 R20, [R1+0x380] ;  /* 0x0003800001147983 */ /* 0x001ee80000300a00 */
[----:B------:R0:W-:Y:S04]  /*1f020*/  STL.64 [R1+0x350], R24 ;  /* 0x0003501801007387 */ /* 0x0001e80000100a00 */
[----:B------:R4:W-:Y:S04]  /*1f030*/  STL.64 [R1+0x358], R26 ;  /* 0x0003581a01007387 */ /* 0x0009e80000100a00 */
[----:B-1----:R-:W3:Y:S01]  /*1f040*/  LDL.LU.64 R22, [R1+0x388] ;  /* 0x0003880001167983 */ /* 0x002ee20000300a00 */
[----:B------:R-:W1:Y:S03]  /*1f050*/  S2R R41, SR_TID.X ;  /* 0x0000000000297919 */ /* 0x000e660000002100 */
[----:B0-----:R-:W3:Y:S04]  /*1f060*/  LDL.LU.64 R24, [R1+0x320] ;  /* 0x0003200001187983 */ /* 0x001ee80000300a00 */
[----:B----4-:R-:W4:Y:S01]  /*1f070*/  LDL.LU.64 R26, [R1+0x328] ;  /* 0x00032800011a7983 */ /* 0x010f220000300a00 */
[C---:B-1----:R-:W-:Y:S01]  /*1f080*/  LOP3.LUT R42, R41.reuse, 0x7, RZ, 0xc0, !PT ;  /* 0x00000007292a7812 */ /* 0x042fe200078ec0ff */
[----:B------:R-:W-:-:S04]  /*1f090*/  IMAD.SHL.U32 R35, R41, 0x2, RZ ;  /* 0x0000000229237824 */ /* 0x000fc800078e00ff */
[----:B------:R-:W-:Y:S02]  /*1f0a0*/  IMAD R42, R42, 0x110, RZ ;  /* 0x000001102a2a7824 */ /* 0x000fe400078e02ff */
[----:B------:R-:W-:Y:S02]  /*1f0b0*/  IMAD.SHL.U32 R43, R41, 0x80, RZ ;  /* 0x00000080292b7824 */ /* 0x000fe400078e00ff */
[----:B------:R-:W4:Y:S01]  /*1f0c0*/  LDL.LU.64 R40, [R1+0x2f0] ;  /* 0x0002f00001287983 */ /* 0x000f220000300a00 */
[----:B------:R-:W-:-:S04]  /*1f0d0*/  LOP3.LUT R35, R42, 0x10, R35, 0x78, !PT ;  /* 0x000000102a237812 */ /* 0x000fc800078e7823 */
[----:B------:R-:W-:Y:S02]  /*1f0e0*/  LOP3.LUT R35, R35, 0x800, R43, 0xf8, !PT ;  /* 0x0000080023237812 */ /* 0x000fe400078ef82b */
[----:B------:R-:W4:Y:S04]  /*1f0f0*/  LDL.LU.64 R42, [R1+0x2f8] ;  /* 0x0002f800012a7983 */ /* 0x000f280000300a00 */
[----:B------:R-:W4:Y:S01]  /*1f100*/  LDL.LU.64 R56, [R1+0x4c0] ;  /* 0x0004c00001387983 */ /* 0x000f220000300a00 */
[----:B--2---:R-:W-:Y:S03]  /*1f110*/  HMMA.16816.F32 R44, R28, R12, R36 ;  /* 0x0000000c1c2c723c */ /* 0x004fe60000001824 */
[----:B------:R0:W1:-:S15]  /*1f120*/  LDSM.16.MT88.4 R36, [R35+UR5+0x1080] ;  /* 0x001080052324783b */ /* 0x00005e0008004200 */
[----:B------:R-:W-:-:S05]  /*1f130*/  NOP ;  /* 0x0000000000007918 */ /* 0x000fca0000000000 */
[----:B------:R2:W-:Y:S04]  /*1f140*/  STL.64 [R1+0x340], R44 ;  /* 0x0003402c01007387 */ /* 0x0005e80000100a00 */
[----:B------:R1:W-:Y:S04]  /*1f150*/  STL.64 [R1+0x348], R46 ;  /* 0x0003482e01007387 */ /* 0x0003e80000100a00 */
[----:B------:R-:W4:Y:S04]  /*1f160*/  LDL.LU.64 R58, [R1+0x4c8] ;  /* 0x0004c800013a7983 */ /* 0x000f280000300a00 */
[----:B------:R-:W4:Y:S04]  /*1f170*/  LDL.LU.64 R52, [R1+0x410] ;  /* 0x0004100001347983 */ /* 0x000f280000300a00 */
[----:B------:R-:W4:Y:S04]  /*1f180*/  LDL.LU.64 R54, [R1+0x418] ;  /* 0x0004180001367983 */ /* 0x000f280000300a00 */
[----:B------:R-:W4:Y:S04]  /*1f190*/  LDL.LU.64 R32, [R1+0x390] ;  /* 0x0003900001207983 */ /* 0x000f280000300a00 */
[----:B0-----:R-:W4:Y:S04]  /*1f1a0*/  LDL.LU.64 R34, [R1+0x398] ;  /* 0x0003980001227983 */ /* 0x001f280000300a00 */
[----:B--2---:R-:W2:Y:S04]  /*1f1b0*/  LDL.LU.64 R44, [R1+0x3b0] ;  /* 0x0003b000012c7983 */ /* 0x004ea80000300a00 */
[----:B-1----:R-:W2:Y:S01]  /*1f1c0*/  LDL.LU.64 R46, [R1+0x3b8] ;  /* 0x0003b800012e7983 */ /* 0x002ea20000300a00 */
[C---:B---3--:R-:W-:Y:S03]  /*1f1d0*/  HMMA.16816.F32 R20, R28.reuse, R16, R20 ;  /* 0x000000101c14723c */ /* 0x048fe60000001814 */
[----:B------:R-:W-:Y:S04]  /*1f1e0*/  STL.64 [R1+0x1a70], R38 ;  /* 0x001a702601007387 */ /* 0x000fe80000100a00 */
[----:B------:R0:W-:Y:S04]  /*1f1f0*/  STL.64 [R1+0x1a68], R36 ;  /* 0x001a682401007387 */ /* 0x0001e80000100a00 */
[----:B0-----:R-:W3:Y:S04]  /*1f200*/  LDL.LU.64 R36, [R1+0x550] ;  /* 0x0005500001247983 */ /* 0x001ee80000300a00 */
[----:B------:R-:W3:Y:S08]  /*1f210*/  LDL.LU.64 R38, [R1+0x558] ;  /* 0x0005580001267983 */ /* 0x000ef00000300a00 */
[----:B------:R-:W-:Y:S04]  /*1f220*/  STL.64 [R1+0x330], R20 ;  /* 0x0003301401007387 */ /* 0x000fe80000100a00 */
[----:B------:R0:W-:Y:S04]  /*1f230*/  STL.64 [R1+0x338], R22 ;  /* 0x0003381601007387 */ /* 0x0001e80000100a00 */
[----:B0-----:R-:W2:Y:S04]  /*1f240*/  LDL.LU.64 R22, [R1+0x1b18] ;  /* 0x001b180001167983 */ /* 0x001ea80000300a00 */
[----:B------:R-:W4:Y:S02]  /*1f250*/  LDL.LU.64 R20, [R1+0x1b10] ;  /* 0x001b100001147983 */ /* 0x000f240000300a00 */
[----:B----4-:R-:W-:-:S15]  /*1f260*/  HMMA.16816.F32 R24, R28, R20, R24 ;  /* 0x000000141c18723c */ /* 0x010fde0000001818 */
[----:B------:R-:W-:-:S08]  /*1f270*/  NOP ;  /* 0x0000000000007918 */ /* 0x000fd00000000000 */
[----:B------:R-:W-:Y:S04]  /*1f280*/  STL.64 [R1+0x320], R24 ;  /* 0x0003201801007387 */ /* 0x000fe80000100a00 */
[----:B------:R0:W-:Y:S04]  /*1f290*/  STL.64 [R1+0x328], R26 ;  /* 0x0003281a01007387 */ /* 0x0001e80000100a00 */
[----:B0-----:R-:W4:Y:S04]  /*1f2a0*/  LDL.LU.64 R26, [R1+0x1b08] ;  /* 0x001b0800011a7983 */ /* 0x001f280000300a00 */
[----:B------:R-:W3:Y:S02]  /*1f2b0*/  LDL.LU.64 R24, [R1+0x1b00] ;  /* 0x001b000001187983 */ /* 0x000ee40000300a00 */
[----:B---3--:R-:W-:Y:S02]  /*1f2c0*/  HMMA.16816.F32 R28, R28, R24, R40 ;  /* 0x000000181c1c723c */ /* 0x008fe40000001828 */
[----:B------:R-:W3:Y:S04]  /*1f2d0*/  LDL.LU.64 R42, [R1+0x1af8] ;  /* 0x001af800012a7983 */ /* 0x000ee80000300a00 */
[----:B------:R-:W3:-:S15]  /*1f2e0*/  LDL.LU.64 R40, [R1+0x1af0] ;  /* 0x001af00001287983 */ /* 0x000ede0000300a00 */
[----:B------:R-:W-:-:S02]  /*1f2f0*/  NOP ;  /* 0x0000000000007918 */ /* 0x000fc40000000000 */
[----:B------:R0:W-:Y:S04]  /*1f300*/  STL.64 [R1+0x2f0], R28 ;  /* 0x0002f01c01007387 */ /* 0x0001e80000100a00 */
[----:B------:R1:W-:Y:S04]  /*1f310*/  STL.64 [R1+0x2f8], R30 ;  /* 0x0002f81e01007387 */ /* 0x0003e80000100a00 */
[----:B0-----:R-:W2:Y:S04]  /*1f320*/  LDL.LU.64 R28, [R1+0x3a0] ;  /* 0x0003a000011c7983 */ /* 0x001ea80000300a00 */
[----:B-1----:R-:W2:Y:S01]  /*1f330*/  LDL.LU.64 R30, [R1+0x3a8] ;  /* 0x0003a800011e7983 */ /* 0x002ea20000300a00 */
[C---:B---3--:R-:W-:Y:S06]  /*1f340*/  HMMA.16816.F32 R36, R40.reuse, R4, R36 ;  /* 0x000000042824723c */ /* 0x048fec0000001824 */
[----:B------:R-:W-:-:S15]  /*1f350*/  HMMA.16816.F32 R56, R40, R48, R56 ;  /* 0x000000302838723c */ /* 0x000fde0000001838 */
[----:B------:R-:W-:-:S02]  /*1f360*/  NOP ;  /* 0x0000000000007918 */ /* 0x000fc40000000000 */
[----:B------:R0:W-:Y:S04]  /*1f370*/  STL.64 [R1+0x2e0], R36 ;  /* 0x0002e02401007387 */ /* 0x0001e80000100a00 */
[----:B------:R1:W-:Y:S04]  /*1f380*/  STL.64 [R1+0x2e8], R38 ;  /* 0x0002e82601007387 */ /* 0x0003e80000100a00 */
[----:B0-----:R-:W3:Y:S04]  /*1f390*/  LDL.LU R36, [R1+0x2b0] ;  /* 0x0002b00001247983 */ /* 0x001ee80000300800 */
[----:B------:R-:W3:Y:S04]  /*1f3a0*/  LDL.LU R37, [R1+0x2b4] ;  /* 0x0002b40001257983 */ /* 0x000ee80000300800 */
[----:B-1----:R-:W3:Y:S04]  /*1f3b0*/  LDL.LU R38, [R1+0x2b8] ;  /* 0x0002b80001267983 */ /* 0x002ee80000300800 */
[----:B------:R-:W-:Y:S04]  /*1f3c0*/  STL.64 [R1+0x310], R56 ;  /* 0x0003103801007387 */ /* 0x000fe80000100a00 */
[----:B------:R0:W-:Y:S04]  /*1f3d0*/  STL.64 [R1+0x318], R58 ;  /* 0x0003183a01007387 */ /* 0x0001e80000100a00 */
[----:B0-----:R-:W4:Y:S04]  /*1f3e0*/  LDL.LU.64 R58, [R1+0x1ae8] ;  /* 0x001ae800013a7983 */ /* 0x001f280000300a00 */
[----:B------:R-:W3:Y:S01]  /*1f3f0*/  LDL.LU.64 R56, [R1+0x1ae0] ;  /* 0x001ae00001387983 */ /* 0x000ee20000300a00 */
[----:B------:R-:W-:Y:S01]  /*1f400*/  IMAD.MOV.U32 R39, RZ, RZ, R3 ;  /* 0x000000ffff277224 */ /* 0x000fe200078e0003 */
[C---:B------:R-:W-:Y:S06]  /*1f410*/  HMMA.16816.F32 R32, R40.reuse, R8, R32 ;  /* 0x000000082820723c */ /* 0x040fec0000001820 */
[C---:B--2---:R-:W-:Y:S06]  /*1f420*/  HMMA.16816.F32 R28, R40.reuse, R12, R28 ;  /* 0x0000000c281c723c */ /* 0x044fec000000181c */
[----:B---3--:R-:W-:-:S15]  /*1f430*/  HMMA.16816.F32 R52, R40, R56, R52 ;  /* 0x000000382834723c */ /* 0x008fde0000001834 */
[----:B------:R-:W-:-:S08]  /*1f440*/  NOP ;  /* 0x0000000000007918 */ /* 0x000fd00000000000 */
[----:B------:R0:W-:Y:S04]  /*1f450*/  STL.64 [R1+0x380], R52 ;  /* 0x0003803401007387 */ /* 0x0001e80000100a00 */
[----:B------:R1:W-:Y:S01]  /*1f460*/  STL [R1+0x388], R54 ;  /* 0x0003883601007387 */ /* 0x0003e20000100800 */
[----:B------:R-:W-:-:S03]  /*1f470*/  IMAD.MOV.U32 R3, RZ, RZ, R55 ;  /* 0x000000ffff037224 */ /* 0x000fc600078e0037 */
[----:B0-----:R-:W2:Y:S04]  /*1f480*/  LDL.LU.64 R52, [R1+0x3d0] ;  /* 0x0003d00001347983 */ /* 0x001ea80000300a00 */
[----:B-1----:R-:W2:Y:S04]  /*1f490*/  LDL.LU.64 R54, [R1+0x3d8] ;  /* 0x0003d80001367983 */ /* 0x002ea80000300a00 */
[----:B------:R-:W-:Y:S04]  /*1f4a0*/  STL.64 [R1+0x390], R32 ;  /* 0x0003902001007387 */ /* 0x000fe80000100a00 */
[----:B------:R0:W-:Y:S04]  /*1f4b0*/  STL.64 [R1+0x398], R34 ;  /* 0x0003982201007387 */ /* 0x0001e80000100a00 */
[----:B0-----:R-:W3:Y:S04]  /*1f4c0*/  LDL.LU.64 R34, [R1+0x1ad8] ;  /* 0x001ad80001227983 */ /* 0x001ee80000300a00 */
[----:B------:R-:W3:Y:S04]  /*1f4d0*/  LDL.LU.64 R32, [R1+0x1ad0] ;  /* 0x001ad00001207983 */ /* 0x000ee80000300a00 */
[----:B------:R-:W-:Y:S04]  /*1f4e0*/  STL.64 [R1+0x3a0], R28 ;  /* 0x0003a01c01007387 */ /* 0x000fe80000100a00 */
[----:B------:R0:W-:Y:S02]  /*1f4f0*/  STL.64 [R1+0x3a8], R30 ;  /* 0x0003a81e01007387 */ /* 0x0001e40000100a00 */
[----:B0-----:R-:W-:-:S15]  /*1f500*/  HMMA.16816.F32 R28, R40, R16, R44 ;  /* 0x00000010281c723c */ /* 0x001fde000000182c */
[----:B------:R-:W-:-:S08]  /*1f510*/  NOP ;  /* 0x0000000000007918 */ /* 0x000fd00000000000 */
[----:B------:R-:W-:Y:S01]  /*1f520*/  STL.64 [R1+0x3b0], R28 ;  /* 0x0003b01c01007387 */ /* 0x000fe20000100a00 */
[----:B------:R-:W-:Y:S02]  /*1f530*/  IMAD.MOV.U32 R5, RZ, RZ, R30 ;  /* 0x000000ffff057224 */ /* 0x000fe400078e001e */
[----:B------:R-:W-:Y:S01]  /*1f540*/  IMAD.MOV.U32 R4, RZ, RZ, R31 ;  /* 0x000000ffff047224 */ /* 0x000fe200078e001f */
[----:B------:R-:W3:Y:S04]  /*1f550*/  LDL.LU.64 R44, [R1+0x3c0] ;  /* 0x0003c000012c7983 */ /* 0x000ee80000300a00 */
[----:B------:R-:W0:Y:S04]  /*1f560*/  LDSM.16.MT88.4 R28, [R60+UR5+0x1000] ;  /* 0x001000053c1c783b */ /* 0x000e280008004200 */
[----:B------:R-:W3:Y:S04]  /*1f570*/  LDL.LU.64 R46, [R1+0x3c8] ;  /* 0x0003c800012e7983 */ /* 0x000ee80000300a00 */
[----:B------:R-:W-:Y:S04]  /*1f580*/  STL [R1+0x18e0], R5 ;  /* 0x0018e00501007387 */ /* 0x000fe80000100800 */
[----:B------:R-:W-:Y:S04]  /*1f590*/  STL [R1+0x18dc], R4 ;  /* 0x0018dc0401007387 */ /* 0x000fe80000100800 */
[----:B0-----:R0:W-:Y:S04]  /*1f5a0*/  STL.64 [R1+0x1a50], R30 ;  /* 0x001a501e01007387 */ /* 0x0011e80000100a00 */
[----:B------:R1:W-:Y:S01]  /*1f5b0*/  STL.64 [R1+0x1a48], R28 ;  /* 0x001a481c01007387 */ /* 0x0003e20000100a00 */
[----:B0-----:R-:W-:-:S03]  /*1f5c0*/  IMAD.MOV.U32 R30, RZ, RZ, R22 ;  /* 0x000000ffff1e7224 */ /* 0x001fc600078e0016 */
[----:B-1----:R-:W3:Y:S04]  /*1f5d0*/  LDL.LU R28, [R1+0x2c0] ;  /* 0x0002c000011c7983 */ /* 0x002ee80000300800 */
[----:B------:R-:W3:Y:S04]  /*1f5e0*/  LDL.LU R29, [R1+0x2c4] ;  /* 0x0002c400011d7983 */ /* 0x000ee80000300800 */
[----:B------:R-:W3:Y:S01]  /*1f5f0*/  LDL.LU R22, [R1+0x1ac8] ;  /* 0x001ac80001167983 */ /* 0x000ee20000300800 */
[----:B------:R-:W-:-:S03]  /*1f600*/  IMAD.MOV.U32 R31, RZ, RZ, R23 ;  /* 0x000000ffff1f7224 */ /* 0x000fc600078e0017 */
[----:B------:R-:W3:Y:S01]  /*1f610*/  LDL.LU R23, [R1+0x1ac4] ;  /* 0x001ac40001177983 */ /* 0x000ee20000300800 */
[----:B--2---:R-:W-:-:S15]  /*1f620*/  HMMA.16816.F32 R52, R40, R20, R52 ;  /* 0x000000142834723c */ /* 0x004fde0000001834 */
[----:B------:R-:W-:-:S08]  /*1f630*/  NOP ;  /* 0x0000000000007918 */ /* 0x000fd00000000000 */
[----:B------:R4:W-:Y:S04]  /*1f640*/  STL.64 [R1+0x400], R52 ;  /* 0x0004003401007387 */ /* 0x0009e80000100a00 */
[----:B------:R0:W-:Y:S01]  /*1f650*/  STL.64 [R1+0x408], R54 ;  /* 0x0004083601007387 */ /* 0x0001e20000100a00 */
[----:B----4-:R-:W-:Y:S02]  /*1f660*/  IMAD.MOV.U32 R52, RZ, RZ, R58 ;  /* 0x000000ffff347224 */ /* 0x010fe400078e003a */
[----:B------:R-:W-:Y:S01]  /*1f670*/  IMAD.MOV.U32 R53, RZ, RZ, R6 ;  /* 0x000000ffff357224 */ /* 0x000fe200078e0006 */
[----:B------:R-:W2:Y:S04]  /*1f680*/  LDL.LU R58, [R1+0x1ac0] ;  /* 0x001ac000013a7983 */ /* 0x000ea80000300800 */
[----:B------:R-:W4:Y:S04]  /*1f690*/  LDL.LU R6, [R1+0x1abc] ;  /* 0x001abc0001067983 */ /* 0x000f280000300800 */
[----:B0-----:R-:W4:Y:S04]  /*1f6a0*/  LDL.LU R54, [R1+0x2a8] ;  /* 0x0002a80001367983 */ /* 0x001f280000300800 */
[----:B------:R-:W4:Y:S01]  /*1f6b0*/  LDL.LU R55, [R1+0x2ac] ;  /* 0x0002ac0001377983 */ /* 0x000f220000300800 */
[----:B---3--:R-:W-:Y:S07]  /*1f6c0*/  HMMA.16816.F32 R40, R40, R24, R44 ;  /* 0x000000182828723c */ /* 0x008fee000000182c */
[----:B------:R-:W-:-:S02]  /*1f6d0*/  IMAD.MOV.U32 R44, RZ, RZ, R7 ;  /* 0x000000ffff2c7224 */ /* 0x000fc400078e0007 */
[----:B------:R-:W-:Y:S01]  /*1f6e0*/  IMAD.MOV.U32 R45, RZ, RZ, R59 ;  /* 0x000000ffff2d7224 */ /* 0x000fe200078e003b */
[----:B------:R2:W-:Y:S04]  /*1f6f0*/  STL.64 [R1+0x1a78], R22 ;  /* 0x001a781601007387 */ /* 0x0005e80000100a00 */
[----:B------:R-:W3:Y:S04]  /*1f700*/  LDL.LU R20, [R1+0x2d0] ;  /* 0x0002d00001147983 */ /* 0x000ee80000300800 */
[----:B------:R-:W3:Y:S01]  /*1f710*/  LDL.LU R21, [R1+0x2d4] ;  /* 0x0002d40001157983 */ /* 0x000ee20000300800 */
[----:B--2---:R-:W-:-:S02]  /*1f720*/  IMAD.MOV.U32 R22, RZ, RZ, R58 ;  /* 0x000000ffff167224 */ /* 0x004fc400078e003a */
[----:B----4-:R-:W-:Y:S01]  /*1f730*/  IMAD.MOV.U32 R23, RZ, RZ, R6 ;  /* 0x000000ffff177224 */ /* 0x010fe200078e0006 */
[----:B------:R-:W2:Y:S04]  /*1f740*/  LDL.LU R58, [R1+0x1ab8] ;  /* 0x001ab800013a7983 */ /* 0x000ea80000300800 */
[----:B------:R-:W3:Y:S04]  /*1f750*/  LDL.LU R6, [R1+0x1ab4] ;  /* 0x001ab40001067983 */ /* 0x000ee80000300800 */
[----:B------:R-:W3:Y:S04]  /*1f760*/  LDL.LU R7, [R1+0x1ab0] ;  /* 0x001ab00001077983 */ /* 0x000ee80000300800 */
[----:B------:R-:W-:Y:S04]  /*1f770*/  STL.64 [R1+0x3f0], R40 ;  /* 0x0003f02801007387 */ /* 0x000fe80000100a00 */
[----:B------:R-:W-:Y:S04]  /*1f780*/  STL.64 [R1+0x3f8], R42 ;  /* 0x0003f82a01007387 */ /* 0x000fe80000100a00 */
[----:B------:R-:W2:Y:S04]  /*1f790*/  LDL.LU R59, [R1+0x1aac] ;  /* 0x001aac00013b7983 */ /* 0x000ea80000300800 */
[----:B------:R-:W0:Y:S04]  /*1f7a0*/  LDSM.16.MT88.4 R40, [R60+UR5+0x1080] ;  /* 0x001080053c28783b */ /* 0x000e280008004200 */
[----:B------:R-:W4:Y:S04]  /*1f7b0*/  LDL.LU R46, [R1+0x298] ;  /* 0x00029800012e7983 */ /* 0x000f280000300800 */
[----:B------:R-:W4:Y:S01]  /*1f7c0*/  LDL.LU R47, [R1+0x29c] ;  /* 0x00029c00012f7983 */ /* 0x000f220000300800 */
[C---:B------:R-:W-:Y:S03]  /*1f7d0*/  HMMA.16816.F32 R28, R32.reuse, R50, R28 ;  /* 0x00000032201c723c */ /* 0x040fe6000000181c */
[----:B0-----:R-:W-:Y:S04]  /*1f7e0*/  STL.64 [R1+0x1a20], R42 ;  /* 0x001a202a01007387 */ /* 0x001fe80000100a00 */
[----:B------:R3:W-:Y:S04]  /*1f7f0*/  STL.64 [R1+0x1a18], R40 ;  /* 0x001a182801007387 */ /* 0x0007e80000100a00 */
[----:B------:R-:W-:Y:S01]  /*1f800*/  STL [R1+0x18e4], R60 ;  /* 0x0018e43c01007387 */ /* 0x000fe20000100800 */
[C---:B---3--:R-:W-:Y:S06]  /*1f810*/  HMMA.16816.F32 R40, R32.reuse, R6, R20 ;  /* 0x000000062028723c */ /* 0x048fec0000001814 */
[----:B--2---:R-:W-:-:S15]  /*1f820*/  HMMA.16816.F32 R20, R32, R58, R36 ;  /* 0x0000003a2014723c */ /* 0x004fde0000001824 */
[----:B------:R-:W-:-:S02]  /*1f830*/  NOP ;  /* 0x0000000000007918 */ /* 0x000fc40000000000 */
[----:B------:R-:W-:Y:S04]  /*1f840*/  STL.64 [R1+0x5b0], R40 ;  /* 0x0005b02801007387 */ /* 0x000fe80000100a00 */
[----:B------:R-:W-:Y:S04]  /*1f850*/  STL.64 [R1+0x5b8], R42 ;  /* 0x0005b82a01007387 */ /* 0x000fe80000100a00 */
[----:B------:R0:W-:Y:S04]  /*1f860*/  STL.64 [R1+0x5a0], R28 ;  /* 0x0005a01c01007387 */ /* 0x0001e80000100a00 */
[----:B------:R1:W-:Y:S04]  /*1f870*/  STL.64 [R1+0x5a8], R30 ;  /* 0x0005a81e01007387 */ /* 0x0003e80000100a00 */
[----:B------:R2:W-:Y:S01]  /*1f880*/  STL.64 [R1+0x590], R20 ;  /* 0x0005901401007387 */ /* 0x0005e20000100a00 */
[----:B0-----:R-:W-:-:S02]  /*1f890*/  IMAD.MOV.U32 R28, RZ, RZ, R10 ;  /* 0x000000ffff1c7224 */ /* 0x001fc400078e000a */
[----:B------:R-:W-:Y:S01]  /*1f8a0*/  IMAD.MOV.U32 R29, RZ, RZ, R11 ;  /* 0x000000ffff1d7224 */ /* 0x000fe200078e000b */
[----:B------:R-:W3:Y:S04]  /*1f8b0*/  LDL.LU R10, [R1+0x1aa8] ;  /* 0x001aa800010a7983 */ /* 0x000ee80000300800 */
[----:B------:R-:W4:Y:S04]  /*1f8c0*/  LDL.LU R11, [R1+0x1aa4] ;  /* 0x001aa400010b7983 */ /* 0x000f280000300800 */
[----:B-1----:R-:W4:Y:S04]  /*1f8d0*/  LDL.LU R30, [R1+0x108] ;  /* 0x00010800011e7983 */ /* 0x002f280000300800 */
[----:B------:R-:W4:Y:S01]  /*1f8e0*/  LDL.LU R31, [R1+0x10c] ;  /* 0x00010c00011f7983 */ /* 0x000f220000300800 */
[----:B------:R-:W-:-:S03]  /*1f8f0*/  IMAD.MOV.U32 R9, RZ, RZ, R22 ;  /* 0x000000ffff097224 */ /* 0x000fc600078e0016 */
[----:B--2---:R-:W2:Y:S01]  /*1f900*/  LDL.LU R20, [R1+0x280] ;  /* 0x0002800001147983 */ /* 0x004ea20000300800 */
[----:B------:R-:W-:-:S03]  /*1f910*/  IMAD.MOV.U32 R8, RZ, RZ, R23 ;  /* 0x000000ffff087224 */ /* 0x000fc600078e0017 */
[----:B------:R-:W2:Y:S01]  /*1f920*/  LDL.LU R21, [R1+0x284] ;  /* 0x0002840001157983 */ /* 0x000ea20000300800 */
[----:B------:R-:W-:Y:S02]  /*1f930*/  IMAD.MOV.U32 R38, RZ, RZ, R14 ;  /* 0x000000ffff267224 */ /* 0x000fe400078e000e */
[----:B------:R-:W-:Y:S02]  /*1f940*/  IMAD.MOV.U32 R39, RZ, RZ, R15 ;  /* 0x000000ffff277224 */ /* 0x000fe400078e000f */
[----:B---3--:R-:W-:Y:S02]  /*1f950*/  IMAD.MOV.U32 R22, RZ, RZ, R10 ;  /* 0x000000ffff167224 */ /* 0x008fe400078e000a */
[----:B----4-:R-:W-:Y:S01]  /*1f960*/  IMAD.MOV.U32 R23, RZ, RZ, R11 ;  /* 0x000000ffff177224 */ /* 0x010fe200078e000b */
[----:B------:R-:W3:Y:S04]  /*1f970*/  LDL.LU R10, [R1+0x1aa0] ;  /* 0x001aa000010a7983 */ /* 0x000ee80000300800 */
[----:B------:R-:W3:Y:S04]  /*1f980*/  LDL.LU R11, [R1+0x1a9c] ;  /* 0x001a9c00010b7983 */ /* 0x000ee80000300800 */
[----:B------:R-:W4:Y:S04]  /*1f990*/  LDL.LU R36, [R1+0x270] ;  /* 0x0002700001247983 */ /* 0x000f280000300800 */
[----:B------:R-:W4:Y:S04]  /*1f9a0*/  LDL.LU R37, [R1+0x274] ;  /* 0x0002740001257983 */ /* 0x000f280000300800 */
[----:B------:R-:W2:Y:S04]  /*1f9b0*/  LDL.LU R14, [R1+0x1a98] ;  /* 0x001a9800010e7983 */ /* 0x000ea80000300800 */
[----:B------:R-:W2:Y:S04]  /*1f9c0*/  LDL.LU R15, [R1+0x1a94] ;  /* 0x001a9400010f7983 */ /* 0x000ea80000300800 */
[----:B------:R-:W-:Y:S04]  /*1f9d0*/  STL [R1+0x18bc], R8 ;  /* 0x0018bc0801007387 */ /* 0x000fe80000100800 */
[----:B------:R-:W-:Y:S01]  /*1f9e0*/  STL [R1+0x18b8], R9 ;  /* 0x0018b80901007387 */ /* 0x000fe20000100800 */
[----:B---3--:R-:W-:Y:S03]  /*1f9f0*/  HMMA.16816.F32 R40, R32, R10, R52 ;  /* 0x0000000a2028723c */ /* 0x008fe60000001834 */
[----:B------:R-:W3:-:S15]  /*1fa00*/  LDL.LU R52, [R1+0x1b0] ;  /* 0x0001b00001347983 */ /* 0x000ede0000300800 */
[----:B------:R-:W-:-:S05]  /*1fa10*/  NOP ;  /* 0x0000000000007918 */ /* 0x000fca0000000000 */
[----:B------:R-:W-:Y:S04]  /*1fa20*/  STL.64 [R1+0x580], R40 ;  /* 0x0005802801007387 */ /* 0x000fe80000100a00 */
[----:B------:R2:W-:Y:S04]  /*1fa30*/  STL.64 [R1+0x588], R42 ;  /* 0x0005882a01007387 */ /* 0x0005e80000100a00 */
[----:B------:R-:W3:Y:S04]  /*1fa40*/  LDL.LU R53, [R1+0x1b4] ;  /* 0x0001b40001357983 */ /* 0x000ee80000300800 */
[----:B------:R-:W3:Y:S04]  /*1fa50*/  LDL.LU R54, [R1+0x1b8] ;  /* 0x0001b80001367983 */ /* 0x000ee80000300800 */
[----:B------:R-:W3:Y:S01]  /*1fa60*/  LDL.LU R55, [R1+0x1bc] ;  /* 0x0001bc0001377983 */ /* 0x000ee20000300800 */
[----:B--2---:R-:W-:Y:S06]  /*1fa70*/  HMMA.16816.F32 R40, R32, R14, R44 ;  /* 0x0000000e2028723c */ /* 0x004fec000000182c */
[----:B------:R0:W-:Y:S04]  /*1fa80*/  STL.64 [R1+0x1a60], R14 ;  /* 0x001a600e01007387 */ /* 0x0001e80000100a00 */
[----:B------:R-:W2:Y:S01]  /*1fa90*/  LDL.LU R44, [R1+0x170] ;  /* 0x00017000012c7983 */ /* 0x000ea20000300800 */
[----:B------:R-:W-:-:S12]  /*1faa0*/  IMAD.MOV.U32 R45, RZ, RZ, R18 ;  /* 0x000000ffff2d7224 */ /* 0x000fd800078e0012 */
[----:B------:R1:W-:Y:S04]  /*1fab0*/  STL.64 [R1+0x570], R40 ;  /* 0x0005702801007387 */ /* 0x0003e80000100a00 */
[----:B------:R4:W-:Y:S04]  /*1fac0*/  STL.64 [R1+0x578], R42 ;  /* 0x0005782a01007387 */ /* 0x0009e80000100a00 */
[----:B------:R-:W4:Y:S04]  /*1fad0*/  LDL.LU R18, [R1+0x1a90] ;  /* 0x001a900001127983 */ /* 0x000f280000300800 */
[----:B------:R-:W2:Y:S04]  /*1fae0*/  LDL.LU R46, [R1+0x178] ;  /* 0x00017800012e7983 */ /* 0x000ea80000300800 */
[----:B------:R-:W2:Y:S04]  /*1faf0*/  LDL.LU R47, [R1+0x17c] ;  /* 0x00017c00012f7983 */ /* 0x000ea80000300800 */
[----:B------:R-:W2:Y:S04]  /*1fb00*/  LDL.LU R12, [R1+0x1a0] ;  /* 0x0001a000010c7983 */ /* 0x000ea80000300800 */
[----:B------:R-:W2:Y:S04]  /*1fb10*/  LDL.LU R13, [R1+0x1a4] ;  /* 0x0001a400010d7983 */ /* 0x000ea80000300800 */
[----:B0-----:R-:W2:Y:S01]  /*1fb20*/  LDL.LU R14, [R1+0x1a8] ;  /* 0x0001a800010e7983 */ /* 0x001ea20000300800 */
[----:B-1----:R-:W-:-:S02]  /*1fb30*/  IMAD.MOV.U32 R40, RZ, RZ, R19 ;  /* 0x000000ffff287224 */ /* 0x002fc400078e0013 */
[----:B----4-:R-:W-:Y:S02]  /*1fb40*/  IMAD.MOV.U32 R15, RZ, RZ, R18 ;  /* 0x000000ffff0f7224 */ /* 0x010fe400078e0012 */
[----:B------:R-:W4:Y:S04]  /*1fb50*/  LDL.LU R18, [R1+0x1a8c] ;  /* 0x001a8c0001127983 */ /* 0x000f280000300800 */
[----:B------:R-:W4:Y:S04]  /*1fb60*/  LDL.LU R19, [R1+0x1a88] ;  /* 0x001a880001137983 */ /* 0x000f280000300800 */
[----:B------:R-:W2:Y:S01]  /*1fb70*/  LDL.LU R41, [R1+0x184] ;  /* 0x0001840001297983 */ /* 0x000ea20000300800 */
[----:B------:R-:W-:-:S02]  /*1fb80*/  IMAD.MOV.U32 R42, RZ, RZ, R26 ;  /* 0x000000ffff2a7224 */ /* 0x000fc400078e001a */
[----:B------:R-:W-:Y:S01]  /*1fb90*/  IMAD.MOV.U32 R43, RZ, RZ, R27 ;  /* 0x000000ffff2b7224 */ /* 0x000fe200078e001b */
[----:B------:R-:W3:Y:S04]  /*1fba0*/  LDL.LU R26, [R1+0x1a84] ;  /* 0x001a8400011a7983 */ /* 0x000ee80000300800 */
[----:B------:R-:W3:Y:S01]  /*1fbb0*/  LDL.LU R27, [R1+0x1a80] ;  /* 0x001a8000011b7983 */ /* 0x000ee20000300800 */
[----:B----4-:R-:W-:-:S15]  /*1fbc0*/  HMMA.16816.F32 R20, R32, R18, R20 ;  /* 0x000000122014723c */ /* 0x010fde0000001814 */
[----:B------:R-:W-:-:S08]  /*1fbd0*/  NOP ;  /* 0x0000000000007918 */ /* 0x000fd00000000000 */
[----:B------:R-:W-:Y:S04]  /*1fbe0*/  STL.64 [R1+0x560], R20 ;  /* 0x0005601401007387 */ /* 0x000fe80000100a00 */
[----:B------:R0:W-:Y:S04]  /*1fbf0*/  STL.64 [R1+0x568], R22 ;  /* 0x0005681601007387 */ /* 0x0001e80000100a00 */
[----:B0-----:R-:W4:Y:S01]  /*1fc00*/  LDL.LU.64 R22, [R1+0x1a78] ;  /* 0x001a780001167983 */ /* 0x001f220000300a00 */
[----:B------:R-:W0:Y:S02]  /*1fc10*/  S2R R57, SR_TID.X ;  /* 0x0000000000397919 */ /* 0x000e240000002100 */
[C---:B0-----:R-:W-:Y:S01]  /*1fc20*/  LOP3.LUT R8, R57.reuse, 0x7, RZ, 0xc0, !PT ;  /* 0x0000000739087812 */ /* 0x041fe200078ec0ff */
[----:B------:R-:W-:Y:S01]  /*1fc30*/  IMAD.SHL.U32 R17, R57, 0x2, RZ ;  /* 0x0000000239117824 */ /* 0x000fe200078e00ff */
[----:B----4-:R-:W-:-:S15]  /*1fc40*/  HMMA.16816.F32 R36, R32, R22, R36 ;  /* 0x000000162024723c */ /* 0x010fde0000001824 */
[----:B------:R-:W-:-:S08]  /*1fc50*/  NOP ;  /* 0x0000000000007918 */ /* 0x000fd00000000000 */
[----:B------:R-:W-:Y:S04]  /*1fc60*/  STL.64 [R1+0x550], R36 ;  /* 0x0005502401007387 */ /* 0x000fe80000100a00 */
[----:B------:R0:W-:Y:S04]  /*1fc70*/  STL.64 [R1+0x558], R38 ;  /* 0x0005582601007387 */ /* 0x0001e80000100a00 */
[----:B0-----:R-:W4:Y:S04]  /*1fc80*/  LDL.LU.64 R38, [R1+0x1a70] ;  /* 0x001a700001267983 */ /* 0x001f280000300a00 */
[----:B------:R-:W4:Y:S01]  /*1fc90*/  LDL.LU.64 R36, [R1+0x1a68] ;  /* 0x001a680001247983 */ /* 0x000f220000300a00 */
[----:B------:R-:W-:-:S02]  /*1fca0*/  IMAD R8, R8, 0x110, RZ ;  /* 0x0000011008087824 */ /* 0x000fc400078e02ff */
[----:B------:R-:W-:-:S03]  /*1fcb0*/  IMAD.SHL.U32 R56, R57, 0x80, RZ ;  /* 0x0000008039387824 */ /* 0x000fc600078e00ff */
[----:B------:R-:W-:-:S04]  /*1fcc0*/  LOP3.LUT R17, R8, 0x10, R17, 0x78, !PT ;  /* 0x0000001008117812 */ /* 0x000fc800078e7811 */
[----:B------:R-:W-:Y:S01]  /*1fcd0*/  LOP3.LUT R17, R17, 0x800, R56, 0xf8, !PT ;  /* 0x0000080011117812 */ /* 0x000fe200078ef838 */
[----:B------:R3:W-:Y:S03]  /*1fce0*/  STL.64 [R1+0x1a58], R22 ;  /* 0x001a581601007387 */ /* 0x0007e60000100a00 */
[----:B------:R-:W-:Y:S01]  /*1fcf0*/  LOP3.LUT R17, R17, 0x40, RZ, 0x3c, !PT ;  /* 0x0000004011117812 */ /* 0x000fe200078e3cff */
[----:B---3--:R-:W-:Y:S04]  /*1fd00*/  HMMA.16816.F32 R20, R32, R26, R28 ;  /* 0x0000001a2014723c */ /* 0x008fe8000000181c */
[----:B------:R-:W0:Y:S04]  /*1fd10*/  LDSM.16.MT88.4 R32, [R17+UR5+0x1000] ;  /* 0x001000051120783b */ /* 0x000e280008004200 */
[----:B0-----:R-:W-:-:S15]  /*1fd20*/  STL.64 [R1+0x1a00], R34 ;  /* 0x001a002201007387 */ /* 0x001fde0000100a00 */
[----:B------:R-:W-:Y:S04]  /*1fd30*/  STL.64 [R1+0x2a0], R20 ;  /* 0x0002a01401007387 */ /* 0x000fe80000100a00 */
[----:B------:R-:W-:Y:S04]  /*1fd40*/  STL.64 [R1+0x2a8], R22 ;  /* 0x0002a81601007387 */ /* 0x000fe80000100a00 */
[----:B------:R0:W-:Y:S04]  /*1fd50*/  STL.64 [R1+0x19f8], R32 ;  /* 0x0019f82001007387 */ /* 0x0001e80000100a00 */
[----:B0-----:R-:W3:Y:S04]  /*1fd60*/  LDL.LU R32, [R1+0x190] ;  /* 0x0001900001207983 */ /* 0x001ee80000300800 */
[----:B------:R-:W3:Y:S04]  /*1fd70*/  LDL.LU R33, [R1+0x194] ;  /* 0x0001940001217983 */ /* 0x000ee80000300800 */
[----:B------:R-:W3:Y:S04]  /*1fd80*/  LDL.LU R34, [R1+0x198] ;  /* 0x0001980001227983 */ /* 0x000ee80000300800 */
[----:B------:R-:W3:Y:S01]  /*1fd90*/  LDL.LU R35, [R1+0x19c] ;  /* 0x00019c0001237983 */ /* 0x000ee20000300800 */
[C---:B----4-:R-:W-:Y:S06]  /*1fda0*/  HMMA.16816.F32 R20, R36.reuse, R6, R52 ;  /* 0x000000062414723c */ /* 0x050fec0000001834 */
[----:B--2---:R-:W-:Y:S01]  /*1fdb0*/  HMMA.16816.F32 R12, R36, R50, R12 ;  /* 0x00000032240c723c */ /* 0x004fe2000000180c */
[----:B------:R-:W2:-:S15]  /*1fdc0*/  LDL.LU R52, [R1+0xa0] ;  /* 0x0000a00001347983 */ /* 0x000e9e0000300800 */
[----:B------:R-:W-:-:S01]  /*1fdd0*/  NOP ;  /* 0x0000000000007918 */ /* 0x000fc20000000000 */
[----:B------:R0:W-:Y:S04]  /*1fde0*/  STL.64 [R1+0x290], R20 ;  /* 0x0002901401007387 */ /* 0x0001e80000100a00 */
[----:B------:R1:W-:Y:S04]  /*1fdf0*/  STL.64 [R1+0x298], R22 ;  /* 0x0002981601007387 */ /* 0x0003e80000100a00 */
[----:B------:R-:W2:Y:S04]  /*1fe00*/  LDL.LU R53, [R1+0xa4] ;  /* 0x0000a40001357983 */ /* 0x000ea80000300800 */
[----:B------:R-:W2:Y:S04]  /*1fe10*/  LDL.LU R54, [R1+0xa8] ;  /* 0x0000a80001367983 */ /* 0x000ea80000300800 */
[----:B------:R-:W2:Y:S04]  /*1fe20*/  LDL.LU R55, [R1+0xac] ;  /* 0x0000ac0001377983 */ /* 0x000ea80000300800 */
[----:B0-----:R-:W4:Y:S04]  /*1fe30*/  LDL.LU R20, [R1+0x160] ;  /* 0x0001600001147983 */ /* 0x001f280000300800 */
[----:B------:R-:W4:Y:S04]  /*1fe40*/  LDL.LU R21, [R1+0x164] ;  /* 0x0001640001157983 */ /* 0x000f280000300800 */
[----:B-1----:R-:W4:Y:S04]  /*1fe50*/  LDL.LU R22, [R1+0x168] ;  /* 0x0001680001167983 */ /* 0x002f280000300800 */
[----:B------:R-:W4:Y:S04]  /*1fe60*/  LDL.LU R23, [R1+0x16c] ;  /* 0x00016c0001177983 */ /* 0x000f280000300800 */
[----:B------:R-:W2:Y:S04]  /*1fe70*/  LDL.LU R28, [R1+0x150] ;  /* 0x00015000011c7983 */ /* 0x000ea80000300800 */
[----:B------:R-:W2:Y:S04]  /*1fe80*/  LDL.LU R29, [R1+0x154] ;  /* 0x00015400011d7983 */ /* 0x000ea80000300800 */
[----:B------:R-:W2:Y:S04]  /*1fe90*/  LDL.LU R30, [R1+0x158] ;  /* 0x00015800011e7983 */ /* 0x000ea80000300800 */
[----:B------:R-:W2:Y:S04]  /*1fea0*/  LDL.LU R31, [R1+0x15c] ;  /* 0x00015c00011f7983 */ /* 0x000ea80000300800 */
[----:B------:R0:W-:Y:S04]  /*1feb0*/  STL.64 [R1+0x1b8], R14 ;  /* 0x0001b80e01007387 */ /* 0x0001e80000100a00 */
[----:B0-----:R-:W4:Y:S01]  /*1fec0*/  LDL.LU.64 R14, [R1+0x1a60] ;  /* 0x001a6000010e7983 */ /* 0x001f220000300a00 */
[----:B------:R-:W-:Y:S01]  /*1fed0*/  IMAD.MOV.U32 R24, RZ, RZ, R12 ;  /* 0x000000ffff187224 */ /* 0x000fe200078e000c */
[C---:B------:R-:W-:Y:S04]  /*1fee0*/  HMMA.16816.F32 R40, R36.reuse, R10, R40 ;  /* 0x0000000a2428723c */ /* 0x040fe80000001828 */
[----:B------:R-:W-:Y:S02]  /*1fef0*/  STL [R1+0x18d8], R24 ;  /* 0x0018d81801007387 */ /* 0x000fe40000100800 */
[----:B---3--:R-:W-:Y:S06]  /*1ff00*/  HMMA.16816.F32 R32, R36, R58, R32 ;  /* 0x0000003a2420723c */ /* 0x008fec0000001820 */
[----:B------:R-:W-:Y:S04]  /*1ff10*/  STL.64 [R1+0x1a40], R58 ;  /* 0x001a403a01007387 */ /* 0x000fe80000100a00 */
[----:B------:R-:W-:-:S13]  /*1ff20*/  STL.64 [R1+0x1a38], R56 ;  /* 0x001a383801007387 */ /* 0x000fda0000100a00 */
[----:B------:R-:W-:Y:S04]  /*1ff30*/  STL.64 [R1+0x1a0], R32 ;  /* 0x0001a02001007387 */ /* 0x000fe80000100a00 */
[----:B------:R4:W-:Y:S04]  /*1ff40*/  STL.64 [R1+0x1a8], R34 ;  /* 0x0001a82201007387 */ /* 0x0009e80000100a00 */
[----:B------:R0:W-:Y:S04]  /*1ff50*/  STL.64 [R1+0x190], R40 ;  /* 0x0001902801007387 */ /* 0x0001e80000100a00 */
[----:B------:R1:W-:Y:S01]  /*1ff60*/  STL.64 [R1+0x198], R42 ;  /* 0x0001982a01007387 */ /* 0x0003e20000100a00 */
[----:B------:R-:W-:Y:S01]  /*1ff70*/  IMAD.MOV.U32 R25, RZ, RZ, R13 ;  /* 0x000000ffff197224 */ /* 0x000fe200078e000d */
[C---:B----4-:R-:W-:Y:S06]  /*1ff80*/  HMMA.16816.F32 R32, R36.reuse, R14, R44 ;  /* 0x0000000e2420723c */ /* 0x050fec000000182c */
[----:B------:R-:W-:-:S15]  /*1ff90*/  HMMA.16816.F32 R20, R36, R18, R20 ;  /* 0x000000122414723c */ /* 0x000fde0000001814 */
[----:B------:R-:W-:-:S02]  /*1ffa0*/  NOP ;  /* 0x0000000000007918 */ /* 0x000fc40000000000 */
[----:B------:R3:W-:Y:S04]  /*1ffb0*/  STL.64 [R1+0x188], R34 ;  /* 0x0001882201007387 */ /* 0x0007e80000100a00 */
[----:B0-----:R-:W4:Y:S04]  /*1ffc0*/  LDL.LU R40, [R1+0x260] ;  /* 0x0002600001287983 */ /* 0x001f280000300800 */
[----:B------:R-:W4:Y:S04]  /*1ffd0*/  LDL.LU R41, [R1+0x264] ;  /* 0x0002640001297983 */ /* 0x000f280000300800 */
[----:B-1----:R-:W4:Y:S04]  /*1ffe0*/  LDL.LU R42, [R1+0x268] ;  /* 0x00026800012a7983 */ /* 0x002f280000300800 */
        /* <DEDUP_REMOVED lines=8> */
[----:B------:R-:W-:-:S02]  /*20070*/  IMAD.MOV.U32 R12, RZ, RZ, R32 ;  /* 0x000000ffff0c7224 */ /* 0x000fc400078e0020 */
[----:B------:R-:W-:Y:S01]  /*20080*/  IMAD.MOV.U32 R13, RZ, RZ, R33 ;  /* 0x000000ffff0d7224 */ /* 0x000fe200078e0021 */
[----:B------:R-:W4:Y:S04]  /*20090*/  LDL.LU R59, [R1+0x25c] ;  /* 0x00025c00013b7983 */ /* 0x000f280000300800 */
[----:B------:R-:W4:Y:S04]  /*200a0*/  LDL.LU R32, [R1+0x230] ;  /* 0x0002300001207983 */ /* 0x000f280000300800 */
[----:B------:R-:W4:Y:S04]  /*200b0*/  LDL.LU R33, [R1+0x234] ;  /* 0x0002340001217983 */ /* 0x000f280000300800 */
[----:B---3--:R-:W3:Y:S04]  /*200c0*/  LDL.LU R34, [R1+0x238] ;  /* 0x0002380001227983 */ /* 0x008ee80000300800 */
[----:B------:R-:W3:Y:S04]  /*200d0*/  LDL.LU R35, [R1+0x23c] ;  /* 0x00023c0001237983 */ /* 0x000ee80000300800 */
[----:B------:R-:W-:Y:S04]  /*200e0*/  STL [R1+0x1850], R13 ;  /* 0x0018500d01007387 */ /* 0x000fe80000100800 */
[----:B------:R-:W-:Y:S04]  /*200f0*/  STL [R1+0x184c], R12 ;  /* 0x00184c0c01007387 */ /* 0x000fe80000100800 */
[----:B------:R-:W-:Y:S04]  /*20100*/  STL.64 [R1+0x2b0], R20 ;  /* 0x0002b01401007387 */ /* 0x000fe80000100a00 */
[----:B------:R0:W-:Y:S04]  /*20110*/  STL.64 [R1+0x2b8], R22 ;  /* 0x0002b81601007387 */ /* 0x0001e80000100a00 */
[----:B0-----:R-:W2:Y:S02]  /*20120*/  LDL.LU.64 R22, [R1+0x1a58] ;  /* 0x001a580001167983 */ /* 0x001ea40000300a00 */
[----:B--2---:R-:W-:-:S15]  /*20130*/  HMMA.16816.F32 R28, R36, R22, R28 ;  /* 0x00000016241c723c */ /* 0x004fde000000181c */
[----:B------:R-:W-:-:S08]  /*20140*/  NOP ;  /* 0x0000000000007918 */ /* 0x000fd00000000000 */
[----:B------:R-:W-:Y:S04]  /*20150*/  STL.64 [R1+0x410], R28 ;  /* 0x0004101c01007387 */ /* 0x000fe80000100a00 */
[----:B------:R0:W-:Y:S04]  /*20160*/  STL.64 [R1+0x418], R30 ;  /* 0x0004181e01007387 */ /* 0x0001e80000100a00 */
[----:B0-----:R-:W4:Y:S04]  /*20170*/  LDL.LU.64 R30, [R1+0x1a50] ;  /* 0x001a5000011e7983 */ /* 0x001f280000300a00 */
[----:B------:R-:W4:Y:S01]  /*20180*/  LDL.LU.64 R28, [R1+0x1a48] ;  /* 0x001a4800011c7983 */ /* 0x000f220000300a00 */
[----:B------:R-:W-:Y:S03]  /*20190*/  HMMA.16816.F32 R36, R36, R26, R52 ;  /* 0x0000001a2424723c */ /* 0x000fe60000001834 */
[----:B------:R-:W2:-:S15]  /*201a0*/  LDL.LU R52, [R1+0x210] ;  /* 0x0002100001347983 */ /* 0x000e9e0000300800 */
[----:B------:R-:W-:-:S05]  /*201b0*/  NOP ;  /* 0x0000000000007918 */ /* 0x000fca0000000000 */
[----:B------:R-:W-:Y:S04]  /*201c0*/  STL.64 [R1+0x170], R36 ;  /* 0x0001702401007387 */ /* 0x000fe80000100a00 */
[----:B------:R-:W-:Y:S04]  /*201d0*/  STL.64 [R1+0x178], R38 ;  /* 0x0001782601007387 */ /* 0x000fe80000100a00 */
[----:B------:R-:W0:Y:S04]  /*201e0*/  LDSM.16.MT88.4 R36, [R17+UR5+0x1080] ;  /* 0x001080051124783b */ /* 0x000e280008004200 */
[----:B------:R-:W2:Y:S04]  /*201f0*/  LDL.LU R53, [R1+0x214] ;  /* 0x0002140001357983 */ /* 0x000ea80000300800 */
[----:B------:R-:W2:Y:S04]  /*20200*/  LDL.LU R54, [R1+0x218] ;  /* 0x0002180001367983 */ /* 0x000ea80000300800 */
[----:B------:R-:W2:Y:S04]  /*20210*/  LDL.LU R55, [R1+0x21c] ;  /* 0x00021c0001377983 */ /* 0x000ea80000300800 */
[----:B------:R-:W-:Y:S04]  /*20220*/  STL.64 [R1+0x1a30], R26 ;  /* 0x001a301a01007387 */ /* 0x000fe80000100a00 */
[----:B------:R-:W-:Y:S04]  /*20230*/  STL [R1+0x1a28], R25 ;  /* 0x001a281901007387 */ /* 0x000fe80000100800 */
[----:B0-----:R-:W-:Y:S04]  /*20240*/  STL.64 [R1+0x1990], R38 ;  /* 0x0019902601007387 */ /* 0x001fe80000100a00 */
[----:B------:R0:W-:Y:S04]  /*20250*/  STL.64 [R1+0x1988], R36 ;  /* 0x0019882401007387 */ /* 0x0001e80000100a00 */
[----:B0-----:R-:W3:Y:S04]  /*20260*/  LDL.LU R36, [R1+0x240] ;  /* 0x0002400001247983 */ /* 0x001ee80000300800 */
[----:B------:R-:W3:Y:S04]  /*20270*/  LDL.LU R37, [R1+0x244] ;  /* 0x0002440001257983 */ /* 0x000ee80000300800 */
[----:B------:R-:W3:Y:S04]  /*20280*/  LDL.LU R38, [R1+0x248] ;  /* 0x0002480001267983 */ /* 0x000ee80000300800 */
[----:B------:R-:W3:Y:S04]  /*20290*/  LDL.LU R39, [R1+0x24c] ;  /* 0x00024c0001277983 */ /* 0x000ee80000300800 */
[----:B------:R-:W-:Y:S04]  /*202a0*/  STL [R1+0x1848], R17 ;  /* 0x0018481101007387 */ /* 0x000fe80000100800 */
[----:B------:R-:W2:Y:S01]  /*202b0*/  LDL.LU R24, [R1+0x200] ;  /* 0x0002000001187983 */ /* 0x000ea20000300800 */
[C---:B----4-:R-:W-:Y:S06]  /*202c0*/  HMMA.16816.F32 R40, R28.reuse, R6, R40 ;  /* 0x000000061c28723c */ /* 0x050fec0000001828 */
[----:B------:R-:W-:-:S15]  /*202d0*/  HMMA.16816.F32 R56, R28, R50, R56 ;  /* 0x000000321c38723c */ /* 0x000fde0000001838 */
[----:B------:R-:W-:-:S02]  /*202e0*/  NOP ;  /* 0x0000000000007918 */ /* 0x000fc40000000000 */
[----:B------:R0:W-:Y:S04]  /*202f0*/  STL.64 [R1+0x3e0], R40 ;  /* 0x0003e02801007387 */ /* 0x0001e80000100a00 */
[----:B------:R1:W-:Y:S04]  /*20300*/  STL.64 [R1+0x3e8], R42 ;  /* 0x0003e82a01007387 */ /* 0x0003e80000100a00 */
[----:B------:R-:W4:Y:S04]  /*20310*/  LDL.LU R25, [R1+0x204] ;  /* 0x0002040001197983 */ /* 0x000f280000300800 */
[----:B------:R-:W4:Y:S04]  /*20320*/  LDL.LU R26, [R1+0x208] ;  /* 0x00020800011a7983 */ /* 0x000f280000300800 */
[----:B------:R-:W4:Y:S01]  /*20330*/  LDL.LU R27, [R1+0x20c] ;  /* 0x00020c00011b7983 */ /* 0x000f220000300800 */
[----:B------:R-:W-:-:S03]  /*20340*/  IMAD.MOV.U32 R12, RZ, RZ, R58 ;  /* 0x000000ffff0c7224 */ /* 0x000fc600078e003a */
[----:B0-----:R-:W4:Y:S04]  /*20350*/  LDL.LU R40, [R1+0xf0] ;  /* 0x0000f00001287983 */ /* 0x001f280000300800 */
[----:B------:R-:W4:Y:S04]  /*20360*/  LDL.LU R41, [R1+0xf4] ;  /* 0x0000f40001297983 */ /* 0x000f280000300800 */
[----:B-1----:R-:W4:Y:S04]  /*20370*/  LDL.LU R42, [R1+0xf8] ;  /* 0x0000f800012a7983 */ /* 0x002f280000300800 */
[----:B------:R-:W4:Y:S04]  /*20380*/  LDL.LU R43, [R1+0xfc] ;  /* 0x0000fc00012b7983 */ /* 0x000f280000300800 */
[----:B------:R-:W-:Y:S04]  /*20390*/  STL [R1+0x3d0], R56 ;  /* 0x0003d03801007387 */ /* 0x000fe80000100800 */
[----:B------:R0:W-:Y:S04]  /*203a0*/  STL [R1+0x3dc], R59 ;  /* 0x0003dc3b01007387 */ /* 0x0001e80000100800 */
[----:B0-----:R-:W3:Y:S01]  /*203b0*/  LDL.LU.64 R58, [R1+0x1a40] ;  /* 0x001a4000013a7983 */ /* 0x001ee20000300a00 */
[----:B------:R-:W-:-:S03]  /*203c0*/  IMAD.MOV.U32 R13, RZ, RZ, R57 ;  /* 0x000000ffff0d7224 */ /* 0x000fc600078e0039 */
[----:B------:R-:W4:Y:S04]  /*203d0*/  LDL.LU.64 R56, [R1+0x1a38] ;  /* 0x001a380001387983 */ /* 0x000f280000300a00 */
[----:B------:R-:W-:Y:S04]  /*203e0*/  STL [R1+0x1858], R12 ;  /* 0x0018580c01007387 */ /* 0x000fe80000100800 */
[----:B------:R-:W-:Y:S01]  /*203f0*/  STL [R1+0x1854], R13 ;  /* 0x0018540d01007387 */ /* 0x000fe20000100800 */
[----:B---3--:R-:W-:-:S15]  /*20400*/  HMMA.16816.F32 R36, R28, R58, R36 ;  /* 0x0000003a1c24723c */ /* 0x008fde0000001824 */
[----:B------:R-:W-:-:S08]  /*20410*/  NOP ;  /* 0x0000000000007918 */ /* 0x000fd00000000000 */
[----:B------:R-:W-:Y:S04]  /*20420*/  STL.64 [R1+0x3c0], R36 ;  /* 0x0003c02401007387 */ /* 0x000fe80000100a00 */
[----:B------:R0:W-:Y:S02]  /*20430*/  STL.64 [R1+0x3c8], R38 ;  /* 0x0003c82601007387 */ /* 0x0001e40000100a00 */
[C---:B0-----:R-:W-:Y:S06]  /*20440*/  HMMA.16816.F32 R36, R28.reuse, R10, R32 ;  /* 0x0000000a1c24723c */ /* 0x041fec0000001820 */
[C---:B------:R-:W-:Y:S06]  /*20450*/  HMMA.16816.F32 R32, R28.reuse, R14, R44 ;  /* 0x0000000e1c20723c */ /* 0x040fec000000182c */
[C---:B--2---:R-:W-:Y:S06]  /*20460*/  HMMA.16816.F32 R44, R28.reuse, R18, R52 ;  /* 0x000000121c2c723c */ /* 0x044fec0000001834 */
[----:B----4-:R-:W-:Y:S05]  /*20470*/  HMMA.16816.F32 R24, R28, R22, R24 ;  /* 0x000000161c18723c */ /* 0x010fea0000001818 */
[----:B------:R0:W-:Y:S04]  /*20480*/  STL.64 [R1+0x2d0], R36 ;  /* 0x0002d02401007387 */ /* 0x0001e80000100a00 */
[----:B------:R1:W-:Y:S04]  /*20490*/  STL.64 [R1+0x2d8], R38 ;  /* 0x0002d82601007387 */ /* 0x0003e80000100a00 */
[----:B0-----:R-:W2:Y:S04]  /*204a0*/  LDL.LU R36, [R1+0x70] ;  /* 0x0000700001247983 */ /* 0x001ea80000300800 */
[----:B------:R0:W-:Y:S04]  /*204b0*/  STL.64 [R1+0x2c0], R32 ;  /* 0x0002c02001007387 */ /* 0x0001e80000100a00 */
[----:B------:R3:W-:Y:S04]  /*204c0*/  STL.64 [R1+0x2c8], R34 ;  /* 0x0002c82201007387 */ /* 0x0007e80000100a00 */
[----:B------:R-:W2:Y:S04]  /*204d0*/  LDL.LU R37, [R1+0x74] ;  /* 0x0000740001257983 */ /* 0x000ea80000300800 */
[----:B-1----:R-:W2:Y:S04]  /*204e0*/  LDL.LU R38, [R1+0x78] ;  /* 0x0000780001267983 */ /* 0x002ea80000300800 */
[----:B------:R-:W2:Y:S01]  /*204f0*/  LDL.LU R39, [R1+0x7c] ;  /* 0x00007c0001277983 */ /* 0x000ea20000300800 */
[----:B------:R-:W-:-:S03]  /*20500*/  IMAD.MOV.U32 R12, RZ, RZ, R46 ;  /* 0x000000ffff0c7224 */ /* 0x000fc600078e002e */
[----:B0-----:R-:W4:Y:S04]  /*20510*/  LDL.LU R32, [R1+0x140] ;  /* 0x0001400001207983 */ /* 0x001f280000300800 */
[----:B------:R-:W4:Y:S04]  /*20520*/  LDL.LU R33, [R1+0x144] ;  /* 0x0001440001217983 */ /* 0x000f280000300800 */
[----:B---3--:R-:W4:Y:S04]  /*20530*/  LDL.LU R34, [R1+0x148] ;  /* 0x0001480001227983 */ /* 0x008f280000300800 */
[----:B------:R-:W4:Y:S04]  /*20540*/  LDL.LU R35, [R1+0x14c] ;  /* 0x00014c0001237983 */ /* 0x000f280000300800 */
[----:B------:R0:W-:Y:S01]  /*20550*/  STL.64 [R1+0x540], R44 ;  /* 0x0005402c01007387 */ /* 0x0001e20000100a00 */
[----:B------:R-:W-:-:S03]  /*20560*/  IMAD.MOV.U32 R13, RZ, RZ, R47 ;  /* 0x000000ffff0d7224 */ /* 0x000fc600078e002f */
        /* <DEDUP_REMOVED lines=8> */
[----:B------:R-:W-:Y:S04]  /*205f0*/  STL [R1+0x1860], R13 ;  /* 0x0018600d01007387 */ /* 0x000fe80000100800 */
[----:B------:R-:W-:Y:S04]  /*20600*/  STL [R1+0x185c], R12 ;  /* 0x00185c0c01007387 */ /* 0x000fe80000100800 */
[----:B------:R-:W-:Y:S04]  /*20610*/  STL.64 [R1+0x530], R24 ;  /* 0x0005301801007387 */ /* 0x000fe80000100a00 */
[----:B------:R0:W-:Y:S04]  /*20620*/  STL.64 [R1+0x538], R26 ;  /* 0x0005381a01007387 */ /* 0x0001e80000100a00 */
[----:B0-----:R-:W2:Y:S04]  /*20630*/  LDL.LU.64 R26, [R1+0x1a30] ;  /* 0x001a3000011a7983 */ /* 0x001ea80000300a00 */
[----:B------:R-:W4:Y:S01]  /*20640*/  LDL.LU R25, [R1+0x1a28] ;  /* 0x001a280001197983 */ /* 0x000f220000300800 */
[----:B--2---:R-:W-:Y:S03]  /*20650*/  HMMA.16816.F32 R28, R28, R26, R40 ;  /* 0x0000001a1c1c723c */ /* 0x004fe60000001828 */
[----:B------:R-:W2:Y:S04]  /*20660*/  LDL.LU.64 R42, [R1+0x1a20] ;  /* 0x001a2000012a7983 */ /* 0x000ea80000300a00 */
[----:B------:R-:W2:-:S15]  /*20670*/  LDL.LU.64 R40, [R1+0x1a18] ;  /* 0x001a180001287983 */ /* 0x000e9e0000300a00 */
[----:B------:R-:W-:-:S01]  /*20680*/  NOP ;  /* 0x0000000000007918 */ /* 0x000fc20000000000 */
[----:B------:R0:W-:Y:S01]  /*20690*/  STL.64 [R1+0x200], R28 ;  /* 0x0002001c01007387 */ /* 0x0001e20000100a00 */
[----:B------:R-:W-:Y:S02]  /*206a0*/  IMAD.MOV.U32 R13, RZ, RZ, R30 ;  /* 0x000000ffff0d7224 */ /* 0x000fe400078e001e */
[----:B------:R-:W-:Y:S01]  /*206b0*/  IMAD.MOV.U32 R12, RZ, RZ, R31 ;  /* 0x000000ffff0c7224 */ /* 0x000fe200078e001f */
[----:B0-----:R-:W2:Y:S04]  /*206c0*/  LDL.LU R28, [R1+0x80] ;  /* 0x00008000011c7983 */ /* 0x001ea80000300800 */
[----:B------:R-:W2:Y:S04]  /*206d0*/  LDL.LU R29, [R1+0x84] ;  /* 0x00008400011d7983 */ /* 0x000ea80000300800 */
[----:B------:R-:W2:Y:S04]  /*206e0*/  LDL.LU R30, [R1+0x88] ;  /* 0x00008800011e7983 */ /* 0x000ea80000300800 */
[----:B------:R-:W2:Y:S04]  /*206f0*/  LDL.LU R31, [R1+0x8c] ;  /* 0x00008c00011f7983 */ /* 0x000ea80000300800 */
[----:B------:R-:W-:Y:S04]  /*20700*/  STL.64 [R1+0x1a10], R26 ;  /* 0x001a101a01007387 */ /* 0x000fe80000100a00 */
[----:B----4-:R0:W-:Y:S04]  /*20710*/  STL [R1+0x1a08], R25 ;  /* 0x001a081901007387 */ /* 0x0101e80000100800 */
[----:B------:R-:W4:Y:S04]  /*20720*/  LDL.LU R24, [R1+0x90] ;  /* 0x0000900001187983 */ /* 0x000f280000300800 */
[----:B0-----:R-:W4:Y:S04]  /*20730*/  LDL.LU R25, [R1+0x94] ;  /* 0x0000940001197983 */ /* 0x001f280000300800 */
[----:B------:R-:W4:Y:S04]  /*20740*/  LDL.LU R26, [R1+0x98] ;  /* 0x00009800011a7983 */ /* 0x000f280000300800 */
[----:B------:R-:W4:Y:S04]  /*20750*/  LDL.LU R27, [R1+0x9c] ;  /* 0x00009c00011b7983 */ /* 0x000f280000300800 */
[----:B------:R-:W-:Y:S04]  /*20760*/  STL [R1+0x186c], R13 ;  /* 0x00186c0d01007387 */ /* 0x000fe80000100800 */
[----:B------:R-:W-:Y:S01]  /*20770*/  STL [R1+0x1868], R12 ;  /* 0x0018680c01007387 */ /* 0x000fe20000100800 */
[C---:B--2---:R-:W-:Y:S06]  /*20780*/  HMMA.16816.F32 R28, R40.reuse, R50, R28 ;  /* 0x00000032281c723c */ /* 0x044fec000000181c */
[----:B----4-:R-:W-:-:S15]  /*20790*/  HMMA.16816.F32 R24, R40, R6, R24 ;  /* 0x000000062818723c */ /* 0x010fde0000001818 */
[----:B------:R-:W-:-:S08]  /*207a0*/  NOP ;  /* 0x0000000000007918 */ /* 0x000fd00000000000 */
[----:B------:R-:W-:Y:S01]  /*207b0*/  STL [R1+0x164], R25 ;  /* 0x0001641901007387 */ /* 0x000fe20000100800 */
[----:B------:R-:W-:-:S03]  /*207c0*/  IMAD.MOV.U32 R17, RZ, RZ, R24 ;  /* 0x000000ffff117224 */ /* 0x000fc600078e0018 */
[----:B------:R0:W-:Y:S04]  /*207d0*/  STL.64 [R1+0x168], R26 ;  /* 0x0001681a01007387 */ /* 0x0001e80000100a00 */
[----:B------:R-:W-:Y:S04]  /*207e0*/  STL [R1+0x1864], R17 ;  /* 0x0018641101007387 */ /* 0x000fe80000100800 */
[----:B------:R-:W-:Y:S04]  /*207f0*/  STL.64 [R1+0x19f0], R50 ;  /* 0x0019f03201007387 */ /* 0x000fe80000100a00 */
[----:B------:R-:W-:Y:S01]  /*20800*/  STL.64 [R1+0x150], R28 ;  /* 0x0001501c01007387 */ /* 0x000fe20000100a00 */
[C---:B0-----:R-:W-:Y:S03]  /*20810*/  HMMA.16816.F32 R24, R40.reuse, R58, R36 ;  /* 0x0000003a2818723c */ /* 0x041fe60000001824 */
[----:B------:R-:W-:Y:S04]  /*20820*/  STL.64 [R1+0x158], R30 ;  /* 0x0001581e01007387 */ /* 0x000fe80000100a00 */
[----:B------:R-:W0:Y:S04]  /*20830*/  LDSM.16.MT88.4 R28, [R61+UR5+0x1000] ;  /* 0x001000053d1c783b */ /* 0x000e280008004200 */
[----:B------:R-:W-:Y:S04]  /*20840*/  STL.64 [R1+0x19e8], R58 ;  /* 0x0019e83a01007387 */ /* 0x000fe80000100a00 */
[----:B------:R-:W-:Y:S08]  /*20850*/  STL.64 [R1+0x19e0], R56 ;  /* 0x0019e03801007387 */ /* 0x000ff00000100a00 */
[----:B------:R-:W-:Y:S04]  /*20860*/  STL.64 [R1+0x100], R24 ;  /* 0x0001001801007387 */ /* 0x000fe80000100a00 */
[----:B------:R1:W-:Y:S02]  /*20870*/  STL.64 [R1+0x108], R26 ;  /* 0x0001081a01007387 */ /* 0x0003e40000100a00 */
[----:B-1----:R-:W-:Y:S02]  /*20880*/  HMMA.16816.F32 R24, R40, R10, R32 ;  /* 0x0000000a2818723c */ /* 0x002fe40000001820 */
[----:B0-----:R-:W-:Y:S04]  /*20890*/  STL.64 [R1+0x1980], R30 ;  /* 0x0019801e01007387 */ /* 0x001fe80000100a00 */
[----:B------:R-:W-:-:S15]  /*208a0*/  STL.64 [R1+0x1978], R28 ;  /* 0x0019781c01007387 */ /* 0x000fde0000100a00 */
[----:B------:R-:W-:-:S02]  /*208b0*/  NOP ;  /* 0x0000000000007918 */ /* 0x000fc40000000000 */
[----:B------:R3:W-:Y:S01]  /*208c0*/  STL [R1+0xf8], R26 ;  /* 0x0000f81a01007387 */ /* 0x0007e20000100800 */
[----:B------:R-:W-:Y:S02]  /*208d0*/  IMAD.MOV.U32 R13, RZ, RZ, R24 ;  /* 0x000000ffff0d7224 */ /* 0x000fe400078e0018 */
[----:B------:R-:W-:Y:S02]  /*208e0*/  IMAD.MOV.U32 R12, RZ, RZ, R25 ;  /* 0x000000ffff0c7224 */ /* 0x000fe400078e0019 */
[----:B------:R-:W-:Y:S01]  /*208f0*/  IMAD.MOV.U32 R17, RZ, RZ, R27 ;  /* 0x000000ffff117224 */ /* 0x000fe200078e001b */
[----:B------:R-:W-:Y:S01]  /*20900*/  STL.64 [R1+0x19d8], R10 ;  /* 0x0019d80a01007387 */ /* 0x000fe20000100a00 */
[C---:B---3--:R-:W-:Y:S03]  /*20910*/  HMMA.16816.F32 R24, R40.reuse, R14, R44 ;  /* 0x0000000e2818723c */ /* 0x048fe6000000182c */
[----:B------:R0:W-:Y:S03]  /*20920*/  STL [R1+0x19d0], R8 ;  /* 0x0019d00801007387 */ /* 0x0001e60000100800 */
[----:B0-----:R-:W-:Y:S01]  /*20930*/  HMMA.16816.F32 R8, R40, R18, R52 ;  /* 0x000000122808723c */ /* 0x001fe20000001834 */
[----:B------:R-:W-:Y:S04]  /*20940*/  STL [R1+0x1874], R12 ;  /* 0x0018740c01007387 */ /* 0x000fe80000100800 */
[----:B------:R-:W-:-:S12]  /*20950*/  STL [R1+0x1870], R13 ;  /* 0x0018700d01007387 */ /* 0x000fd80000100800 */
[----:B------:R-:W-:Y:S01]  /*20960*/  STL.64 [R1+0x90], R24 ;  /* 0x0000901801007387 */ /* 0x000fe20000100a00 */
[----:B------:R-:W-:-:S03]  /*20970*/  IMAD.MOV.U32 R16, RZ, RZ, R27 ;  /* 0x000000ffff107224 */ /* 0x000fc600078e001b */
[----:B------:R-:W-:Y:S04]  /*20980*/  STL [R1+0x98], R26 ;  /* 0x0000981a01007387 */ /* 0x000fe80000100800 */
[----:B------:R-:W-:Y:S04]  /*20990*/  STL.64 [R1+0x19c8], R14 ;  /* 0x0019c80e01007387 */ /* 0x000fe80000100a00 */
[----:B------:R-:W-:Y:S04]  /*209a0*/  STL.64 [R1+0x19c0], R18 ;  /* 0x0019c01201007387 */ /* 0x000fe80000100a00 */
[----:B------:R-:W-:Y:S04]  /*209b0*/  STL.64 [R1+0x19b8], R16 ;  /* 0x0019b81001007387 */ /* 0x000fe80000100a00 */
[----:B------:R-:W-:Y:S04]  /*209c0*/  STL.64 [R1+0x440], R8 ;  /* 0x0004400801007387 */ /* 0x000fe80000100a00 */
[----:B------:R-:W-:Y:S04]  /*209d0*/  STL.64 [R1+0x448], R10 ;  /* 0x0004480a01007387 */ /* 0x000fe80000100a00 */
[----:B------:R-:W2:Y:S04]  /*209e0*/  LDL.LU R36, [R1+0xb0] ;  /* 0x0000b00001247983 */ /* 0x000ea80000300800 */
[----:B------:R-:W2:Y:S04]  /*209f0*/  LDL.LU R37, [R1+0xb4] ;  /* 0x0000b40001257983 */ /* 0x000ea80000300800 */
[----:B------:R-:W3:Y:S04]  /*20a00*/  LDL.LU R38, [R1+0xb8] ;  /* 0x0000b80001267983 */ /* 0x000ee80000300800 */
[----:B------:R-:W3:Y:S04]  /*20a10*/  LDL.LU R39, [R1+0xbc] ;  /* 0x0000bc0001277983 */ /* 0x000ee80000300800 */
[----:B---3--:R-:W-:Y:S04]  /*20a20*/  STL.64 [R1+0x19a0], R38 ;  /* 0x0019a02601007387 */ /* 0x008fe80000100a00 */
[----:B--2---:R0:W-:Y:S04]  /*20a30*/  STL.64 [R1+0x1998], R36 ;  /* 0x0019982401007387 */ /* 0x0041e80000100a00 */
[----:B0-----:R-:W2:Y:S04]  /*20a40*/  LDL.LU R36, [R1+0x1c0] ;  /* 0x0001c00001247983 */ /* 0x001ea80000300800 */
[----:B------:R-:W2:Y:S04]  /*20a50*/  LDL.LU R37, [R1+0x1c4] ;  /* 0x0001c40001257983 */ /* 0x000ea80000300800 */
[----:B------:R-:W3:Y:S04]  /*20a60*/  LDL.LU R38, [R1+0x1c8] ;  /* 0x0001c80001267983 */ /* 0x000ee80000300800 */
[----:B------:R-:W3:Y:S04]  /*20a70*/  LDL.LU R39, [R1+0x1cc] ;  /* 0x0001cc0001277983 */ /* 0x000ee80000300800 */
        /* <DEDUP_REMOVED lines=28> */
[----:B---3--:R-:W-:Y:S04]  /*20c40*/  STL.64 [R1+0x19b0], R38 ;  /* 0x0019b02601007387 */ /* 0x008fe80000100a00 */
[----:B--2---:R0:W-:Y:S04]  /*20c50*/  STL.64 [R1+0x19a8], R36 ;  /* 0x0019a82401007387 */ /* 0x0041e80000100a00 */
[----:B0-----:R-:W2:Y:S04]  /*20c60*/  LDL.LU R36, [R1+0x1d0] ;  /* 0x0001d00001247983 */ /* 0x001ea80000300800 */
[----:B------:R-:W2:Y:S04]  /*20c70*/  LDL.LU R37, [R1+0x1d4] ;  /* 0x0001d40001257983 */ /* 0x000ea80000300800 */
[----:B------:R-:W2:Y:S01]  /*20c80*/  LDL.LU R38, [R1+0x1d8] ;  /* 0x0001d80001267983 */ /* 0x000ea20000300800 */
[C---:B----4-:R-:W-:Y:S03]  /*20c90*/  HMMA.16816.F32 R24, R40.reuse, R22, R24 ;  /* 0x000000162818723c */ /* 0x050fe60000001818 */
[----:B------:R-:W2:Y:S04]  /*20ca0*/  LDL.LU R39, [R1+0x1dc] ;  /* 0x0001dc0001277983 */ /* 0x000ea80000300800 */
[----:B------:R-:W3:Y:S04]  /*20cb0*/  LDL.LU R44, [R1+0x50] ;  /* 0x00005000012c7983 */ /* 0x000ee80000300800 */
[----:B------:R-:W3:Y:S04]  /*20cc0*/  LDL.LU R45, [R1+0x54] ;  /* 0x00005400012d7983 */ /* 0x000ee80000300800 */
[----:B------:R-:W3:Y:S04]  /*20cd0*/  LDL.LU R46, [R1+0x58] ;  /* 0x00005800012e7983 */ /* 0x000ee80000300800 */
[----:B------:R-:W3:Y:S04]  /*20ce0*/  LDL.LU R47, [R1+0x5c] ;  /* 0x00005c00012f7983 */ /* 0x000ee80000300800 */
[----:B------:R-:W4:Y:S04]  /*20cf0*/  LDL.LU R28, [R1+0x60] ;  /* 0x00006000011c7983 */ /* 0x000f280000300800 */
[----:B------:R-:W4:Y:S04]  /*20d00*/  LDL.LU R29, [R1+0x64] ;  /* 0x00006400011d7983 */ /* 0x000f280000300800 */
[----:B------:R-:W4:Y:S04]  /*20d10*/  LDL.LU R30, [R1+0x68] ;  /* 0x00006800011e7983 */ /* 0x000f280000300800 */
[----:B------:R-:W4:Y:S04]  /*20d20*/  LDL.LU R31, [R1+0x6c] ;  /* 0x00006c00011f7983 */ /* 0x000f280000300800 */
[----:B------:R-:W3:Y:S04]  /*20d30*/  LDL.LU R52, [R1+0x40] ;  /* 0x0000400001347983 */ /* 0x000ee80000300800 */
[----:B------:R-:W3:Y:S04]  /*20d40*/  LDL.LU R53, [R1+0x44] ;  /* 0x0000440001357983 */ /* 0x000ee80000300800 */
[----:B------:R-:W3:Y:S04]  /*20d50*/  LDL.LU R54, [R1+0x48] ;  /* 0x0000480001367983 */ /* 0x000ee80000300800 */
[----:B------:R-:W3:Y:S04]  /*20d60*/  LDL.LU R55, [R1+0x4c] ;  /* 0x00004c0001377983 */ /* 0x000ee80000300800 */
[----:B------:R-:W-:Y:S04]  /*20d70*/  STL.64 [R1+0x430], R24 ;  /* 0x0004301801007387 */ /* 0x000fe80000100a00 */
[----:B------:R0:W-:Y:S04]  /*20d80*/  STL.64 [R1+0x438], R26 ;  /* 0x0004381a01007387 */ /* 0x0001e80000100a00 */
[----:B0-----:R-:W2:Y:S04]  /*20d90*/  LDL.LU.64 R26, [R1+0x1a10] ;  /* 0x001a1000011a7983 */ /* 0x001ea80000300a00 */
[----:B------:R-:W3:Y:S01]  /*20da0*/  LDL.LU R25, [R1+0x1a08] ;  /* 0x001a080001197983 */ /* 0x000ee20000300800 */
[----:B--2---:R-:W-:Y:S03]  /*20db0*/  HMMA.16816.F32 R40, R40, R26, R32 ;  /* 0x0000001a2828723c */ /* 0x004fe60000001820 */
[----:B------:R-:W2:Y:S04]  /*20dc0*/  LDL.LU.64 R34, [R1+0x1a00] ;  /* 0x001a000001227983 */ /* 0x000ea80000300a00 */
[----:B------:R-:W2:-:S15]  /*20dd0*/  LDL.LU.64 R32, [R1+0x19f8] ;  /* 0x0019f80001207983 */ /* 0x000e9e0000300a00 */
[----:B------:R-:W-:-:S01]  /*20de0*/  NOP ;  /* 0x0000000000007918 */ /* 0x000fc20000000000 */
[----:B------:R0:W-:Y:S04]  /*20df0*/  STL.64 [R1+0x80], R40 ;  /* 0x0000802801007387 */ /* 0x0001e80000100a00 */
[----:B------:R1:W-:Y:S04]  /*20e00*/  STL.64 [R1+0x88], R42 ;  /* 0x0000882a01007387 */ /* 0x0003e80000100a00 */
[----:B0-----:R-:W3:Y:S04]  /*20e10*/  LDL.LU R40, [R1+0x20] ;  /* 0x0000200001287983 */ /* 0x001ee80000300800 */
[----:B------:R-:W3:Y:S04]  /*20e20*/  LDL.LU R41, [R1+0x24] ;  /* 0x0000240001297983 */ /* 0x000ee80000300800 */
[----:B-1----:R-:W3:Y:S04]  /*20e30*/  LDL.LU R42, [R1+0x28] ;  /* 0x00002800012a7983 */ /* 0x002ee80000300800 */
[----:B------:R-:W3:Y:S01]  /*20e40*/  LDL.LU R43, [R1+0x2c] ;  /* 0x00002c00012b7983 */ /* 0x000ee20000300800 */
[----:B--2---:R-:W-:-:S15]  /*20e50*/  HMMA.16816.F32 R48, R32, R6, R48 ;  /* 0x000000062030723c */ /* 0x004fde0000001830 */
[----:B------:R-:W-:-:S08]  /*20e60*/  NOP ;  /* 0x0000000000007918 */ /* 0x000fd00000000000 */
[----:B------:R-:W-:Y:S04]  /*20e70*/  STL.64 [R1+0x520], R48 ;  /* 0x0005203001007387 */ /* 0x000fe80000100a00 */
[----:B------:R0:W-:Y:S04]  /*20e80*/  STL.64 [R1+0x528], R50 ;  /* 0x0005283201007387 */ /* 0x0001e80000100a00 */
[----:B0-----:R-:W2:Y:S02]  /*20e90*/  LDL.LU.64 R50, [R1+0x19f0] ;  /* 0x0019f00001327983 */ /* 0x001ea40000300a00 */
[----:B--2---:R-:W-:-:S15]  /*20ea0*/  HMMA.16816.F32 R56, R32, R50, R56 ;  /* 0x000000322038723c */ /* 0x004fde0000001838 */
[----:B------:R-:W-:-:S08]  /*20eb0*/  NOP ;  /* 0x0000000000007918 */ /* 0x000fd00000000000 */
[----:B------:R-:W-:Y:S04]  /*20ec0*/  STL.64 [R1+0x510], R56 ;  /* 0x0005103801007387 */ /* 0x000fe80000100a00 */
[----:B------:R0:W-:Y:S04]  /*20ed0*/  STL.64 [R1+0x518], R58 ;  /* 0x0005183a01007387 */ /* 0x0001e80000100a00 */
[----:B0-----:R-:W2:Y:S04]  /*20ee0*/  LDL.LU.64 R58, [R1+0x19e8] ;  /* 0x0019e800013a7983 */ /* 0x001ea80000300a00 */
[----:B------:R-:W3:Y:S01]  /*20ef0*/  LDL.LU.64 R56, [R1+0x19e0] ;  /* 0x0019e00001387983 */ /* 0x000ee20000300a00 */
[----:B--2---:R-:W-:-:S15]  /*20f00*/  HMMA.16816.F32 R8, R32, R58, R8 ;  /* 0x0000003a2008723c */ /* 0x004fde0000001808 */
[----:B------:R-:W-:-:S08]  /*20f10*/  NOP ;  /* 0x0000000000007918 */ /* 0x000fd00000000000 */
[----:B------:R-:W-:Y:S04]  /*20f20*/  STL.64 [R1+0x500], R8 ;  /* 0x0005000801007387 */ /* 0x000fe80000100a00 */
[----:B------:R-:W-:Y:S04]  /*20f30*/  STL.64 [R1+0x508], R10 ;  /* 0x0005080a01007387 */ /* 0x000fe80000100a00 */
[----:B------:R-:W0:Y:S02]  /*20f40*/  LDSM.16.MT88.4 R8, [R61+UR5+0x1080] ;  /* 0x001080053d08783b */ /* 0x000e240008004200 */
[----:B0-----:R-:W-:-:S02]  /*20f50*/  IMAD.MOV.U32 R4, RZ, RZ, R10 ;  /* 0x000000ffff047224 */ /* 0x001fc400078e000a */
[----:B------:R-:W-:Y:S02]  /*20f60*/  IMAD.MOV.U32 R24, RZ, RZ, R11 ;  /* 0x000000ffff187224 */ /* 0x000fe400078e000b */
[----:B------:R-:W2:Y:S01]  /*20f70*/  LDL.LU.64 R10, [R1+0x19d8] ;  /* 0x0019d800010a7983 */ /* 0x000ea20000300a00 */
[----:B------:R-:W-:-:S03]  /*20f80*/  IMAD.MOV.U32 R60, RZ, RZ, R8 ;  /* 0x000000ffff3c7224 */ /* 0x000fc600078e0008 */
        /* <DEDUP_REMOVED lines=15> */
[----:B------:R0:W-:Y:S04]  /*21080*/  STL.64 [R1+0x4d8], R38 ;  /* 0x0004d82601007387 */ /* 0x0001e80000100a00 */
[----:B0-----:R-:W2:Y:S04]  /*21090*/  LDL.LU.64 R38, [R1+0x19b0] ;  /* 0x0019b00001267983 */ /* 0x001ea80000300a00 */
[----:B------:R-:W2:Y:S02]  /*210a0*/  LDL.LU.64 R36, [R1+0x19a8] ;  /* 0x0019a80001247983 */ /* 0x000ea40000300a00 */
[----:B--2---:R-:W-:-:S15]  /*210b0*/  HMMA.16816.F32 R36, R32, R22, R36 ;  /* 0x000000162024723c */ /* 0x004fde0000001824 */
[----:B------:R-:W-:-:S08]  /*210c0*/  NOP ;  /* 0x0000000000007918 */ /* 0x000fd00000000000 */
[----:B------:R0:W-:Y:S01]  /*210d0*/  STL.64 [R1+0x4c8], R38 ;  /* 0x0004c82601007387 */ /* 0x0001e20000100a00 */
[----:B------:R-:W-:Y:S02]  /*210e0*/  IMAD.MOV.U32 R20, RZ, RZ, R36 ;  /* 0x000000ffff147224 */ /* 0x000fe400078e0024 */
[----:B------:R-:W-:Y:S01]  /*210f0*/  IMAD.MOV.U32 R21, RZ, RZ, R37 ;  /* 0x000000ffff157224 */ /* 0x000fe200078e0025 */
[----:B0-----:R-:W2:Y:S04]  /*21100*/  LDL.LU.64 R38, [R1+0x19a0] ;  /* 0x0019a00001267983 */ /* 0x001ea80000300a00 */
[----:B------:R-:W2:Y:S02]  /*21110*/  LDL.LU.64 R36, [R1+0x1998] ;  /* 0x0019980001247983 */ /* 0x000ea40000300a00 */
[----:B--2---:R-:W-:Y:S02]  /*21120*/  HMMA.16816.F32 R32, R32, R26, R36 ;  /* 0x0000001a2020723c */ /* 0x004fe40000001824 */
[----:B------:R-:W4:Y:S04]  /*21130*/  LDL.LU.64 R38, [R1+0x1990] ;  /* 0x0019900001267983 */ /* 0x000f280000300a00 */
[----:B------:R-:W4:-:S15]  /*21140*/  LDL.LU.64 R36, [R1+0x1988] ;  /* 0x0019880001247983 */ /* 0x000f1e0000300a00 */
[----:B------:R-:W-:-:S02]  /*21150*/  NOP ;  /* 0x0000000000007918 */ /* 0x000fc40000000000 */
[----:B------:R0:W-:Y:S04]  /*21160*/  STL.64 [R1+0xb0], R32 ;  /* 0x0000b02001007387 */ /* 0x0001e80000100a00 */
[----:B------:R1:W-:Y:S01]  /*21170*/  STL [R1+0xb8], R34 ;  /* 0x0000b82201007387 */ /* 0x0003e20000100800 */
[----:B------:R-:W-:-:S03]  /*21180*/  IMAD.MOV.U32 R61, RZ, RZ, R35 ;  /* 0x000000ffff3d7224 */ /* 0x000fc600078e0023 */
[----:B0-----:R-:W2:Y:S04]  /*21190*/  LDL.LU R32, [R1+0x30] ;  /* 0x0000300001207983 */ /* 0x001ea80000300800 */
[----:B------:R-:W2:Y:S04]  /*211a0*/  LDL.LU R33, [R1+0x34] ;  /* 0x0000340001217983 */ /* 0x000ea80000300800 */
[----:B-1----:R-:W2:Y:S04]  /*211b0*/  LDL.LU R34, [R1+0x38] ;  /* 0x0000380001227983 */ /* 0x002ea80000300800 */
[----:B------:R-:W2:Y:S04]  /*211c0*/  LDL.LU R35, [R1+0x3c] ;  /* 0x00003c0001237983 */ /* 0x000ea80000300800 */
[----:B------:R0:W-:Y:S01]  /*211d0*/  STL [R1+0x1780], R61 ;  /* 0x0017803d01007387 */ /* 0x0001e20000100800 */
[C---:B----4-:R-:W-:Y:S06]  /*211e0*/  HMMA.16816.F32 R28, R36.reuse, R6, R28 ;  /* 0x00000006241c723c */ /* 0x050fec000000181c */
[C---:B---3--:R-:W-:Y:S06]  /*211f0*/  HMMA.16816.F32 R48, R36.reuse, R50, R44 ;  /* 0x000000322430723c */ /* 0x048fec000000182c */
[C---:B------:R-:W-:Y:S11]  /*21200*/  HMMA.16816.F32 R52, R36.reuse, R58, R52 ;  /* 0x0000003a2434723c */ /* 0x040ff60000001834 */
[----:B------:R-:W-:Y:S04]  /*21210*/  STL.64 [R1+0x110], R28 ;  /* 0x0001101c01007387 */ /* 0x000fe80000100a00 */
[----:B------:R1:W-:Y:S03]  /*21220*/  STL.64 [R1+0x118], R30 ;  /* 0x0001181e01007387 */ /* 0x0003e60000100a00 */
[----:B0-----:R-:W-:Y:S01]  /*21230*/  IMAD.MOV.U32 R61, RZ, RZ, R50 ;  /* 0x000000ffff3d7224 */ /* 0x001fe200078e0032 */
[----:B-1----:R-:W3:Y:S04]  /*21240*/  LDL.LU.64 R30, [R1+0x1980] ;  /* 0x00198000011e7983 */ /* 0x002ee80000300a00 */
[----:B------:R-:W3:Y:S04]  /*21250*/  LDL.LU.64 R28, [R1+0x1978] ;  /* 0x00197800011c7983 */ /* 0x000ee80000300a00 */
[----:B------:R-:W4:Y:S04]  /*21260*/  LDL.LU.64 R46, [R1+0x1970] ;  /* 0x00197000012e7983 */ /* 0x000f280000300a00 */
[----:B------:R-:W4:Y:S04]  /*21270*/  LDL.LU.64 R44, [R1+0x1968] ;  /* 0x00196800012c7983 */ /* 0x000f280000300a00 */
[----:B------:R-:W-:Y:S04]  /*21280*/  STL.64 [R1+0xe0], R48 ;  /* 0x0000e03001007387 */ /* 0x000fe80000100a00 */
[----:B------:R0:W-:Y:S04]  /*21290*/  STL [R1+0xec], R51 ;  /* 0x0000ec3301007387 */ /* 0x0001e80000100800 */
[----:B0-----:R-:W3:Y:S04]  /*212a0*/  LDL.LU.64 R50, [R1+0x1960] ;  /* 0x0019600001327983 */ /* 0x001ee80000300a00 */
[----:B------:R-:W3:Y:S04]  /*212b0*/  LDL.LU.64 R48, [R1+0x1958] ;  /* 0x0019580001307983 */ /* 0x000ee80000300a00 */
[----:B------:R-:W-:Y:S04]  /*212c0*/  STL.64 [R1+0xd0], R52 ;  /* 0x0000d03401007387 */ /* 0x000fe80000100a00 */
[----:B------:R0:W-:Y:S04]  /*212d0*/  STL.64 [R1+0xd8], R54 ;  /* 0x0000d83601007387 */ /* 0x0001e80000100a00 */
[----:B0-----:R-:W4:Y:S04]  /*212e0*/  LDL.LU.64 R54, [R1+0x1950] ;  /* 0x0019500001367983 */ /* 0x001f280000300a00 */
[----:B------:R-:W4:Y:S01]  /*212f0*/  LDL.LU.64 R52, [R1+0x1948] ;  /* 0x0019480001347983 */ /* 0x000f220000300a00 */
[----:B--2---:R-:W-:-:S15]  /*21300*/  HMMA.16816.F32 R32, R36, R10, R32 ;  /* 0x0000000a2420723c */ /* 0x004fde0000001820 */
[----:B------:R-:W-:-:S08]  /*21310*/  NOP ;  /* 0x0000000000007918 */ /* 0x000fd00000000000 */
[----:B------:R-:W-:Y:S04]  /*21320*/  STL.64 [R1+0x5f0], R32 ;  /* 0x0005f02001007387 */ /* 0x000fe80000100a00 */
[----:B------:R4:W-:Y:S01]  /*21330*/  STL.64 [R1+0x5f8], R34 ;  /* 0x0005f82201007387 */ /* 0x0009e20000100a00 */
[----:B------:R-:W-:Y:S01]  /*21340*/  HMMA.16816.F32 R40, R36, R14, R40 ;  /* 0x0000000e2428723c */ /* 0x000fe20000001828 */
[----:B------:R-:W-:-:S05]  /*21350*/  IMAD.SHL.U32 R57, R57, 0x2, RZ ;  /* 0x0000000239397824 */ /* 0x000fca00078e00ff */
[----:B------:R-:W-:-:S04]  /*21360*/  LOP3.LUT R57, R8, 0x10, R57, 0x78, !PT ;  /* 0x0000001008397812 */ /* 0x000fc800078e7839 */
[----:B------:R-:W-:Y:S01]  /*21370*/  LOP3.LUT R57, R57, 0x800, R56, 0xf8, !PT ;  /* 0x0000080039397812 */ /* 0x000fe200078ef838 */
[C---:B----4-:R-:W-:Y:S01]  /*21380*/  HMMA.16816.F32 R32, R36.reuse, R18, R52 ;  /* 0x000000122420723c */ /* 0x050fe20000001834 */
[----:B------:R-:W2:Y:S11]  /*21390*/  LDL R55, [R1+0x1358] ;  /* 0x0013580001377983 */ /* 0x000eb60000100800 */
[----:B------:R-:W-:Y:S04]  /*213a0*/  STL.64 [R1+0x5e0], R40 ;  /* 0x0005e02801007387 */ /* 0x000fe80000100a00 */
[----:B------:R-:W-:Y:S04]  /*213b0*/  STL.64 [R1+0x5e8], R42 ;  /* 0x0005e82a01007387 */ /* 0x000fe80000100a00 */
[----:B------:R-:W-:Y:S04]  /*213c0*/  STL.64 [R1+0x1900], R18 ;  /* 0x0019001201007387 */ /* 0x000fe80000100a00 */
[----:B------:R-:W-:Y:S04]  /*213d0*/  STL.64 [R1+0x5d0], R32 ;  /* 0x0005d02001007387 */ /* 0x000fe80000100a00 */
[----:B------:R-:W-:Y:S04]  /*213e0*/  STL.64 [R1+0x5d8], R34 ;  /* 0x0005d82201007387 */ /* 0x000fe80000100a00 */
[----:B------:R3:W-:Y:S02]  /*213f0*/  STL.64 [R1+0x18f8], R16 ;  /* 0x0018f81001007387 */ /* 0x0007e40000100a00 */
[----:B---3--:R-:W-:Y:S06]  /*21400*/  HMMA.16816.F32 R16, R36, R22, R48 ;  /* 0x000000162410723c */ /* 0x008fec0000001830 */
[----:B------:R-:W-:Y:S04]  /*21410*/  STL.64 [R1+0x18f0], R22 ;  /* 0x0018f01601007387 */ /* 0x000fe80000100a00 */
[----:B------:R-:W-:-:S13]  /*21420*/  STL.64 [R1+0x18e8], R20 ;  /* 0x0018e81401007387 */ /* 0x000fda0000100a00 */
[----:B------:R-:W-:Y:S04]  /*21430*/  STL.64 [R1+0x5c0], R16 ;  /* 0x0005c01001007387 */ /* 0x000fe80000100a00 */
[----:B------:R0:W-:Y:S02]  /*21440*/  STL.64 [R1+0x5c8], R18 ;  /* 0x0005c81201007387 */ /* 0x0001e40000100a00 */
[----:B0-----:R-:W-:Y:S06]  /*21450*/  HMMA.16816.F32 R16, R36, R26, R44 ;  /* 0x0000001a2410723c */ /* 0x001fec000000182c */
[----:B------:R-:W-:Y:S04]  /*21460*/  STL.64 [R1+0x1910], R26 ;  /* 0x0019101a01007387 */ /* 0x000fe80000100a00 */
[----:B------:R-:W-:-:S13]  /*21470*/  STL.64 [R1+0x1908], R24 ;  /* 0x0019081801007387 */ /* 0x000fda0000100a00 */
[----:B------:R-:W-:Y:S04]  /*21480*/  STL.64 [R1+0xc0], R16 ;  /* 0x0000c01001007387 */ /* 0x000fe80000100a00 */
[----:B------:R-:W-:Y:S04]  /*21490*/  STL.64 [R1+0xc8], R18 ;  /* 0x0000c81201007387 */ /* 0x000fe80000100a00 */
[----:B------:R-:W0:Y:S01]  /*214a0*/  LDSM.16.MT88.4 R16, [R57+UR5+0x2000] ;  /* 0x002000053910783b */ /* 0x000e220008004200 */
[----:B------:R-:W-:-:S03]  /*214b0*/  IMAD.MOV.U32 R5, RZ, RZ, R9 ;  /* 0x000000ffff057224 */ /* 0x000fc600078e0009 */
[----:B------:R-:W-:Y:S01]  /*214c0*/  STL.64 [R1+0x1930], R58 ;  /* 0x0019303a01007387 */ /* 0x000fe20000100a00 */
[----:B0-----:R-:W-:Y:S02]  /*214d0*/  IMAD.MOV.U32 R8, RZ, RZ, R16 ;  /* 0x000000ffff087224 */ /* 0x001fe400078e0010 */
[----:B------:R-:W-:Y:S02]  /*214e0*/  IMAD.MOV.U32 R9, RZ, RZ, R17 ;  /* 0x000000ffff097224 */ /* 0x000fe400078e0011 */
[----:B------:R-:W-:Y:S02]  /*214f0*/  IMAD.MOV.U32 R57, RZ, RZ, R18 ;  /* 0x000000ffff397224 */ /* 0x000fe400078e0012 */
[----:B------:R-:W-:-:S05]  /*21500*/  IMAD.MOV.U32 R56, RZ, RZ, R19 ;  /* 0x000000ffff387224 */ /* 0x000fca00078e0013 */
[----:B------:R-:W-:Y:S04]  /*21510*/  STL.64 [R1+0x1928], R56 ;  /* 0x0019283801007387 */ /* 0x000fe80000100a00 */
[----:B------:R-:W-:Y:S04]  /*21520*/  STL.64 [R1+0x1920], R10 ;  /* 0x0019200a01007387 */ /* 0x000fe80000100a00 */
[----:B------:R-:W-:Y:S04]  /*21530*/  STL.64 [R1+0x1918], R8 ;  /* 0x0019180801007387 */ /* 0x000fe80000100a00 */
[----:B--2---:R-:W0:Y:S04]  /*21540*/  LDSM.16.M88.4 R16, [R55+UR5+0x4000] ;  /* 0x004000053710783b */ /* 0x004e280008000200 */
[----:B------:R-:W1:Y:S04]  /*21550*/  LDSM.16.M88.4 R8, [R55+UR5+0x4400] ;  /* 0x004400053708783b */ /* 0x000e680008000200 */
[----:B------:R-:W2:Y:S04]  /*21560*/  LDSM.16.M88.4 R32, [R55+UR5+0x4800] ;  /* 0x004800053720783b */ /* 0x000ea80008000200 */
[----:B------:R-:W3:Y:S04]  /*21570*/  LDSM.16.M88.4 R36, [R55+UR5+0x4c00] ;  /* 0x004c00053724783b */ /* 0x000ee80008000200 */
[----:B------:R-:W4:Y:S04]  /*21580*/  LDSM.16.M88.4 R40, [R55+UR5+0x5000] ;  /* 0x005000053728783b */ /* 0x000f280008000200 */
[----:B------:R-:W4:Y:S04]  /*21590*/  LDSM.16.M88.4 R44, [R55+UR5+0x5400] ;  /* 0x00540005372c783b */ /* 0x000f280008000200 */
[----:B------:R-:W4:Y:S04]  /*215a0*/  LDSM.16.M88.4 R48, [R55+UR5+0x5800] ;  /* 0x005800053730783b */ /* 0x000f280008000200 */
[----:B------:R-:W4:Y:S04]  /*215b0*/  LDSM.16.M88.4 R52, [R55+UR5+0x5c00] ;  /* 0x005c00053734783b */ /* 0x000f280008000200 */
[----:B0-----:R0:W-:Y:S04]  /*215c0*/  STL.64 [R1+0x50], R16 ;  /* 0x0000501001007387 */ /* 0x0011e80000100a00 */
[----:B------:R1:W-:Y:S04]  /*215d0*/  STL.64 [R1+0x58], R18 ;  /* 0x0000581201007387 */ /* 0x0003e80000100a00 */
[----:B0-----:R-:W4:Y:S04]  /*215e0*/  LDL.LU R16, [R1+0x300] ;  /* 0x0003000001107983 */ /* 0x001f280000300800 */
[----:B------:R-:W4:Y:S01]  /*215f0*/  LDL.LU R17, [R1+0x304] ;  /* 0x0003040001117983 */ /* 0x000f220000300800 */
[----:B------:R-:W-:-:S02]  /*21600*/  IMAD.MOV.U32 R12, RZ, RZ, R18 ;  /* 0x000000ffff0c7224 */ /* 0x000fc400078e0012 */
[----:B------:R-:W-:Y:S02]  /*21610*/  IMAD.MOV.U32 R13, RZ, RZ, R19 ;  /* 0x000000ffff0d7224 */ /* 0x000fe400078e0013 */
[----:B-1----:R-:W-:Y:S02]  /*21620*/  IMAD.MOV.U32 R18, RZ, RZ, R2 ;  /* 0x000000ffff127224 */ /* 0x002fe400078e0002 */
[----:B------:R-:W-:Y:S01]  /*21630*/  IMAD.MOV.U32 R19, RZ, RZ, R0 ;  /* 0x000000ffff137224 */ /* 0x000fe200078e0000 */
[----:B------:R-:W-:Y:S04]  /*21640*/  STL.64 [R1+0x1940], R14 ;  /* 0x0019400e01007387 */ /* 0x000fe80000100a00 */
[----:B------:R-:W-:Y:S01]  /*21650*/  STL.64 [R1+0x1938], R12 ;  /* 0x0019380c01007387 */ /* 0x000fe20000100a00 */
[----:B------:R-:W-:-:S03]  /*21660*/  IMAD.MOV.U32 R2, RZ, RZ, R8 ;  /* 0x000000ffff027224 */ /* 0x000fc600078e0008 */
[----:B------:R-:W-:Y:S01]  /*21670*/  STL.64 [R1+0x48], R10 ;  /* 0x0000480a01007387 */ /* 0x000fe20000100a00 */
[----:B------:R-:W-:-:S03]  /*21680*/  IMAD.MOV.U32 R0, RZ, RZ, R9 ;  /* 0x000000ffff007224 */ /* 0x000fc600078e0009 */
[----:B--2---:R-:W-:Y:S04]  /*21690*/  STL [R1+0x15e4], R34 ;  /* 0x0015e42201007387 */ /* 0x004fe80000100800 */
[----:B------:R-:W-:Y:S04]  /*216a0*/  STL [R1+0x15e0], R35 ;  /* 0x0015e02301007387 */ /* 0x000fe80000100800 */
[----:B---3--:R-:W-:Y:S04]  /*216b0*/  STL [R1+0x1644], R38 ;  /* 0x0016442601007387 */ /* 0x008fe80000100800 */
[----:B------:R-:W-:Y:S04]  /*216c0*/  STL [R1+0x1640], R39 ;  /* 0x0016402701007387 */ /* 0x000fe80000100800 */
[----:B------:R-:W-:Y:S04]  /*216d0*/  STL.64 [R1+0x18d0], R36 ;  /* 0x0018d02401007387 */ /* 0x000fe80000100a00 */
[----:B----4-:R-:W-:Y:S04]  /*216e0*/  STL [R1+0x1648], R42 ;  /* 0x0016482a01007387 */ /* 0x010fe80000100800 */
[----:B------:R-:W-:Y:S04]  /*216f0*/  STL [R1+0x160c], R43 ;  /* 0x00160c2b01007387 */ /* 0x000fe80000100800 */
[----:B------:R-:W-:Y:S04]  /*21700*/  STL [R1+0x15dc], R46 ;  /* 0x0015dc2e01007387 */ /* 0x000fe80000100800 */
[----:B------:R-:W-:Y:S04]  /*21710*/  STL [R1+0x15d8], R47 ;  /* 0x0015d82f01007387 */ /* 0x000fe80000100800 */
[----:B------:R-:W-:Y:S04]  /*21720*/  STL.64 [R1+0x18a8], R44 ;  /* 0x0018a82c01007387 */ /* 0x000fe80000100a00 */
[----:B------:R-:W-:Y:S04]  /*21730*/  STL [R1+0x15b8], R50 ;  /* 0x0015b83201007387 */ /* 0x000fe80000100800 */
[----:B------:R-:W-:Y:S04]  /*21740*/  STL [R1+0x15b4], R51 ;  /* 0x0015b43301007387 */ /* 0x000fe80000100800 */
[----:B------:R0:W-:Y:S04]  /*21750*/  STL.64 [R1+0x18a0], R48 ;  /* 0x0018a03001007387 */ /* 0x0001e80000100a00 */
[----:B0-----:R-:W2:Y:S04]  /*21760*/  LDL.LU R48, [R1+0x2f0] ;  /* 0x0002f00001307983 */ /* 0x001ea80000300800 */
[----:B------:R-:W2:Y:S04]  /*21770*/  LDL.LU R49, [R1+0x2f4] ;  /* 0x0002f40001317983 */ /* 0x000ea80000300800 */
[----:B------:R-:W2:Y:S04]  /*21780*/  LDL.LU R50, [R1+0x2f8] ;  /* 0x0002f80001327983 */ /* 0x000ea80000300800 */
[----:B------:R-:W2:Y:S04]  /*21790*/  LDL.LU R51, [R1+0x2fc] ;  /* 0x0002fc0001337983 */ /* 0x000ea80000300800 */
[----:B------:R-:W-:Y:S04]  /*217a0*/  STL [R1+0x15c0], R54 ;  /* 0x0015c03601007387 */ /* 0x000fe80000100800 */
[----:B------:R-:W-:Y:S04]  /*217b0*/  STL [R1+0x15bc], R55 ;  /* 0x0015bc3701007387 */ /* 0x000fe80000100800 */
[----:B------:R-:W-:Y:S01]  /*217c0*/  STL.64 [R1+0x1898], R52 ;  /* 0x0018983401007387 */ /* 0x000fe20000100a00 */
[----:B------:R-:W0:Y:S01]  /*217d0*/  S2R R21, SR_TID.X ;  /* 0x0000000000157919 */ /* 0x000e220000002100 */
[----:B------:R-:W-:Y:S02]  /*217e0*/  HMMA.16816.F32 R8, R28, R6, R16 ;  /* 0x000000061c08723c */ /* 0x000fe40000001810 */
[----:B------:R-:W3:-:S15]  /*217f0*/  LDL.LU R16, [R1+0x340] ;  /* 0x0003400001107983 */ /* 0x000ede0000300800 */
[----:B------:R-:W-:-:S06]  /*21800*/  NOP ;  /* 0x0000000000007918 */ /* 0x000fcc0000000000 */
[----:B------:R1:W-:Y:S04]  /*21810*/  STL.64 [R1+0x4b0], R8 ;  /* 0x0004b00801007387 */ /* 0x0003e80000100a00 */
[----:B------:R4:W-:Y:S04]  /*21820*/  STL.64 [R1+0x4b8], R10 ;  /* 0x0004b80a01007387 */ /* 0x0009e80000100a00 */
[----:B------:R-:W3:Y:S04]  /*21830*/  LDL.LU R17, [R1+0x344] ;  /* 0x0003440001117983 */ /* 0x000ee80000300800 */
[----:B------:R-:W3:Y:S04]  /*21840*/  LDL.LU R18, [R1+0x348] ;  /* 0x0003480001127983 */ /* 0x000ee80000300800 */
[----:B------:R-:W3:Y:S04]  /*21850*/  LDL.LU R19, [R1+0x34c] ;  /* 0x00034c0001137983 */ /* 0x000ee80000300800 */
[----:B------:R-:W2:Y:S04]  /*21860*/  LDL.LU R24, [R1+0x350] ;  /* 0x0003500001187983 */ /* 0x000ea80000300800 */
[----:B------:R-:W2:Y:S04]  /*21870*/  LDL.LU R25, [R1+0x354] ;  /* 0x0003540001197983 */ /* 0x000ea80000300800 */
[----:B------:R-:W2:Y:S04]  /*21880*/  LDL.LU R26, [R1+0x358] ;  /* 0x00035800011a7983 */ /* 0x000ea80000300800 */
[----:B------:R-:W2:Y:S04]  /*21890*/  LDL.LU R27, [R1+0x35c] ;  /* 0x00035c00011b7983 */ /* 0x000ea80000300800 */
[----:B------:R-:W3:Y:S04]  /*218a0*/  LDL.LU R12, [R1+0x370] ;  /* 0x00037000010c7983 */ /* 0x000ee80000300800 */
[----:B------:R-:W3:Y:S04]  /*218b0*/  LDL.LU R13, [R1+0x374] ;  /* 0x00037400010d7983 */ /* 0x000ee80000300800 */
[----:B------:R-:W3:Y:S04]  /*218c0*/  LDL.LU R14, [R1+0x378] ;  /* 0x00037800010e7983 */ /* 0x000ee80000300800 */
[----:B------:R-:W3:Y:S04]  /*218d0*/  LDL.LU R15, [R1+0x37c] ;  /* 0x00037c00010f7983 */ /* 0x000ee80000300800 */
[----:B------:R-:W3:Y:S01]  /*218e0*/  LDL.LU.64 R58, [R1+0x8] ;  /* 0x00000800013a7983 */ /* 0x000ee20000300a00 */
[C---:B0-----:R-:W-:Y:S01]  /*218f0*/  LOP3.LUT R22, R21.reuse, 0x7, RZ, 0xc0, !PT ;  /* 0x0000000715167812 */ /* 0x041fe200078ec0ff */
[----:B------:R-:W-:-:S02]  /*21900*/  IMAD.SHL.U32 R57, R21, 0x2, RZ ;  /* 0x0000000215397824 */ /* 0x000fc400078e00ff */
[----:B------:R-:W-:Y:S01]  /*21910*/  IMAD.SHL.U32 R23, R21, 0x80, RZ ;  /* 0x0000008015177824 */ /* 0x000fe200078e00ff */
[----:B-1----:R-:W2:Y:S04]  /*21920*/  LDL.LU R8, [R1+0x360] ;  /* 0x0003600001087983 */ /* 0x002ea80000300800 */
[----:B------:R-:W2:Y:S01]  /*21930*/  LDL.LU R9, [R1+0x364] ;  /* 0x0003640001097983 */ /* 0x000ea20000300800 */
[----:B------:R-:W-:-:S03]  /*21940*/  IMAD R22, R22, 0x110, RZ ;  /* 0x0000011016167824 */ /* 0x000fc600078e02ff */
[----:B----4-:R-:W2:Y:S04]  /*21950*/  LDL.LU R10, [R1+0x368] ;  /* 0x00036800010a7983 */ /* 0x010ea80000300800 */
[----:B------:R-:W2:Y:S04]  /*21960*/  LDL.LU R11, [R1+0x36c] ;  /* 0x00036c00010b7983 */ /* 0x000ea80000300800 */
[----:B------:R-:W4:Y:S04]  /*21970*/  LDL.LU R20, [R1+0x330] ;  /* 0x0003300001147983 */ /* 0x000f280000300800 */
[----:B------:R-:W4:Y:S01]  /*21980*/  LDL.LU R21, [R1+0x334] ;  /* 0x0003340001157983 */ /* 0x000f220000300800 */
[----:B------:R-:W-:-:S03]  /*21990*/  LOP3.LUT R57, R22, 0x10, R57, 0x78, !PT ;  /* 0x0000001016397812 */ /* 0x000fc600078e7839 */
[----:B------:R-:W4:Y:S01]  /*219a0*/  LDL.LU R22, [R1+0x338] ;  /* 0x0003380001167983 */ /* 0x000f220000300800 */
[----:B------:R-:W-:-:S03]  /*219b0*/  LOP3.LUT R57, R57, 0x800, R23, 0xf8, !PT ;  /* 0x0000080039397812 */ /* 0x000fc600078ef817 */
[----:B------:R-:W4:Y:S04]  /*219c0*/  LDL.LU R23, [R1+0x33c] ;  /* 0x00033c0001177983 */ /* 0x000f280000300800 */
[----:B------:R-:W0:Y:S04]  /*219d0*/  LDSM.16.MT88.4 R36, [R57+UR5+0x2080] ;  /* 0x002080053924783b */ /* 0x000e280008004200 */
[----:B------:R-:W4:Y:S04]  /*219e0*/  LDL.LU R44, [R1+0x2e0] ;  /* 0x0002e000012c7983 */ /* 0x000f280000300800 */
[----:B------:R-:W4:Y:S04]  /*219f0*/  LDL.LU R45, [R1+0x2e4] ;  /* 0x0002e400012d7983 */ /* 0x000f280000300800 */
[----:B------:R-:W4:Y:S04]  /*21a00*/  LDL.LU R46, [R1+0x2e8] ;  /* 0x0002e800012e7983 */ /* 0x000f280000300800 */
[----:B------:R-:W4:Y:S01]  /*21a10*/  LDL.LU R47, [R1+0x2ec] ;  /* 0x0002ec00012f7983 */ /* 0x000f220000300800 */
[----:B------:R-:W-:-:S02]  /*21a20*/  IMAD.MOV.U32 R55, RZ, RZ, R3 ;  /* 0x000000ffff377224 */ /* 0x000fc400078e0003 */
[----:B0-----:R-:W-:Y:S02]  /*21a30*/  IMAD.MOV.U32 R53, RZ, RZ, R36 ;  /* 0x000000ffff357224 */ /* 0x001fe400078e0024 */
[----:B------:R-:W-:Y:S02]  /*21a40*/  IMAD.MOV.U32 R35, RZ, RZ, R38 ;  /* 0x000000ffff237224 */ /* 0x000fe400078e0026 */
[----:B------:R-:W-:Y:S02]  /*21a50*/  IMAD.MOV.U32 R34, RZ, RZ, R39 ;  /* 0x000000ffff227224 */ /* 0x000fe400078e0027 */
[----:B------:R-:W-:Y:S01]  /*21a60*/  IMAD.MOV.U32 R52, RZ, RZ, R37 ;  /* 0x000000ffff347224 */ /* 0x000fe200078e0025 */
[----:B------:R-:W4:Y:S04]  /*21a70*/  LDL.LU R36, [R1+0x310] ;  /* 0x0003100001247983 */ /* 0x000f280000300800 */
[----:B------:R-:W4:Y:S04]  /*21a80*/  LDL.LU R37, [R1+0x314] ;  /* 0x0003140001257983 */ /* 0x000f280000300800 */
[----:B------:R-:W4:Y:S04]  /*21a90*/  LDL.LU R38, [R1+0x318] ;  /* 0x0003180001267983 */ /* 0x000f280000300800 */
[----:B------:R-:W4:Y:S04]  /*21aa0*/  LDL.LU R39, [R1+0x31c] ;  /* 0x00031c0001277983 */ /* 0x000f280000300800 */
[----:B------:R-:W-:Y:S04]  /*21ab0*/  STL.64 [R1+0x18c8], R34 ;  /* 0x0018c82201007387 */ /* 0x000fe80000100a00 */
[----:B------:R0:W-:Y:S04]  /*21ac0*/  STL.64 [R1+0x18c0], R32 ;  /* 0x0018c02001007387 */ /* 0x0001e80000100a00 */
[----:B0-----:R-:W4:Y:S04]  /*21ad0*/  LDL.LU R32, [R1+0x320] ;  /* 0x0003200001207983 */ /* 0x001f280000300800 */
[----:B------:R-:W4:Y:S04]  /*21ae0*/  LDL.LU R33, [R1+0x324] ;  /* 0x0003240001217983 */ /* 0x000f280000300800 */
[----:B------:R-:W4:Y:S04]  /*21af0*/  LDL.LU R34, [R1+0x328] ;  /* 0x0003280001227983 */ /* 0x000f280000300800 */
[----:B------:R-:W4:Y:S04]  /*21b00*/  LDL.LU R35, [R1+0x32c] ;  /* 0x00032c0001237983 */ /* 0x000f280000300800 */
[----:B------:R0:W-:Y:S04]  /*21b10*/  STL.64 [R1+0x18b0], R52 ;  /* 0x0018b03401007387 */ /* 0x0001e80000100a00 */
[----:B0-----:R-:W4:Y:S04]  /*21b20*/  LDL.LU R52, [R1+0x380] ;  /* 0x0003800001347983 */ /* 0x001f280000300800 */
[----:B------:R-:W4:Y:S04]  /*21b30*/  LDL.LU R53, [R1+0x384] ;  /* 0x0003840001357983 */ /* 0x000f280000300800 */
[----:B------:R-:W4:Y:S01]  /*21b40*/  LDL.LU R54, [R1+0x388] ;  /* 0x0003880001367983 */ /* 0x000f220000300800 */
[----:B---3--:R-:W-:Y:S06]  /*21b50*/  HMMA.16816.F32 R12, R28, R58, R12 ;  /* 0x0000003a1c0c723c */ /* 0x008fec000000180c */
[----:B------:R-:W-:-:S02]  /*21b60*/  IMAD.MOV.U32 R42, RZ, RZ, R58 ;  /* 0x000000ffff2a7224 */ /* 0x000fc400078e003a */
[----:B------:R-:W-:-:S15]  /*21b70*/  IMAD.MOV.U32 R3, RZ, RZ, R59 ;  /* 0x000000ffff037224 */ /* 0x000fde00078e003b */
[----:B------:R-:W-:Y:S04]  /*21b80*/  STL.64 [R1+0x4a0], R12 ;  /* 0x0004a00c01007387 */ /* 0x000fe80000100a00 */
[----:B------:R0:W-:Y:S04]  /*21b90*/  STL.64 [R1+0x4a8], R14 ;  /* 0x0004a80e01007387 */ /* 0x0001e80000100a00 */
[----:B0-----:R-:W3:Y:S04]  /*21ba0*/  LDL.LU.64 R14, [R1+0x1940] ;  /* 0x00194000010e7983 */ /* 0x001ee80000300a00 */
[----:B------:R-:W4:Y:S04]  /*21bb0*/  LDL.LU.64 R12, [R1+0x1938] ;  /* 0x00193800010c7983 */ /* 0x000f280000300a00 */
[----:B------:R-:W2:Y:S04]  /*21bc0*/  LDL.LU.64 R58, [R1+0x1930] ;  /* 0x00193000013a7983 */ /* 0x000ea80000300a00 */
[----:B------:R-:W4:Y:S01]  /*21bd0*/  LDL.LU.64 R56, [R1+0x1928] ;  /* 0x0019280001387983 */ /* 0x000f220000300a00 */
[----:B--2---:R-:W-:-:S15]  /*21be0*/  HMMA.16816.F32 R8, R28, R58, R8 ;  /* 0x0000003a1c08723c */ /* 0x004fde0000001808 */
[----:B------:R-:W-:-:S08]  /*21bf0*/  NOP ;  /* 0x0000000000007918 */ /* 0x000fd00000000000 */
[----:B------:R-:W-:Y:S04]  /*21c00*/  STL.64 [R1+0x490], R8 ;  /* 0x0004900801007387 */ /* 0x000fe80000100a00 */
[----:B------:R0:W-:Y:S04]  /*21c10*/  STL.64 [R1+0x498], R10 ;  /* 0x0004980a01007387 */ /* 0x0001e80000100a00 */
[----:B0-----:R-:W2:Y:S01]  /*21c20*/  LDL.LU.64 R10, [R1+0x1920] ;  /* 0x00192000010a7983 */ /* 0x001ea20000300a00 */
[C---:B---3--:R-:W-:Y:S03]  /*21c30*/  HMMA.16816.F32 R16, R28.reuse, R14, R16 ;  /* 0x0000000e1c10723c */ /* 0x048fe60000001810 */
[----:B------:R-:W3:Y:S03]  /*21c40*/  LDL.LU.64 R8, [R1+0x1918] ;  /* 0x0019180001087983 */ /* 0x000ee60000300a00 */
[----:B--2---:R-:W-:-:S15]  /*21c50*/  HMMA.16816.F32 R24, R28, R10, R24 ;  /* 0x0000000a1c18723c */ /* 0x004fde0000001818 */
[----:B------:R-:W-:-:S08]  /*21c60*/  NOP ;  /* 0x0000000000007918 */ /* 0x000fd00000000000 */
[----:B------:R-:W-:Y:S04]  /*21c70*/  STL.64 [R1+0x480], R24 ;  /* 0x0004801801007387 */ /* 0x000fe80000100a00 */
[----:B------:R0:W-:Y:S04]  /*21c80*/  STL.64 [R1+0x488], R26 ;  /* 0x0004881a01007387 */ /* 0x0001e80000100a00 */
[----:B0-----:R-:W2:Y:S04]  /*21c90*/  LDL.LU.64 R26, [R1+0x1910] ;  /* 0x00191000011a7983 */ /* 0x001ea80000300a00 */
[----:B------:R-:W3:Y:S04]  /*21ca0*/  LDL.LU.64 R24, [R1+0x1908] ;  /* 0x0019080001187983 */ /* 0x000ee80000300a00 */
[----:B------:R-:W-:Y:S04]  /*21cb0*/  STL.64 [R1+0x470], R16 ;  /* 0x0004701001007387 */ /* 0x000fe80000100a00 */
[----:B------:R0:W-:Y:S04]  /*21cc0*/  STL.64 [R1+0x478], R18 ;  /* 0x0004781201007387 */ /* 0x0001e80000100a00 */
[----:B0-----:R-:W4:Y:S04]  /*21cd0*/  LDL.LU.64 R18, [R1+0x1900] ;  /* 0x0019000001127983 */ /* 0x001f280000300a00 */
[----:B------:R-:W3:Y:S01]  /*21ce0*/  LDL.LU.64 R16, [R1+0x18f8] ;  /* 0x0018f80001107983 */ /* 0x000ee20000300a00 */
[----:B----4-:R-:W-:-:S15]  /*21cf0*/  HMMA.16816.F32 R20, R28, R18, R20 ;  /* 0x000000121c14723c */ /* 0x010fde0000001814 */
[----:B------:R-:W-:-:S08]  /*21d00*/  NOP ;  /* 0x0000000000007918 */ /* 0x000fd00000000000 */
[----:B------:R-:W-:Y:S04]  /*21d10*/  STL.64 [R1+0x460], R20 ;  /* 0x0004601401007387 */ /* 0x000fe80000100a00 */
[----:B------:R0:W-:Y:S04]  /*21d20*/  STL.64 [R1+0x468], R22 ;  /* 0x0004681601007387 */ /* 0x0001e80000100a00 */
[----:B0-----:R-:W4:Y:S04]  /*21d30*/  LDL.LU.64 R22, [R1+0x18f0] ;  /* 0x0018f00001167983 */ /* 0x001f280000300a00 */
[----:B------:R-:W3:Y:S01]  /*21d40*/  LDL.LU.64 R20, [R1+0x18e8] ;  /* 0x0018e80001147983 */ /* 0x000ee20000300a00 */
[C---:B----4-:R-:W-:Y:S06]  /*21d50*/  HMMA.16816.F32 R32, R28.reuse, R22, R32 ;  /* 0x000000161c20723c */ /* 0x050fec0000001820 */
[----:B--2---:R-:W-:-:S15]  /*21d60*/  HMMA.16816.F32 R28, R28, R26, R48 ;  /* 0x0000001a1c1c723c */ /* 0x004fde0000001830 */
[----:B------:R-:W-:-:S02]  /*21d70*/  NOP ;  /* 0x0000000000007918 */ /* 0x000fc40000000000 */
[----:B------:R0:W-:Y:S04]  /*21d80*/  STL.64 [R1+0x450], R32 ;  /* 0x0004502001007387 */ /* 0x0001e80000100a00 */
[----:B------:R1:W-:Y:S04]  /*21d90*/  STL.64 [R1+0x458], R34 ;  /* 0x0004582201007387 */ /* 0x0003e80000100a00 */
[----:B0-----:R-:W2:Y:S04]  /*21da0*/  LDL.LU R32, [R1+0x390] ;  /* 0x0003900001207983 */ /* 0x001ea80000300800 */
[----:B------:R0:W-:Y:S04]  /*21db0*/  STL.64 [R1+0x420], R28 ;  /* 0x0004201c01007387 */ /* 0x0001e80000100a00 */
[----:B------:R4:W-:Y:S04]  /*21dc0*/  STL.64 [R1+0x428], R30 ;  /* 0x0004281e01007387 */ /* 0x0009e80000100a00 */
[----:B------:R-:W2:Y:S04]  /*21dd0*/  LDL.LU R33, [R1+0x394] ;  /* 0x0003940001217983 */ /* 0x000ea80000300800 */
[----:B-1----:R-:W2:Y:S04]  /*21de0*/  LDL.LU R34, [R1+0x398] ;  /* 0x0003980001227983 */ /* 0x002ea80000300800 */
[----:B------:R-:W2:Y:S04]  /*21df0*/  LDL.LU R35, [R1+0x39c] ;  /* 0x00039c0001237983 */ /* 0x000ea80000300800 */
[----:B------:R-:W2:Y:S04]  /*21e00*/  LDL.LU R48, [R1+0x3a0] ;  /* 0x0003a00001307983 */ /* 0x000ea80000300800 */
[----:B------:R-:W2:Y:S04]  /*21e10*/  LDL.LU R49, [R1+0x3a4] ;  /* 0x0003a40001317983 */ /* 0x000ea80000300800 */
[----:B------:R-:W2:Y:S04]  /*21e20*/  LDL.LU R50, [R1+0x3a8] ;  /* 0x0003a80001327983 */ /* 0x000ea80000300800 */
[----:B------:R-:W2:Y:S01]  /*21e30*/  LDL.LU R51, [R1+0x3ac] ;  /* 0x0003ac0001337983 */ /* 0x000ea20000300800 */
[----:B0-----:R-:W-:-:S02]  /*21e40*/  IMAD.MOV.U32 R28, RZ, RZ, R60 ;  /* 0x000000ffff1c7224 */ /* 0x001fc400078e003c */
[----:B------:R-:W-:Y:S01]  /*21e50*/  IMAD.MOV.U32 R29, RZ, RZ, R5 ;  /* 0x000000ffff1d7224 */ /* 0x000fe200078e0005 */
[----:B------:R-:W2:Y:S04]  /*21e60*/  LDL.LU R60, [R1+0x18e4] ;  /* 0x0018e400013c7983 */ /* 0x000ea80000300800 */
[----:B------:R-:W2:Y:S01]  /*21e70*/  LDL.LU R5, [R1+0x18e0] ;  /* 0x0018e00001057983 */ /* 0x000ea20000300800 */
[----:B----4-:R-:W-:-:S03]  /*21e80*/  IMAD.MOV.U32 R30, RZ, RZ, R4 ;  /* 0x000000ffff1e7224 */ /* 0x010fc600078e0004 */
[----:B------:R-:W4:Y:S01]  /*21e90*/  LDL.LU R4, [R1+0x18dc] ;  /* 0x0018dc0001047983 */ /* 0x000f220000300800 */
[----:B---3--:R-:W-:-:S03]  /*21ea0*/  IMAD.MOV.U32 R31, RZ, RZ, R24 ;  /* 0x000000ffff1f7224 */ /* 0x008fc600078e0018 */
[----:B------:R-:W3:Y:S04]  /*21eb0*/  LDL.LU R24, [R1+0x18d8] ;  /* 0x0018d80001187983 */ /* 0x000ee80000300800 */
[----:B------:R-:W-:-:S15]  /*21ec0*/  HMMA.16816.F32 R44, R28, R6, R44 ;  /* 0x000000061c2c723c */ /* 0x000fde000000182c */
[----:B------:R-:W-:-:S08]  /*21ed0*/  NOP ;  /* 0x0000000000007918 */ /* 0x000fd00000000000 */
[----:B------:R0:W-:Y:S04]  /*21ee0*/  STL.64 [R1+0x70], R44 ;  /* 0x0000702c01007387 */ /* 0x0001e80000100a00 */
[----:B------:R2:W-:Y:S04]  /*21ef0*/  STL.64 [R1+0x78], R46 ;  /* 0x0000782e01007387 */ /* 0x0005e80000100a00 */
[----:B0-----:R-:W3:Y:S04]  /*21f00*/  LDL.LU R44, [R1+0x3b0] ;  /* 0x0003b000012c7983 */ /* 0x001ee80000300800 */
[----:B------:R-:W3:Y:S01]  /*21f10*/  LDL.LU R45, [R1+0x3b4] ;  /* 0x0003b400012d7983 */ /* 0x000ee20000300800 */
[----:B--2---:R-:W-:-:S02]  /*21f20*/  IMAD.MOV.U32 R46, RZ, RZ, R5 ;  /* 0x000000ffff2e7224 */ /* 0x004fc400078e0005 */
[----:B----4-:R-:W-:Y:S02]  /*21f30*/  IMAD.MOV.U32 R47, RZ, RZ, R4 ;  /* 0x000000ffff2f7224 */ /* 0x010fe400078e0004 */
[----:B------:R-:W0:Y:S04]  /*21f40*/  LDSM.16.MT88.4 R4, [R60+UR5+0x2000] ;  /* 0x002000053c04783b */ /* 0x000e280008004200 */
[----:B0-----:R0:W-:Y:S04]  /*21f50*/  STL.64 [R1+0x1820], R6 ;  /* 0x0018200601007387 */ /* 0x0011e80000100a00 */
[----:B------:R1:W-:Y:S01]  /*21f60*/  STL.64 [R1+0x1818], R4 ;  /* 0x0018180401007387 */ /* 0x0003e20000100a00 */
[----:B0-----:R-:W-:-:S02]  /*21f70*/  IMAD.MOV.U32 R6, RZ, RZ, R42 ;  /* 0x000000ffff067224 */ /* 0x001fc400078e002a */
[----:B------:R-:W-:-:S07]  /*21f80*/  IMAD.MOV.U32 R7, RZ, RZ, R3 ;  /* 0x000000ffff077224 */ /* 0x000fce00078e0003 */
[----:B-1----:R-:W-:Y:S01]  /*21f90*/  HMMA.16816.F32 R4, R28, R6, R36 ;  /* 0x000000061c04723c */ /* 0x002fe20000001824 */
[----:B------:R-:W2:-:S15]  /*21fa0*/  LDL.LU.64 R36, [R1+0x18d0] ;  /* 0x0018d00001247983 */ /* 0x000e9e0000300a00 */
[----:B------:R-:W-:-:S07]  /*21fb0*/  NOP ;  /* 0x0000000000007918 */ /* 0x000fce0000000000 */
[----:B------:R-:W-:Y:S04]  /*21fc0*/  STL.64 [R1+0x60], R4 ;  /* 0x0000600401007387 */ /* 0x000fe80000100a00 */
[----:B------:R0:W-:Y:S02]  /*21fd0*/  STL.64 [R1+0x68], R6 ;  /* 0x0000680601007387 */ /* 0x0001e40000100a00 */
[C---:B0-----:R-:W-:Y:S02]  /*21fe0*/  HMMA.16816.F32 R4, R28.reuse, R58, R52 ;  /* 0x0000003a1c04723c */ /* 0x041fe40000001834 */
[----:B------:R-:W4:Y:S04]  /*21ff0*/  LDL.LU R52, [R1+0x400] ;  /* 0x0004000001347983 */ /* 0x000f280000300800 */
[----:B------:R-:W4:Y:S04]  /*22000*/  LDL.LU R53, [R1+0x404] ;  /* 0x0004040001357983 */ /* 0x000f280000300800 */
[----:B------:R-:W4:Y:S04]  /*22010*/  LDL.LU R54, [R1+0x408] ;  /* 0x0004080001367983 */ /* 0x000f280000300800 */
[----:B------:R-:W4:Y:S01]  /*22020*/  LDL.LU R55, [R1+0x40c] ;  /* 0x00040c0001377983 */ /* 0x000f220000300800 */
[C---:B------:R-:W-:Y:S06]  /*22030*/  HMMA.16816.F32 R32, R28.reuse, R10, R32 ;  /* 0x0000000a1c20723c */ /* 0x040fec0000001820 */
[----:B------:R-:W-:Y:S03]  /*22040*/  HMMA.16816.F32 R48, R28, R14, R48 ;  /* 0x0000000e1c30723c */ /* 0x000fe60000001830 */
[----:B------:R-:W-:-:S02]  /*22050*/  IMAD.MOV.U32 R42, RZ, RZ, R4 ;  /* 0x000000ffff2a7224 */ /* 0x000fc400078e0004 */
[----:B------:R-:W-:Y:S02]  /*22060*/  IMAD.MOV.U32 R3, RZ, RZ, R7 ;  /* 0x000000ffff037224 */ /* 0x000fe400078e0007 */
[----:B------:R-:W-:Y:S02]  /*22070*/  IMAD.MOV.U32 R38, RZ, RZ, R5 ;  /* 0x000000ffff267224 */ /* 0x000fe400078e0005 */
[----:B------:R-:W-:Y:S01]  /*22080*/  IMAD.MOV.U32 R39, RZ, RZ, R6 ;  /* 0x000000ffff277224 */ /* 0x000fe200078e0006 */
[----:B------:R-:W2:Y:S04]  /*22090*/  LDL.LU R4, [R1+0x3f0] ;  /* 0x0003f00001047983 */ /* 0x000ea80000300800 */
[----:B------:R-:W2:Y:S04]  /*220a0*/  LDL.LU R5, [R1+0x3f4] ;  /* 0x0003f40001057983 */ /* 0x000ea80000300800 */
[----:B------:R-:W2:Y:S04]  /*220b0*/  LDL.LU R6, [R1+0x3f8] ;  /* 0x0003f80001067983 */ /* 0x000ea80000300800 */
[----:B------:R-:W2:Y:S04]  /*220c0*/  LDL.LU R7, [R1+0x3fc] ;  /* 0x0003fc0001077983 */ /* 0x000ea80000300800 */
[----:B------:R-:W-:Y:S04]  /*220d0*/  STL [R1+0x1720], R3 ;  /* 0x0017200301007387 */ /* 0x000fe80000100800 */
[----:B------:R-:W-:Y:S04]  /*220e0*/  STL [R1+0x171c], R39 ;  /* 0x00171c2701007387 */ /* 0x000fe80000100800 */
[----:B------:R-:W-:Y:S04]  /*220f0*/  STL [R1+0x1718], R38 ;  /* 0x0017182601007387 */ /* 0x000fe80000100800 */
[----:B------:R-:W-:Y:S04]  /*22100*/  STL.64 [R1+0x130], R32 ;  /* 0x0001302001007387 */ /* 0x000fe80000100a00 */
[----:B------:R0:W-:Y:S01]  /*22110*/  STL.64 [R1+0x138], R34 ;  /* 0x0001382201007387 */ /* 0x0001e20000100a00 */
[----:B------:R-:W-:-:S02]  /*22120*/  IMAD.MOV.U32 R14, RZ, RZ, R57 ;  /* 0x000000ffff0e7224 */ /* 0x000fc400078e0039 */
[----:B------:R-:W-:Y:S01]  /*22130*/  IMAD.MOV.U32 R15, RZ, RZ, R56 ;  /* 0x000000ffff0f7224 */ /* 0x000fe200078e0038 */
[----:B0-----:R-:W2:Y:S04]  /*22140*/  LDL.LU.64 R34, [R1+0x18c8] ;  /* 0x0018c80001227983 */ /* 0x001ea80000300a00 */
[----:B------:R-:W2:Y:S04]  /*22150*/  LDL.LU.64 R32, [R1+0x18c0] ;  /* 0x0018c00001207983 */ /* 0x000ea80000300a00 */
[----:B------:R-:W-:Y:S04]  /*22160*/  STL [R1], R48 ;  /* 0x0000003001007387 */ /* 0x000fe80000100800 */
[----:B------:R0:W-:Y:S01]  /*22170*/  STL.64 [R1+0x1880], R12 ;  /* 0x0018800c01007387 */ /* 0x0001e20000100a00 */
[----:B---3--:R-:W-:Y:S01]  /*22180*/  HMMA.16816.F32 R56, R28, R18, R44 ;  /* 0x000000121c38723c */ /* 0x008fe2000000182c */
[----:B0-----:R-:W-:-:S02]  /*22190*/  IMAD.MOV.U32 R12, RZ, RZ, R8 ;  /* 0x000000ffff0c7224 */ /* 0x001fc400078e0008 */
[----:B------:R-:W-:Y:S01]  /*221a0*/  IMAD.MOV.U32 R13, RZ, RZ, R9 ;  /* 0x000000ffff0d7224 */ /* 0x000fe200078e0009 */
[----:B------:R-:W3:Y:S04]  /*221b0*/  LDL.LU R8, [R1+0x18bc] ;  /* 0x0018bc0001087983 */ /* 0x000ee80000300800 */
[----:B------:R-:W3:Y:S01]  /*221c0*/  LDL.LU R9, [R1+0x18b8] ;  /* 0x0018b80001097983 */ /* 0x000ee20000300800 */
[----:B------:R-:W-:-:S03]  /*221d0*/  IMAD.MOV.U32 R3, RZ, RZ, R49 ;  /* 0x000000ffff037224 */ /* 0x000fc600078e0031 */
[----:B------:R-:W3:Y:S01]  /*221e0*/  LDL.LU R48, [R1+0x5b0] ;  /* 0x0005b00001307983 */ /* 0x000ee20000300800 */
[----:B------:R-:W-:-:S03]  /*221f0*/  IMAD.MOV.U32 R39, RZ, RZ, R50 ;  /* 0x000000ffff277224 */ /* 0x000fc600078e0032 */
[----:B------:R-:W3:Y:S01]  /*22200*/  LDL.LU R49, [R1+0x5b4] ;  /* 0x0005b40001317983 */ /* 0x000ee20000300800 */
[----:B------:R-:W-:-:S03]  /*22210*/  IMAD.MOV.U32 R38, RZ, RZ, R51 ;  /* 0x000000ffff267224 */ /* 0x000fc600078e0033 */
[----:B------:R-:W3:Y:S04]  /*22220*/  LDL.LU R50, [R1+0x5b8] ;  /* 0x0005b80001327983 */ /* 0x000ee80000300800 */
[----:B------:R-:W3:Y:S04]  /*22230*/  LDL.LU R51, [R1+0x5bc] ;  /* 0x0005bc0001337983 */ /* 0x000ee80000300800 */
[----:B------:R-:W3:Y:S04]  /*22240*/  LDL.LU R44, [R1+0x5a0] ;  /* 0x0005a000012c7983 */ /* 0x000ee80000300800 */
[----:B------:R-:W3:Y:S04]  /*22250*/  LDL.LU R45, [R1+0x5a4] ;  /* 0x0005a400012d7983 */ /* 0x000ee80000300800 */
[----:B------:R-:W3:Y:S04]  /*22260*/  LDL.LU R46, [R1+0x5a8] ;  /* 0x0005a800012e7983 */ /* 0x000ee80000300800 */
[----:B------:R-:W3:Y:S04]  /*22270*/  LDL.LU R47, [R1+0x5ac] ;  /* 0x0005ac00012f7983 */ /* 0x000ee80000300800 */
[----:B------:R0:W-:Y:S04]  /*22280*/  STL.64 [R1+0x1878], R16 ;  /* 0x0018781001007387 */ /* 0x0001e80000100a00 */
[----:B0-----:R-:W3:Y:S04]  /*22290*/  LDL.LU.64 R16, [R1+0x50] ;  /* 0x0000500001107983 */ /* 0x001ee80000300a00 */
[----:B------:R-:W-:Y:S04]  /*222a0*/  STL.64 [R1+0x1618], R58 ;  /* 0x0016183a01007387 */ /* 0x000fe80000100a00 */
[----:B------:R0:W-:Y:S02]  /*222b0*/  STL.64 [R1+0x1610], R56 ;  /* 0x0016103801007387 */ /* 0x0001e40000100a00 */
[----:B0-----:R-:W-:Y:S01]  /*222c0*/  IMAD.MOV.U32 R56, RZ, RZ, R2 ;  /* 0x000000ffff387224 */ /* 0x001fe200078e0002 */
[----:B----4-:R-:W-:-:S15]  /*222d0*/  HMMA.16816.F32 R52, R28, R22, R52 ;  /* 0x000000161c34723c */ /* 0x010fde0000001834 */
[----:B------:R-:W-:-:S08]  /*222e0*/  NOP ;  /* 0x0000000000007918 */ /* 0x000fd00000000000 */
[----:B------:R-:W-:Y:S01]  /*222f0*/  STL [R1+0x28c], R55 ;  /* 0x00028c3701007387 */ /* 0x000fe20000100800 */
[----:B------:R-:W-:Y:S02]  /*22300*/  IMAD.MOV.U32 R43, RZ, RZ, R52 ;  /* 0x000000ffff2b7224 */ /* 0x000fe400078e0034 */
[----:B------:R-:W-:Y:S02]  /*22310*/  IMAD.MOV.U32 R2, RZ, RZ, R53 ;  /* 0x000000ffff027224 */ /* 0x000fe400078e0035 */
[----:B------:R-:W4:Y:S04]  /*22320*/  LDL.LU.64 R52, [R1+0x18b0] ;  /* 0x0018b00001347983 */ /* 0x000f280000300a00 */
[----:B------:R0:W-:Y:S04]  /*22330*/  STL.64 [R1+0x1788], R20 ;  /* 0x0017881401007387 */ /* 0x0001e80000100a00 */
[----:B0-----:R-:W4:Y:S04]  /*22340*/  LDL.LU R20, [R1+0x590] ;  /* 0x0005900001147983 */ /* 0x001f280000300800 */
[----:B------:R-:W4:Y:S01]  /*22350*/  LDL.LU R21, [R1+0x594] ;  /* 0x0005940001157983 */ /* 0x000f220000300800 */
[----:B--2---:R-:W-:Y:S01]  /*22360*/  HMMA.16816.F32 R28, R28, R26, R4 ;  /* 0x0000001a1c1c723c */ /* 0x004fe20000001804 */
[----:B---3--:R-:W-:-:S02]  /*22370*/  IMAD.MOV.U32 R23, RZ, RZ, R8 ;  /* 0x000000ffff177224 */ /* 0x008fc400078e0008 */
[----:B------:R-:W-:Y:S02]  /*22380*/  IMAD.MOV.U32 R22, RZ, RZ, R9 ;  /* 0x000000ffff167224 */ /* 0x000fe400078e0009 */
[----:B------:R-:W0:Y:S02]  /*22390*/  LDSM.16.MT88.4 R8, [R60+UR5+0x2080] ;  /* 0x002080053c08783b */ /* 0x000e240008004200 */
[----:B------:R-:W-:Y:S02]  /*223a0*/  IMAD.MOV.U32 R6, RZ, RZ, R35 ;  /* 0x000000ffff067224 */ /* 0x000fe400078e0023 */
[----:B------:R-:W-:Y:S02]  /*223b0*/  IMAD.MOV.U32 R7, RZ, RZ, R34 ;  /* 0x000000ffff077224 */ /* 0x000fe400078e0022 */
[----:B------:R-:W-:-:S03]  /*223c0*/  IMAD.MOV.U32 R57, RZ, RZ, R0 ;  /* 0x000000ffff397224 */ /* 0x000fc600078e0000 */
[----:B------:R-:W-:Y:S01]  /*223d0*/  STL.64 [R1+0x1890], R6 ;  /* 0x0018900601007387 */ /* 0x000fe20000100a00 */
[----:B------:R-:W-:Y:S02]  /*223e0*/  IMAD.MOV.U32 R0, RZ, RZ, R54 ;  /* 0x000000ffff007224 */ /* 0x000fe400078e0036 */
[----:B----4-:R-:W-:Y:S02]  /*223f0*/  IMAD.MOV.U32 R4, RZ, RZ, R53 ;  /* 0x000000ffff047224 */ /* 0x010fe400078e0035 */
[----:B------:R-:W-:-:S05]  /*22400*/  IMAD.MOV.U32 R5, RZ, RZ, R52 ;  /* 0x000000ffff057224 */ /* 0x000fca00078e0034 */
[----:B------:R1:W-:Y:S04]  /*22410*/  STL.64 [R1+0x1888], R4 ;  /* 0x0018880401007387 */ /* 0x0003e80000100a00 */
[----:B------:R-:W-:Y:S04]  /*22420*/  STL [R1+0x15f8], R28 ;  /* 0x0015f81c01007387 */ /* 0x000fe80000100800 */
[----:B------:R-:W-:Y:S04]  /*22430*/  STL [R1+0x15f4], R29 ;  /* 0x0015f41d01007387 */ /* 0x000fe80000100800 */
[----:B------:R-:W-:Y:S04]  /*22440*/  STL [R1+0x15f0], R30 ;  /* 0x0015f01e01007387 */ /* 0x000fe80000100800 */
[----:B------:R-:W-:Y:S04]  /*22450*/  STL [R1+0x15ec], R31 ;  /* 0x0015ec1f01007387 */ /* 0x000fe80000100800 */
[----:B0-----:R-:W-:Y:S04]  /*22460*/  STL.64 [R1+0x17a8], R10 ;  /* 0x0017a80a01007387 */ /* 0x001fe80000100a00 */
[----:B------:R0:W-:Y:S01]  /*22470*/  STL.64 [R1+0x17a0], R8 ;  /* 0x0017a00801007387 */ /* 0x0001e20000100a00 */
[C---:B-1----:R-:W-:Y:S06]  /*22480*/  HMMA.16816.F32 R4, R12.reuse, R56, R44 ;  /* 0x000000380c04723c */ /* 0x042fec000000182c */
[----:B0-----:R-:W-:-:S15]  /*22490*/  HMMA.16816.F32 R8, R12, R16, R48 ;  /* 0x000000100c08723c */ /* 0x001fde0000001830 */
[----:B------:R-:W-:-:S02]  /*224a0*/  NOP ;  /* 0x0000000000007918 */ /* 0x000fc40000000000 */
[----:B------:R0:W-:Y:S06]  /*224b0*/  STL.64 [R1+0x260], R4 ;  /* 0x0002600401007387 */ /* 0x0001ec0000100a00 */
[----:B------:R-:W-:Y:S04]  /*224c0*/  STL.64 [R1+0x270], R8 ;  /* 0x0002700801007387 */ /* 0x000fe80000100a00 */
[----:B------:R-:W-:Y:S04]  /*224d0*/  STL.64 [R1+0x278], R10 ;  /* 0x0002780a01007387 */ /* 0x000fe80000100a00 */
[----:B------:R1:W-:Y:S04]  /*224e0*/  STL [R1+0x268], R6 ;  /* 0x0002680601007387 */ /* 0x0003e80000100800 */
[----:B------:R-:W2:Y:S04]  /*224f0*/  LDL.LU R26, [R1+0x1b8] ;  /* 0x0001b800011a7983 */ /* 0x000ea80000300800 */
[----:B------:R-:W2:Y:S04]  /*22500*/  LDL.LU R27, [R1+0x1bc] ;  /* 0x0001bc00011b7983 */ /* 0x000ea80000300800 */
[----:B------:R-:W3:Y:S04]  /*22510*/  LDL.LU R44, [R1+0x570] ;  /* 0x00057000012c7983 */ /* 0x000ee80000300800 */
[----:B------:R-:W3:Y:S04]  /*22520*/  LDL.LU R45, [R1+0x574] ;  /* 0x00057400012d7983 */ /* 0x000ee80000300800 */
[----:B------:R-:W3:Y:S04]  /*22530*/  LDL.LU R46, [R1+0x578] ;  /* 0x00057800012e7983 */ /* 0x000ee80000300800 */
[----:B------:R-:W3:Y:S04]  /*22540*/  LDL.LU R47, [R1+0x57c] ;  /* 0x00057c00012f7983 */ /* 0x000ee80000300800 */
[----:B0-----:R-:W4:Y:S04]  /*22550*/  LDL.LU R4, [R1+0x2a0] ;  /* 0x0002a00001047983 */ /* 0x001f280000300800 */
[----:B------:R-:W4:Y:S01]  /*22560*/  LDL.LU R5, [R1+0x2a4] ;  /* 0x0002a40001057983 */ /* 0x000f220000300800 */
[----:B------:R-:W-:-:S03]  /*22570*/  IMAD.MOV.U32 R60, RZ, RZ, R7 ;  /* 0x000000ffff3c7224 */ /* 0x000fc600078e0007 */
[----:B-1----:R-:W4:Y:S01]  /*22580*/  LDL.LU R6, [R1+0x2a8] ;  /* 0x0002a80001067983 */ /* 0x002f220000300800 */
[----:B------:R-:W-:Y:S03]  /*22590*/  HMMA.16816.F32 R8, R12, R32, R20 ;  /* 0x000000200c08723c */ /* 0x000fe60000001814 */
[----:B------:R-:W4:Y:S04]  /*225a0*/  LDL.LU R7, [R1+0x2ac] ;  /* 0x0002ac0001077983 */ /* 0x000f280000300800 */
[----:B------:R-:W2:Y:S04]  /*225b0*/  LDL.LU R52, [R1+0x550] ;  /* 0x0005500001347983 */ /* 0x000ea80000300800 */
[----:B------:R-:W2:Y:S04]  /*225c0*/  LDL.LU R53, [R1+0x554] ;  /* 0x0005540001357983 */ /* 0x000ea80000300800 */
[----:B------:R-:W2:Y:S04]  /*225d0*/  LDL.LU R54, [R1+0x558] ;  /* 0x0005580001367983 */ /* 0x000ea80000300800 */
[----:B------:R-:W2:Y:S04]  /*225e0*/  LDL.LU R55, [R1+0x55c] ;  /* 0x00055c0001377983 */ /* 0x000ea80000300800 */
[----:B------:R-:W4:Y:S04]  /*225f0*/  LDL.LU R48, [R1+0x560] ;  /* 0x0005600001307983 */ /* 0x000f280000300800 */
[----:B------:R-:W4:Y:S04]  /*22600*/  LDL.LU R49, [R1+0x564] ;  /* 0x0005640001317983 */ /* 0x000f280000300800 */
[----:B------:R-:W4:Y:S04]  /*22610*/  LDL.LU R50, [R1+0x568] ;  /* 0x0005680001327983 */ /* 0x000f280000300800 */
[----:B------:R-:W4:Y:S04]  /*22620*/  LDL.LU R51, [R1+0x56c] ;  /* 0x00056c0001337983 */ /* 0x000f280000300800 */
[----:B------:R-:W-:Y:S01]  /*22630*/  STL [R1+0x15e8], R60 ;  /* 0x0015e83c01007387 */ /* 0x000fe20000100800 */
[----:B------:R-:W-:-:S02]  /*22640*/  IMAD.MOV.U32 R28, RZ, RZ, R8 ;  /* 0x000000ffff1c7224 */ /* 0x000fc400078e0008 */
[----:B------:R-:W-:Y:S01]  /*22650*/  IMAD.MOV.U32 R29, RZ, RZ, R9 ;  /* 0x000000ffff1d7224 */ /* 0x000fe200078e0009 */
[----:B------:R-:W2:Y:S01]  /*22660*/  LDL.LU R8, [R1+0x1a0] ;  /* 0x0001a00001087983 */ /* 0x000ea20000300800 */
[----:B------:R-:W-:-:S03]  /*22670*/  IMAD.MOV.U32 R30, RZ, RZ, R10 ;  /* 0x000000ffff1e7224 */ /* 0x000fc600078e000a */
[----:B------:R-:W2:Y:S01]  /*22680*/  LDL.LU R9, [R1+0x1a4] ;  /* 0x0001a40001097983 */ /* 0x000ea20000300800 */
[----:B------:R-:W-:-:S03]  /*22690*/  IMAD.MOV.U32 R31, RZ, RZ, R11 ;  /* 0x000000ffff1f7224 */ /* 0x000fc600078e000b */
[----:B------:R-:W2:Y:S04]  /*226a0*/  LDL.LU R10, [R1+0x1a8] ;  /* 0x0001a800010a7983 */ /* 0x000ea80000300800 */
[----:B------:R-:W2:Y:S04]  /*226b0*/  LDL.LU R11, [R1+0x1ac] ;  /* 0x0001ac00010b7983 */ /* 0x000ea80000300800 */
[----:B------:R-:W2:Y:S04]  /*226c0*/  LDL.LU R20, [R1+0x190] ;  /* 0x0001900001147983 */ /* 0x000ea80000300800 */
[----:B------:R-:W2:Y:S04]  /*226d0*/  LDL.LU R21, [R1+0x194] ;  /* 0x0001940001157983 */ /* 0x000ea80000300800 */
[----:B------:R-:W2:Y:S04]  /*226e0*/  LDL.LU R22, [R1+0x198] ;  /* 0x0001980001167983 */ /* 0x000ea80000300800 */
[----:B------:R-:W2:Y:S04]  /*226f0*/  LDL.LU R23, [R1+0x19c] ;  /* 0x00019c0001177983 */ /* 0x000ea80000300800 */
[----:B------:R-:W-:Y:S04]  /*22700*/  STL [R1+0x1608], R31 ;  /* 0x0016081f01007387 */ /* 0x000fe80000100800 */
[----:B------:R-:W-:Y:S04]  /*22710*/  STL [R1+0x1604], R30 ;  /* 0x0016041e01007387 */ /* 0x000fe80000100800 */
[----:B------:R0:W-:Y:S04]  /*22720*/  STL [R1+0x1600], R28 ;  /* 0x0016001c01007387 */ /* 0x0001e80000100800 */
[----:B------:R1:W-:Y:S04]  /*22730*/  STL [R1+0x15fc], R29 ;  /* 0x0015fc1d01007387 */ /* 0x0003e80000100800 */
[----:B0-----:R-:W4:Y:S04]  /*22740*/  LDL.LU R28, [R1+0x580] ;  /* 0x00058000011c7983 */ /* 0x001f280000300800 */
[----:B-1----:R-:W4:Y:S04]  /*22750*/  LDL.LU R29, [R1+0x584] ;  /* 0x00058400011d7983 */ /* 0x002f280000300800 */
[----:B------:R-:W4:Y:S04]  /*22760*/  LDL.LU R30, [R1+0x588] ;  /* 0x00058800011e7983 */ /* 0x000f280000300800 */
[----:B------:R-:W4:Y:S01]  /*22770*/  LDL.LU R31, [R1+0x58c] ;  /* 0x00058c00011f7983 */ /* 0x000f220000300800 */
[C---:B---3--:R-:W-:Y:S06]  /*22780*/  HMMA.16816.F32 R44, R12.reuse, R40, R44 ;  /* 0x000000280c2c723c */ /* 0x048fec000000182c */
[----:B----4-:R-:W-:-:S15]  /*22790*/  HMMA.16816.F32 R28, R12, R36, R28 ;  /* 0x000000240c1c723c */ /* 0x010fde000000181c */
[----:B------:R-:W-:-:S08]  /*227a0*/  NOP ;  /* 0x0000000000007918 */ /* 0x000fd00000000000 */
[----:B------:R-:W-:Y:S04]  /*227b0*/  STL.64 [R1+0x240], R28 ;  /* 0x0002401c01007387 */ /* 0x000fe80000100a00 */
[----:B------:R0:W-:Y:S02]  /*227c0*/  STL.64 [R1+0x248], R30 ;  /* 0x0002481e01007387 */ /* 0x0001e40000100a00 */
[----:B0-----:R-:W-:Y:S02]  /*227d0*/  IMAD.MOV.U32 R31, RZ, RZ, R44 ;  /* 0x000000ffff1f7224 */ /* 0x001fe400078e002c */
[----:B------:R-:W-:Y:S02]  /*227e0*/  IMAD.MOV.U32 R30, RZ, RZ, R45 ;  /* 0x000000ffff1e7224 */ /* 0x000fe400078e002d */
[----:B------:R-:W3:Y:S01]  /*227f0*/  LDL.LU.64 R44, [R1+0x18a8] ;  /* 0x0018a800012c7983 */ /* 0x000ee20000300a00 */
[----:B------:R-:W-:-:S02]  /*22800*/  IMAD.MOV.U32 R28, RZ, RZ, R46 ;  /* 0x000000ffff1c7224 */ /* 0x000fc400078e002e */
[----:B------:R-:W-:Y:S01]  /*22810*/  IMAD.MOV.U32 R29, RZ, RZ, R47 ;  /* 0x000000ffff1d7224 */ /* 0x000fe200078e002f */
[----:B------:R-:W-:Y:S04]  /*22820*/  STL.64 [R1+0x1628], R30 ;  /* 0x0016281e01007387 */ /* 0x000fe80000100a00 */
[----:B------:R0:W-:Y:S04]  /*22830*/  STL.64 [R1+0x1620], R28 ;  /* 0x0016201c01007387 */ /* 0x0001e80000100a00 */
[----:B0-----:R-:W4:Y:S04]  /*22840*/  LDL.LU R28, [R1+0x290] ;  /* 0x00029000011c7983 */ /* 0x001f280000300800 */
[----:B------:R-:W4:Y:S04]  /*22850*/  LDL.LU R29, [R1+0x294] ;  /* 0x00029400011d7983 */ /* 0x000f280000300800 */
[----:B------:R-:W4:Y:S04]  /*22860*/  LDL.LU R30, [R1+0x298] ;  /* 0x00029800011e7983 */ /* 0x000f280000300800 */
[----:B------:R-:W4:Y:S01]  /*22870*/  LDL.LU R31, [R1+0x29c] ;  /* 0x00029c00011f7983 */ /* 0x000f220000300800 */
[----:B---3--:R-:W-:-:S15]  /*22880*/  HMMA.16816.F32 R48, R12, R44, R48 ;  /* 0x0000002c0c30723c */ /* 0x008fde0000001830 */
[----:B------:R-:W-:-:S08]  /*22890*/  NOP ;  /* 0x0000000000007918 */ /* 0x000fd00000000000 */
[----:B------:R0:W-:Y:S04]  /*228a0*/  STL [R1+0x220], R48 ;  /* 0x0002203001007387 */ /* 0x0001e80000100800 */
[----:B------:R-:W-:Y:S01]  /*228b0*/  STL.64 [R1+0x228], R50 ;  /* 0x0002283201007387 */ /* 0x000fe20000100a00 */
[----:B------:R-:W-:-:S03]  /*228c0*/  IMAD.MOV.U32 R60, RZ, RZ, R49 ;  /* 0x000000ffff3c7224 */ /* 0x000fc600078e0031 */
[----:B0-----:R-:W2:Y:S02]  /*228d0*/  LDL.LU.64 R48, [R1+0x18a0] ;  /* 0x0018a00001307983 */ /* 0x001ea40000300a00 */
[----:B--2---:R-:W-:-:S15]  /*228e0*/  HMMA.16816.F32 R52, R12, R48, R52 ;  /* 0x000000300c34723c */ /* 0x004fde0000001834 */
[----:B------:R-:W-:-:S08]  /*228f0*/  NOP ;  /* 0x0000000000007918 */ /* 0x000fd00000000000 */
[----:B------:R0:W-:Y:S04]  /*22900*/  STL.64 [R1+0x210], R52 ;  /* 0x0002103401007387 */ /* 0x0001e80000100a00 */
[----:B------:R-:W-:Y:S04]  /*22910*/  STL.64 [R1+0x218], R54 ;  /* 0x0002183601007387 */ /* 0x000fe80000100a00 */
[----:B0-----:R-:W2:Y:S02]  /*22920*/  LDL.LU.64 R52, [R1+0x1898] ;  /* 0x0018980001347983 */ /* 0x001ea40000300a00 */
[----:B--2---:R-:W-:Y:S02]  /*22930*/  HMMA.16816.F32 R12, R12, R52, R4 ;  /* 0x000000340c0c723c */ /* 0x004fe40000001804 */
[----:B------:R-:W4:Y:S04]  /*22940*/  LDL.LU.64 R6, [R1+0x1890] ;  /* 0x0018900001067983 */ /* 0x000f280000300a00 */
[----:B------:R-:W4:-:S15]  /*22950*/  LDL.LU.64 R4, [R1+0x1888] ;  /* 0x0018880001047983 */ /* 0x000f1e0000300a00 */
[----:B------:R-:W-:-:S02]  /*22960*/  NOP ;  /* 0x0000000000007918 */ /* 0x000fc40000000000 */
[----:B------:R0:W-:Y:S04]  /*22970*/  STL.64 [R1+0x120], R12 ;  /* 0x0001200c01007387 */ /* 0x0001e80000100a00 */
[----:B------:R1:W-:Y:S04]  /*22980*/  STL.64 [R1+0x128], R14 ;  /* 0x0001280e01007387 */ /* 0x0003e80000100a00 */
[----:B0-----:R-:W2:Y:S01]  /*22990*/  LDL.LU.64 R12, [R1+0x1880] ;  /* 0x00188000010c7983 */ /* 0x001ea20000300a00 */
[----:B-1----:R-:W-:Y:S02]  /*229a0*/  IMAD.MOV.U32 R15, RZ, RZ, R16 ;  /* 0x000000ffff0f7224 */ /* 0x002fe400078e0010 */
[----:B------:R-:W-:Y:S01]  /*229b0*/  IMAD.MOV.U32 R14, RZ, RZ, R17 ;  /* 0x000000ffff0e7224 */ /* 0x000fe200078e0011 */
[C---:B----4-:R-:W-:Y:S06]  /*229c0*/  HMMA.16816.F32 R28, R4.reuse, R16, R28 ;  /* 0x00000010041c723c */ /* 0x050fec000000181c */
[----:B------:R-:W-:-:S15]  /*229d0*/  HMMA.16816.F32 R24, R4, R56, R24 ;  /* 0x000000380418723c */ /* 0x000fde0000001818 */
[----:B------:R-:W-:-:S02]  /*229e0*/  NOP ;  /* 0x0000000000007918 */ /* 0x000fc40000000000 */
[----:B------:R-:W-:Y:S04]  /*229f0*/  STL.64 [R1+0xa0], R28 ;  /* 0x0000a01c01007387 */ /* 0x000fe80000100a00 */
[----:B------:R-:W-:Y:S04]  /*22a00*/  STL.64 [R1+0xa8], R30 ;  /* 0x0000a81e01007387 */ /* 0x000fe80000100a00 */
[----:B------:R-:W3:Y:S04]  /*22a10*/  LDL.LU.64 R16, [R1+0x1878] ;  /* 0x0018780001107983 */ /* 0x000ee80000300a00 */
[----:B------:R-:W-:Y:S04]  /*22a20*/  STL.64 [R1+0x1810], R56 ;  /* 0x0018103801007387 */ /* 0x000fe80000100a00 */
[----:B------:R2:W-:Y:S04]  /*22a30*/  STL.64 [R1+0x1598], R26 ;  /* 0x0015981a01007387 */ /* 0x0005e80000100a00 */
[----:B------:R0:W-:Y:S01]  /*22a40*/  STL.64 [R1+0x1590], R24 ;  /* 0x0015901801007387 */ /* 0x0001e20000100a00 */
[----:B--2---:R-:W-:-:S02]  /*22a50*/  IMAD.MOV.U32 R26, RZ, RZ, R12 ;  /* 0x000000ffff1a7224 */ /* 0x004fc400078e000c */
[----:B------:R-:W-:Y:S01]  /*22a60*/  IMAD.MOV.U32 R27, RZ, RZ, R13 ;  /* 0x000000ffff1b7224 */ /* 0x000fe200078e000d */
[----:B------:R-:W2:Y:S04]  /*22a70*/  LDL.LU R12, [R1+0x1874] ;  /* 0x00187400010c7983 */ /* 0x000ea80000300800 */
[----:B------:R-:W4:Y:S01]  /*22a80*/  LDL.LU R13, [R1+0x1870] ;  /* 0x00187000010d7983 */ /* 0x000f220000300800 */
[----:B------:R-:W-:Y:S01]  /*22a90*/  HMMA.16816.F32 R8, R4, R32, R8 ;  /* 0x000000200408723c */ /* 0x000fe20000001808 */
[----:B0-----:R-:W-:Y:S02]  /*22aa0*/  IMAD.MOV.U32 R24, RZ, RZ, R15 ;  /* 0x000000ffff187224 */ /* 0x001fe400078e000f */
[----:B------:R-:W-:Y:S01]  /*22ab0*/  IMAD.MOV.U32 R25, RZ, RZ, R14 ;  /* 0x000000ffff197224 */ /* 0x000fe200078e000e */
[----:B------:R-:W-:Y:S04]  /*22ac0*/  STL.64 [R1+0x1830], R26 ;  /* 0x0018301a01007387 */ /* 0x000fe80000100a00 */
[----:B------:R-:W-:-:S15]  /*22ad0*/  STL.64 [R1+0x1828], R24 ;  /* 0x0018281801007387 */ /* 0x000fde0000100a00 */
[----:B------:R-:W-:Y:S01]  /*22ae0*/  STL [R1+0x1f0], R8 ;  /* 0x0001f00801007387 */ /* 0x000fe20000100800 */
[----:B------:R-:W-:-:S03]  /*22af0*/  IMAD.MOV.U32 R34, RZ, RZ, R9 ;  /* 0x000000ffff227224 */ /* 0x000fc600078e0009 */
[----:B------:R0:W-:Y:S01]  /*22b00*/  STL [R1+0x1fc], R11 ;  /* 0x0001fc0b01007387 */ /* 0x0001e20000100800 */
[----:B------:R-:W-:Y:S02]  /*22b10*/  IMAD.MOV.U32 R35, RZ, RZ, R10 ;  /* 0x000000ffff237224 */ /* 0x000fe400078e000a */
[----:B0-----:R-:W-:Y:S03]  /*22b20*/  HMMA.16816.F32 R8, R4, R36, R20 ;  /* 0x000000240408723c */ /* 0x001fe60000001814 */
[----:B------:R-:W-:Y:S04]  /*22b30*/  STL.64 [R1+0x1808], R34 ;  /* 0x0018082201007387 */ /* 0x000fe80000100a00 */
[----:B------:R-:W-:-:S15]  /*22b40*/  STL.64 [R1+0x1800], R32 ;  /* 0x0018002001007387 */ /* 0x000fde0000100a00 */
[----:B------:R-:W-:-:S01]  /*22b50*/  NOP ;  /* 0x0000000000007918 */ /* 0x000fc20000000000 */
[----:B------:R0:W-:Y:S04]  /*22b60*/  STL.64 [R1+0x1e0], R8 ;  /* 0x0001e00801007387 */ /* 0x0001e80000100a00 */
[----:B------:R-:W-:Y:S04]  /*22b70*/  STL.64 [R1+0x17f8], R38 ;  /* 0x0017f82601007387 */ /* 0x000fe80000100a00 */
[----:B------:R-:W-:Y:S01]  /*22b80*/  STL.64 [R1+0x17f0], R36 ;  /* 0x0017f02401007387 */ /* 0x000fe20000100a00 */
[----:B---3--:R-:W-:Y:S02]  /*22b90*/  IMAD.MOV.U32 R23, RZ, RZ, R17 ;  /* 0x000000ffff177224 */ /* 0x008fe400078e0011 */
[----:B--2---:R-:W-:-:S02]  /*22ba0*/  IMAD.MOV.U32 R21, RZ, RZ, R12 ;  /* 0x000000ffff157224 */ /* 0x004fc400078e000c */
[----:B----4-:R-:W-:Y:S02]  /*22bb0*/  IMAD.MOV.U32 R20, RZ, RZ, R13 ;  /* 0x000000ffff147224 */ /* 0x010fe400078e000d */
[----:B------:R-:W2:Y:S04]  /*22bc0*/  LDL.LU R13, [R1+0x186c] ;  /* 0x00186c00010d7983 */ /* 0x000ea80000300800 */
[----:B------:R-:W3:Y:S04]  /*22bd0*/  LDL.LU R12, [R1+0x1868] ;  /* 0x00186800010c7983 */ /* 0x000ee80000300800 */
[----:B------:R-:W4:Y:S04]  /*22be0*/  LDL.LU R22, [R1+0xf8] ;  /* 0x0000f80001167983 */ /* 0x000f280000300800 */
[----:B------:R-:W4:Y:S04]  /*22bf0*/  LDL.LU R17, [R1+0x1864] ;  /* 0x0018640001117983 */ /* 0x000f280000300800 */
[----:B0-----:R-:W4:Y:S04]  /*22c00*/  LDL.LU R8, [R1+0x200] ;  /* 0x0002000001087983 */ /* 0x001f280000300800 */
[----:B------:R-:W4:Y:S01]  /*22c10*/  LDL.LU R9, [R1+0x204] ;  /* 0x0002040001097983 */ /* 0x000f220000300800 */
[----:B------:R-:W-:-:S02]  /*22c20*/  IMAD.MOV.U32 R46, RZ, RZ, R10 ;  /* 0x000000ffff2e7224 */ /* 0x000fc400078e000a */
[----:B------:R-:W-:Y:S02]  /*22c30*/  IMAD.MOV.U32 R47, RZ, RZ, R11 ;  /* 0x000000ffff2f7224 */ /* 0x000fe400078e000b */
[----:B--2---:R-:W-:Y:S02]  /*22c40*/  IMAD.MOV.U32 R10, RZ, RZ, R13 ;  /* 0x000000ffff0a7224 */ /* 0x004fe400078e000d */
[----:B---3--:R-:W-:Y:S01]  /*22c50*/  IMAD.MOV.U32 R11, RZ, RZ, R12 ;  /* 0x000000ffff0b7224 */ /* 0x008fe200078e000c */
[----:B------:R-:W2:Y:S04]  /*22c60*/  LDL.LU R13, [R1+0x1860] ;  /* 0x00186000010d7983 */ /* 0x000ea80000300800 */
[----:B------:R-:W3:Y:S04]  /*22c70*/  LDL.LU R12, [R1+0x185c] ;  /* 0x00185c00010c7983 */ /* 0x000ee80000300800 */
[----:B------:R-:W-:Y:S04]  /*22c80*/  STL.64 [R1+0x17b8], R10 ;  /* 0x0017b80a01007387 */ /* 0x000fe80000100a00 */
[----:B----4-:R0:W-:Y:S04]  /*22c90*/  STL.64 [R1+0x17b0], R8 ;  /* 0x0017b00801007387 */ /* 0x0101e80000100a00 */
[----:B0-----:R-:W4:Y:S04]  /*22ca0*/  LDL.LU R8, [R1+0x530] ;  /* 0x0005300001087983 */ /* 0x001f280000300800 */
[----:B------:R-:W4:Y:S04]  /*22cb0*/  LDL.LU R9, [R1+0x534] ;  /* 0x0005340001097983 */ /* 0x000f280000300800 */
[----:B------:R-:W2:Y:S04]  /*22cc0*/  LDL.LU R10, [R1+0x538] ;  /* 0x00053800010a7983 */ /* 0x000ea80000300800 */
[----:B------:R-:W2:Y:S04]  /*22cd0*/  LDL.LU R11, [R1+0x53c] ;  /* 0x00053c00010b7983 */ /* 0x000ea80000300800 */
[----:B--2---:R3:W-:Y:S04]  /*22ce0*/  STL.64 [R1+0x17c8], R10 ;  /* 0x0017c80a01007387 */ /* 0x0047e80000100a00 */
[----:B----4-:R0:W-:Y:S01]  /*22cf0*/  STL.64 [R1+0x17c0], R8 ;  /* 0x0017c00801007387 */ /* 0x0101e20000100a00 */
[----:B---3--:R-:W-:-:S03]  /*22d00*/  IMAD.MOV.U32 R10, RZ, RZ, R12 ;  /* 0x000000ffff0a7224 */ /* 0x008fc600078e000c */
[----:B0-----:R-:W2:Y:S04]  /*22d10*/  LDL.LU R8, [R1+0x540] ;  /* 0x0005400001087983 */ /* 0x001ea80000300800 */
[----:B------:R-:W2:Y:S04]  /*22d20*/  LDL.LU R9, [R1+0x544] ;  /* 0x0005440001097983 */ /* 0x000ea80000300800 */
[----:B------:R-:W3:Y:S01]  /*22d30*/  LDL.LU R12, [R1+0x1858] ;  /* 0x00185800010c7983 */ /* 0x000ee20000300800 */
[----:B------:R-:W-:-:S03]  /*22d40*/  IMAD.MOV.U32 R11, RZ, RZ, R13 ;  /* 0x000000ffff0b7224 */ /* 0x000fc600078e000d */
[----:B------:R-:W4:Y:S04]  /*22d50*/  LDL.LU R13, [R1+0x1854] ;  /* 0x00185400010d7983 */ /* 0x000f280000300800 */
[----:B------:R-:W2:Y:S04]  /*22d60*/  LDL.LU R36, [R1+0x3c0] ;  /* 0x0003c00001247983 */ /* 0x000ea80000300800 */
[----:B------:R-:W2:Y:S04]  /*22d70*/  LDL.LU R37, [R1+0x3c4] ;  /* 0x0003c40001257983 */ /* 0x000ea80000300800 */
[----:B------:R-:W2:Y:S04]  /*22d80*/  LDL.LU R38, [R1+0x3c8] ;  /* 0x0003c80001267983 */ /* 0x000ea80000300800 */
[----:B------:R-:W2:Y:S01]  /*22d90*/  LDL.LU R39, [R1+0x3cc] ;  /* 0x0003cc0001277983 */ /* 0x000ea20000300800 */
[----:B---3--:R-:W-:-:S02]  /*22da0*/  IMAD.MOV.U32 R34, RZ, RZ, R12 ;  /* 0x000000ffff227224 */ /* 0x008fc400078e000c */
[----:B----4-:R-:W-:Y:S01]  /*22db0*/  IMAD.MOV.U32 R33, RZ, RZ, R13 ;  /* 0x000000ffff217224 */ /* 0x010fe200078e000d */
[----:B--2---:R-:W-:Y:S04]  /*22dc0*/  STL.64 [R1+0x1840], R38 ;  /* 0x0018402601007387 */ /* 0x004fe80000100a00 */
[----:B------:R0:W-:Y:S04]  /*22dd0*/  STL.64 [R1+0x1838], R36 ;  /* 0x0018382401007387 */ /* 0x0001e80000100a00 */
[----:B------:R-:W2:Y:S04]  /*22de0*/  LDL.LU R32, [R1+0x3d0] ;  /* 0x0003d00001207983 */ /* 0x000ea80000300800 */
[----:B------:R-:W3:Y:S04]  /*22df0*/  LDL.LU R13, [R1+0x1850] ;  /* 0x00185000010d7983 */ /* 0x000ee80000300800 */
[----:B------:R-:W3:Y:S04]  /*22e00*/  LDL.LU R12, [R1+0x184c] ;  /* 0x00184c00010c7983 */ /* 0x000ee80000300800 */
[----:B------:R-:W2:Y:S04]  /*22e10*/  LDL.LU R35, [R1+0x3dc] ;  /* 0x0003dc0001237983 */ /* 0x000ea80000300800 */
[----:B------:R-:W4:Y:S04]  /*22e20*/  LDL.LU R56, [R1+0x3e0] ;  /* 0x0003e00001387983 */ /* 0x000f280000300800 */
[----:B------:R-:W4:Y:S04]  /*22e30*/  LDL.LU R57, [R1+0x3e4] ;  /* 0x0003e40001397983 */ /* 0x000f280000300800 */
[----:B------:R-:W4:Y:S04]  /*22e40*/  LDL.LU R58, [R1+0x3e8] ;  /* 0x0003e800013a7983 */ /* 0x000f280000300800 */
[----:B------:R-:W4:Y:S04]  /*22e50*/  LDL.LU R59, [R1+0x3ec] ;  /* 0x0003ec00013b7983 */ /* 0x000f280000300800 */
[----:B------:R-:W3:Y:S04]  /*22e60*/  LDL.LU R14, [R1+0x188] ;  /* 0x00018800010e7983 */ /* 0x000ee80000300800 */
[----:B------:R-:W3:Y:S04]  /*22e70*/  LDL.LU R15, [R1+0x18c] ;  /* 0x00018c00010f7983 */ /* 0x000ee80000300800 */
[----:B------:R-:W2:Y:S04]  /*22e80*/  LDL.LU R28, [R1+0x2b0] ;  /* 0x0002b000011c7983 */ /* 0x000ea80000300800 */
[----:B------:R-:W2:Y:S04]  /*22e90*/  LDL.LU R29, [R1+0x2b4] ;  /* 0x0002b400011d7983 */ /* 0x000ea80000300800 */
[----:B------:R-:W2:Y:S04]  /*22ea0*/  LDL.LU R30, [R1+0x2b8] ;  /* 0x0002b800011e7983 */ /* 0x000ea80000300800 */
[----:B------:R-:W2:Y:S04]  /*22eb0*/  LDL.LU R31, [R1+0x2bc] ;  /* 0x0002bc00011f7983 */ /* 0x000ea80000300800 */
[----:B0-----:R-:W4:Y:S04]  /*22ec0*/  LDL.LU R36, [R1+0x410] ;  /* 0x0004100001247983 */ /* 0x001f280000300800 */
        /* <DEDUP_REMOVED lines=9> */
[----:B0-----:R-:W3:Y:S04]  /*22f60*/  LDL.LU R8, [R1+0x2c0] ;  /* 0x0002c00001087983 */ /* 0x001ee80000300800 */
[----:B------:R-:W3:Y:S04]  /*22f70*/  LDL.LU R9, [R1+0x2c4] ;  /* 0x0002c40001097983 */ /* 0x000ee80000300800 */
[----:B------:R-:W3:Y:S04]  /*22f80*/  LDL.LU R10, [R1+0x2c8] ;  /* 0x0002c800010a7983 */ /* 0x000ee80000300800 */
[----:B------:R-:W3:Y:S01]  /*22f90*/  LDL.LU R11, [R1+0x2cc] ;  /* 0x0002cc00010b7983 */ /* 0x000ee20000300800 */
[C---:B--2---:R-:W-:Y:S06]  /*22fa0*/  HMMA.16816.F32 R28, R4.reuse, R44, R28 ;  /* 0x0000002c041c723c */ /* 0x044fec000000181c */
[C---:B----4-:R-:W-:Y:S06]  /*22fb0*/  HMMA.16816.F32 R36, R4.reuse, R48, R36 ;  /* 0x000000300424723c */ /* 0x050fec0000001824 */
[C---:B---3--:R-:W-:Y:S06]  /*22fc0*/  HMMA.16816.F32 R12, R4.reuse, R40, R12 ;  /* 0x00000028040c723c */ /* 0x048fec000000180c */
[----:B------:R-:W-:Y:S01]  /*22fd0*/  HMMA.16816.F32 R4, R4, R52, R24 ;  /* 0x000000340404723c */ /* 0x000fe20000001818 */
[----:B------:R-:W-:Y:S04]  /*22fe0*/  STL.64 [R1+0x17e8], R10 ;  /* 0x0017e80a01007387 */ /* 0x000fe80000100a00 */
[----:B------:R0:W-:Y:S04]  /*22ff0*/  STL.64 [R1+0x17e0], R8 ;  /* 0x0017e00801007387 */ /* 0x0001e80000100a00 */
[----:B0-----:R-:W2:Y:S04]  /*23000*/  LDL.LU R8, [R1+0x2d0] ;  /* 0x0002d00001087983 */ /* 0x001ea80000300800 */
[----:B------:R-:W2:Y:S04]  /*23010*/  LDL.LU R9, [R1+0x2d4] ;  /* 0x0002d40001097983 */ /* 0x000ea80000300800 */
[----:B------:R-:W2:Y:S04]  /*23020*/  LDL.LU R10, [R1+0x2d8] ;  /* 0x0002d800010a7983 */ /* 0x000ea80000300800 */
[----:B------:R-:W2:Y:S04]  /*23030*/  LDL.LU R11, [R1+0x2dc] ;  /* 0x0002dc00010b7983 */ /* 0x000ea80000300800 */
[----:B------:R-:W-:Y:S04]  /*23040*/  STL.64 [R1+0x1798], R22 ;  /* 0x0017981601007387 */ /* 0x000fe80000100a00 */
[----:B------:R0:W-:Y:S02]  /*23050*/  STL.64 [R1+0x1790], R20 ;  /* 0x0017901401007387 */ /* 0x0001e40000100a00 */
[----:B0-----:R-:W-:-:S02]  /*23060*/  IMAD.MOV.U32 R20, RZ, RZ, R17 ;  /* 0x000000ffff147224 */ /* 0x001fc400078e0011 */
[----:B------:R-:W3:Y:S04]  /*23070*/  LDL.LU R17, [R1+0x1848] ;  /* 0x0018480001117983 */ /* 0x000ee80000300800 */
[----:B------:R-:W4:Y:S04]  /*23080*/  LDL.LU R21, [R1+0x164] ;  /* 0x0001640001157983 */ /* 0x000f280000300800 */
[----:B------:R-:W4:Y:S04]  /*23090*/  LDL.LU R22, [R1+0x168] ;  /* 0x0001680001167983 */ /* 0x000f280000300800 */
[----:B------:R-:W4:Y:S04]  /*230a0*/  LDL.LU R23, [R1+0x16c] ;  /* 0x00016c0001177983 */ /* 0x000f280000300800 */
[----:B------:R0:W-:Y:S04]  /*230b0*/  STL.64 [R1+0x2b0], R28 ;  /* 0x0002b01c01007387 */ /* 0x0001e80000100a00 */
[----:B------:R1:W-:Y:S04]  /*230c0*/  STL.64 [R1+0x2b8], R30 ;  /* 0x0002b81e01007387 */ /* 0x0003e80000100a00 */
[----:B0-----:R-:W4:Y:S04]  /*230d0*/  LDL.LU R28, [R1+0x90] ;  /* 0x00009000011c7983 */ /* 0x001f280000300800 */
[----:B------:R-:W4:Y:S04]  /*230e0*/  LDL.LU R29, [R1+0x94] ;  /* 0x00009400011d7983 */ /* 0x000f280000300800 */
[----:B-1----:R-:W4:Y:S04]  /*230f0*/  LDL.LU R30, [R1+0x98] ;  /* 0x00009800011e7983 */ /* 0x002f280000300800 */
[----:B------:R-:W-:Y:S04]  /*23100*/  STL.64 [R1+0x2a0], R36 ;  /* 0x0002a02401007387 */ /* 0x000fe80000100a00 */
[----:B------:R0:W-:Y:S04]  /*23110*/  STL.64 [R1+0x2a8], R38 ;  /* 0x0002a82601007387 */ /* 0x0001e80000100a00 */
[----:B0-----:R-:W2:Y:S04]  /*23120*/  LDL.LU.64 R38, [R1+0x1840] ;  /* 0x0018400001267983 */ /* 0x001ea80000300a00 */
[----:B------:R-:W2:Y:S04]  /*23130*/  LDL.LU.64 R36, [R1+0x1838] ;  /* 0x0018380001247983 */ /* 0x000ea80000300a00 */
[----:B------:R-:W4:Y:S04]  /*23140*/  LDL.LU.64 R26, [R1+0x1830] ;  /* 0x00183000011a7983 */ /* 0x000f280000300a00 */
[----:B------:R-:W3:Y:S04]  /*23150*/  LDL.LU.64 R24, [R1+0x1828] ;  /* 0x0018280001187983 */ /* 0x000ee80000300a00 */
[----:B------:R-:W-:Y:S04]  /*23160*/  STL.64 [R1+0x1c0], R4 ;  /* 0x0001c00401007387 */ /* 0x000fe80000100a00 */
[----:B------:R0:W-:Y:S04]  /*23170*/  STL.64 [R1+0x1c8], R6 ;  /* 0x0001c80601007387 */ /* 0x0001e80000100a00 */
[----:B0-----:R-:W3:Y:S04]  /*23180*/  LDL.LU.64 R6, [R1+0x1820] ;  /* 0x0018200001067983 */ /* 0x001ee80000300a00 */
[----:B------:R-:W3:Y:S02]  /*23190*/  LDL.LU.64 R4, [R1+0x1818] ;  /* 0x0018180001047983 */ /* 0x000ee40000300a00 */
[----:B---3--:R-:W-:-:S15]  /*231a0*/  HMMA.16816.F32 R56, R4, R24, R56 ;  /* 0x000000180438723c */ /* 0x008fde0000001838 */
[----:B------:R-:W-:-:S08]  /*231b0*/  NOP ;  /* 0x0000000000007918 */ /* 0x000fd00000000000 */
[----:B------:R0:W-:Y:S04]  /*231c0*/  STL.64 [R1+0x340], R56 ;  /* 0x0003403801007387 */ /* 0x0001e80000100a00 */
[----:B------:R-:W-:Y:S04]  /*231d0*/  STL.64 [R1+0x348], R58 ;  /* 0x0003483a01007387 */ /* 0x000fe80000100a00 */
[----:B0-----:R-:W3:Y:S02]  /*231e0*/  LDL.LU.64 R56, [R1+0x1810] ;  /* 0x0018100001387983 */ /* 0x001ee40000300a00 */
[----:B---3--:R-:W-:-:S15]  /*231f0*/  HMMA.16816.F32 R32, R4, R56, R32 ;  /* 0x000000380420723c */ /* 0x008fde0000001820 */
[----:B------:R-:W-:-:S08]  /*23200*/  NOP ;  /* 0x0000000000007918 */ /* 0x000fd00000000000 */
        /* <DEDUP_REMOVED lines=15> */
[----:B------:R-:W4:Y:S02]  /*23300*/  LDL.LU.64 R8, [R1+0x17e0] ;  /* 0x0017e00001087983 */ /* 0x000f240000300a00 */
[----:B----4-:R-:W-:-:S15]  /*23310*/  HMMA.16816.F32 R8, R4, R40, R8 ;  /* 0x000000280408723c */ /* 0x010fde0000001808 */
[----:B------:R-:W-:-:S08]  /*23320*/  NOP ;  /* 0x0000000000007918 */ /* 0x000fd00000000000 */
[----:B------:R-:W-:Y:S04]  /*23330*/  STL.64 [R1+0x3d0], R8 ;  /* 0x0003d00801007387 */ /* 0x000fe80000100a00 */
[----:B------:R0:W-:Y:S04]  /*23340*/  STL.64 [R1+0x3d8], R10 ;  /* 0x0003d80a01007387 */ /* 0x0001e80000100a00 */
[----:B0-----:R-:W4:Y:S04]  /*23350*/  LDL.LU.64 R10, [R1+0x17d8] ;  /* 0x0017d800010a7983 */ /* 0x001f280000300a00 */
[----:B------:R-:W4:Y:S01]  /*23360*/  LDL.LU.64 R8, [R1+0x17d0] ;  /* 0x0017d00001087983 */ /* 0x000f220000300a00 */
[----:B------:R-:W-:-:S02]  /*23370*/  IMAD.MOV.U32 R54, RZ, RZ, R12 ;  /* 0x000000ffff367224 */ /* 0x000fc400078e000c */
[----:B------:R-:W-:Y:S02]  /*23380*/  IMAD.MOV.U32 R55, RZ, RZ, R13 ;  /* 0x000000ffff377224 */ /* 0x000fe400078e000d */
[----:B------:R-:W-:Y:S02]  /*23390*/  IMAD.MOV.U32 R50, RZ, RZ, R14 ;  /* 0x000000ffff327224 */ /* 0x000fe400078e000e */
[----:B------:R-:W-:Y:S02]  /*233a0*/  IMAD.MOV.U32 R51, RZ, RZ, R15 ;  /* 0x000000ffff337224 */ /* 0x000fe400078e000f */
[----:B------:R-:W-:Y:S01]  /*233b0*/  IMAD.MOV.U32 R31, RZ, RZ, R16 ;  /* 0x000000ffff1f7224 */ /* 0x000fe200078e0010 */
[----:B------:R-:W-:Y:S04]  /*233c0*/  LDSM.16.MT88.4 R12, [R17+UR5+0x2000] ;  /* 0x00200005110c783b */ /* 0x000fe80008004200 */
[----:B------:R-:W0:Y:S04]  /*233d0*/  LDSM.16.MT88.4 R16, [R17+UR5+0x2080] ;  /* 0x002080051110783b */ /* 0x000e280008004200 */
[----:B0-----:R-:W-:Y:S04]  /*233e0*/  STL.64 [R1+0x1740], R18 ;  /* 0x0017401201007387 */ /* 0x001fe80000100a00 */
[----:B------:R0:W-:Y:S04]  /*233f0*/  STL.64 [R1+0x1738], R16 ;  /* 0x0017381001007387 */ /* 0x0001e80000100a00 */
[----:B0-----:R-:W3:Y:S04]  /*23400*/  LDL.LU R16, [R1+0x100] ;  /* 0x0001000001107983 */ /* 0x001ee80000300800 */
[----:B------:R-:W3:Y:S04]  /*23410*/  LDL.LU R17, [R1+0x104] ;  /* 0x0001040001117983 */ /* 0x000ee80000300800 */
[----:B------:R-:W3:Y:S04]  /*23420*/  LDL.LU R18, [R1+0x108] ;  /* 0x0001080001127983 */ /* 0x000ee80000300800 */
[----:B------:R-:W3:Y:S01]  /*23430*/  LDL.LU R19, [R1+0x10c] ;  /* 0x00010c0001137983 */ /* 0x000ee20000300800 */
        /* <DEDUP_REMOVED lines=11> */
[----:B------:R-:W4:Y:S02]  /*234f0*/  LDL.LU.64 R8, [R1+0x17b0] ;  /* 0x0017b00001087983 */ /* 0x000f240000300a00 */
[----:B----4-:R-:W-:Y:S02]  /*23500*/  HMMA.16816.F32 R4, R4, R52, R8 ;  /* 0x000000340404723c */ /* 0x010fe40000001808 */
[----:B------:R-:W4:Y:S04]  /*23510*/  LDL.LU.64 R10, [R1+0x17a8] ;  /* 0x0017a800010a7983 */ /* 0x000f280000300a00 */
[----:B------:R-:W4:-:S15]  /*23520*/  LDL.LU.64 R8, [R1+0x17a0] ;  /* 0x0017a00001087983 */ /* 0x000f1e0000300a00 */
[----:B------:R-:W-:-:S02]  /*23530*/  NOP ;  /* 0x0000000000007918 */ /* 0x000fc40000000000 */
[----:B------:R0:W-:Y:S04]  /*23540*/  STL.64 [R1+0x3c0], R4 ;  /* 0x0003c00401007387 */ /* 0x0001e80000100a00 */
[----:B------:R1:W-:Y:S04]  /*23550*/  STL.64 [R1+0x3c8], R6 ;  /* 0x0003c80601007387 */ /* 0x0003e80000100a00 */
[----:B0-----:R-:W2:Y:S04]  /*23560*/  LDL.LU R4, [R1+0x150] ;  /* 0x0001500001047983 */ /* 0x001ea80000300800 */
[----:B------:R-:W2:Y:S04]  /*23570*/  LDL.LU R5, [R1+0x154] ;  /* 0x0001540001057983 */ /* 0x000ea80000300800 */
[----:B-1----:R-:W2:Y:S04]  /*23580*/  LDL.LU R6, [R1+0x158] ;  /* 0x0001580001067983 */ /* 0x002ea80000300800 */
[----:B------:R-:W2:Y:S01]  /*23590*/  LDL.LU R7, [R1+0x15c] ;  /* 0x00015c0001077983 */ /* 0x000ea20000300800 */
[----:B----4-:R-:W-:-:S15]  /*235a0*/  HMMA.16816.F32 R20, R8, R24, R20 ;  /* 0x000000180814723c */ /* 0x010fde0000001814 */
[----:B------:R-:W-:-:S08]  /*235b0*/  NOP ;  /* 0x0000000000007918 */ /* 0x000fd00000000000 */
[----:B------:R-:W-:Y:S04]  /*235c0*/  STL.64 [R1+0x3b0], R20 ;  /* 0x0003b01401007387 */ /* 0x000fe80000100a00 */
[----:B------:R0:W-:Y:S04]  /*235d0*/  STL.64 [R1+0x3b8], R22 ;  /* 0x0003b81601007387 */ /* 0x0001e80000100a00 */
[----:B0-----:R-:W4:Y:S04]  /*235e0*/  LDL.LU.64 R22, [R1+0x1798] ;  /* 0x0017980001167983 */ /* 0x001f280000300a00 */
[----:B------:R-:W4:Y:S01]  /*235f0*/  LDL.LU.64 R20, [R1+0x1790] ;  /* 0x0017900001147983 */ /* 0x000f220000300a00 */
[----:B--2---:R-:W-:Y:S06]  /*23600*/  HMMA.16816.F32 R4, R8, R56, R4 ;  /* 0x000000380804723c */ /* 0x004fec0000001804 */
[----:B------:R-:W-:-:S15]  /*23610*/  STL.64 [R1+0x1778], R56 ;  /* 0x0017783801007387 */ /* 0x000fde0000100a00 */
[----:B------:R-:W-:-:S02]  /*23620*/  NOP ;  /* 0x0000000000007918 */ /* 0x000fc40000000000 */
[----:B------:R-:W-:Y:S04]  /*23630*/  STL.64 [R1+0x3a0], R4 ;  /* 0x0003a00401007387 */ /* 0x000fe80000100a00 */
[----:B------:R3:W-:Y:S02]  /*23640*/  STL.64 [R1+0x3a8], R6 ;  /* 0x0003a80601007387 */ /* 0x0007e40000100a00 */
[----:B---3--:R-:W-:Y:S02]  /*23650*/  HMMA.16816.F32 R4, R8, R32, R16 ;  /* 0x000000200804723c */ /* 0x008fe40000001810 */
[----:B------:R-:W-:Y:S04]  /*23660*/  STL.64 [R1+0x1770], R34 ;  /* 0x0017702201007387 */ /* 0x000fe80000100a00 */
[----:B------:R-:W-:-:S15]  /*23670*/  STL.64 [R1+0x1768], R32 ;  /* 0x0017682001007387 */ /* 0x000fde0000100a00 */
[----:B------:R-:W-:-:S02]  /*23680*/  NOP ;  /* 0x0000000000007918 */ /* 0x000fc40000000000 */
[----:B------:R-:W-:Y:S04]  /*23690*/  STL.64 [R1+0x390], R4 ;  /* 0x0003900401007387 */ /* 0x000fe80000100a00 */
[----:B------:R4:W-:Y:S04]  /*236a0*/  STL.64 [R1+0x398], R6 ;  /* 0x0003980601007387 */ /* 0x0009e80000100a00 */
[----:B------:R-:W2:Y:S01]  /*236b0*/  LDL.LU R16, [R1+0x80] ;  /* 0x0000800001107983 */ /* 0x000ea20000300800 */
[----:B----4-:R-:W-:-:S15]  /*236c0*/  HMMA.16816.F32 R4, R8, R36, R20 ;  /* 0x000000240804723c */ /* 0x010fde0000001814 */
[----:B------:R-:W-:-:S08]  /*236d0*/  NOP ;  /* 0x0000000000007918 */ /* 0x000fd00000000000 */
[----:B------:R-:W-:Y:S04]  /*236e0*/  STL.64 [R1+0x380], R4 ;  /* 0x0003800401007387 */ /* 0x000fe80000100a00 */
[----:B------:R0:W-:Y:S04]  /*236f0*/  STL.64 [R1+0x388], R6 ;  /* 0x0003880601007387 */ /* 0x0001e80000100a00 */
[----:B------:R-:W2:Y:S04]  /*23700*/  LDL.LU R17, [R1+0x84] ;  /* 0x0000840001117983 */ /* 0x000ea80000300800 */
[----:B------:R-:W2:Y:S04]  /*23710*/  LDL.LU R18, [R1+0x88] ;  /* 0x0000880001127983 */ /* 0x000ea80000300800 */
[----:B------:R-:W2:Y:S04]  /*23720*/  LDL.LU R19, [R1+0x8c] ;  /* 0x00008c0001137983 */ /* 0x000ea80000300800 */
[----:B------:R-:W3:Y:S04]  /*23730*/  LDL.LU R20, [R1+0x440] ;  /* 0x0004400001147983 */ /* 0x000ee80000300800 */
[----:B------:R-:W3:Y:S04]  /*23740*/  LDL.LU R21, [R1+0x444] ;  /* 0x0004440001157983 */ /* 0x000ee80000300800 */
[----:B------:R-:W3:Y:S04]  /*23750*/  LDL.LU R22, [R1+0x448] ;  /* 0x0004480001167983 */ /* 0x000ee80000300800 */
[----:B------:R-:W3:Y:S01]  /*23760*/  LDL.LU R23, [R1+0x44c] ;  /* 0x00044c0001177983 */ /* 0x000ee20000300800 */
[----:B0-----:R-:W-:Y:S01]  /*23770*/  HMMA.16816.F32 R4, R8, R40, R28 ;  /* 0x000000280804723c */ /* 0x001fe2000000181c */
[----:B------:R-:W0:Y:S02]  /*23780*/  S2R R31, SR_TID.X ;  /* 0x00000000001f7919 */ /* 0x000e240000002100 */
[----:B------:R-:W-:Y:S04]  /*23790*/  STL.64 [R1+0x1760], R38 ;  /* 0x0017602601007387 */ /* 0x000fe80000100a00 */
[----:B------:R-:W-:Y:S04]  /*237a0*/  STL.64 [R1+0x1758], R36 ;  /* 0x0017582401007387 */ /* 0x000fe80000100a00 */
[----:B------:R-:W-:Y:S04]  /*237b0*/  STL.64 [R1+0x1750], R42 ;  /* 0x0017502a01007387 */ /* 0x000fe80000100a00 */
[----:B------:R1:W-:Y:S01]  /*237c0*/  STL.64 [R1+0x1748], R40 ;  /* 0x0017482801007387 */ /* 0x0003e20000100a00 */
[C---:B0-----:R-:W-:Y:S01]  /*237d0*/  LOP3.LUT R29, R31.reuse, 0x7, RZ, 0xc0, !PT ;  /* 0x000000071f1d7812 */ /* 0x041fe200078ec0ff */
[----:B------:R-:W-:-:S02]  /*237e0*/  IMAD.SHL.U32 R30, R31, 0x80, RZ ;  /* 0x000000801f1e7824 */ /* 0x000fc400078e00ff */
[----:B------:R-:W-:Y:S02]  /*237f0*/  IMAD.SHL.U32 R31, R31, 0x2, RZ ;  /* 0x000000021f1f7824 */ /* 0x000fe400078e00ff */
[----:B------:R-:W-:-:S05]  /*23800*/  IMAD R29, R29, 0x110, RZ ;  /* 0x000001101d1d7824 */ /* 0x000fca00078e02ff */
[----:B------:R-:W-:-:S04]  /*23810*/  LOP3.LUT R31, R29, 0x10, R31, 0x78, !PT ;  /* 0x000000101d1f7812 */ /* 0x000fc800078e781f */
[----:B------:R-:W-:Y:S01]  /*23820*/  LOP3.LUT R31, R31, 0x800, R30, 0xf8, !PT ;  /* 0x000008001f1f7812 */ /* 0x000fe200078ef81e */
[----:B------:R-:W-:Y:S03]  /*23830*/  STL.64 [R1+0x370], R4 ;  /* 0x0003700401007387 */ /* 0x000fe60000100a00 */
[----:B------:R-:W-:Y:S01]  /*23840*/  LOP3.LUT R31, R31, 0x60, RZ, 0x3c, !PT ;  /* 0x000000601f1f7812 */ /* 0x000fe200078e3cff */
[----:B------:R-:W-:Y:S04]  /*23850*/  STL.64 [R1+0x378], R6 ;  /* 0x0003780601007387 */ /* 0x000fe80000100a00 */
[----:B-1----:R-:W4:Y:S04]  /*23860*/  LDL.LU R40, [R1+0x4f0] ;  /* 0x0004f00001287983 */ /* 0x002f280000300800 */
[----:B------:R-:W4:Y:S04]  /*23870*/  LDL.LU R41, [R1+0x4f4] ;  /* 0x0004f40001297983 */ /* 0x000f280000300800 */
[----:B------:R-:W4:Y:S04]  /*23880*/  LDL.LU R42, [R1+0x4f8] ;  /* 0x0004f800012a7983 */ /* 0x000f280000300800 */
[----:B------:R-:W0:Y:S04]  /*23890*/  LDSM.16.MT88.4 R4, [R31+UR5+0x2000] ;  /* 0x002000051f04783b */ /* 0x000e280008004200 */
        /* <DEDUP_REMOVED lines=13> */
[----:B0-----:R-:W-:Y:S04]  /*23970*/  STL.64 [R1+0x16d0], R6 ;  /* 0x0016d00601007387 */ /* 0x001fe80000100a00 */
[----:B------:R0:W-:Y:S04]  /*23980*/  STL.64 [R1+0x16c8], R4 ;  /* 0x0016c80401007387 */ /* 0x0001e80000100a00 */
[----:B0-----:R-:W2:Y:S04]  /*23990*/  LDL.LU R4, [R1+0x430] ;  /* 0x0004300001047983 */ /* 0x001ea80000300800 */
[----:B------:R-:W2:Y:S04]  /*239a0*/  LDL.LU R5, [R1+0x434] ;  /* 0x0004340001057983 */ /* 0x000ea80000300800 */
[----:B------:R-:W2:Y:S04]  /*239b0*/  LDL.LU R6, [R1+0x438] ;  /* 0x0004380001067983 */ /* 0x000ea80000300800 */
[----:B------:R-:W2:Y:S01]  /*239c0*/  LDL.LU R7, [R1+0x43c] ;  /* 0x00043c0001077983 */ /* 0x000ea20000300800 */
[----:B------:R-:W-:Y:S01]  /*239d0*/  IMAD.MOV.U32 R30, RZ, RZ, R61 ;  /* 0x000000ffff1e7224 */ /* 0x000fe200078e003d */
[----:B---3--:R-:W-:-:S15]  /*239e0*/  HMMA.16816.F32 R20, R8, R44, R20 ;  /* 0x0000002c0814723c */ /* 0x008fde0000001814 */
[----:B------:R-:W-:-:S08]  /*239f0*/  NOP ;  /* 0x0000000000007918 */ /* 0x000fd00000000000 */
[----:B------:R0:W-:Y:S04]  /*23a00*/  STL.64 [R1+0x360], R20 ;  /* 0x0003601401007387 */ /* 0x0001e80000100a00 */
[----:B------:R-:W-:Y:S04]  /*23a10*/  STL.64 [R1+0x368], R22 ;  /* 0x0003681601007387 */ /* 0x000fe80000100a00 */
[----:B0-----:R-:W3:Y:S01]  /*23a20*/  LDL.LU.64 R20, [R1+0x1788] ;  /* 0x0017880001147983 */ /* 0x001ee20000300a00 */
[----:B--2---:R-:W-:-:S15]  /*23a30*/  HMMA.16816.F32 R4, R8, R48, R4 ;  /* 0x000000300804723c */ /* 0x004fde0000001804 */
[----:B------:R-:W-:-:S08]  /*23a40*/  NOP ;  /* 0x0000000000007918 */ /* 0x000fd00000000000 */
[----:B------:R-:W-:Y:S04]  /*23a50*/  STL.64 [R1+0x350], R4 ;  /* 0x0003500401007387 */ /* 0x000fe80000100a00 */
[----:B------:R0:W-:Y:S02]  /*23a60*/  STL.64 [R1+0x358], R6 ;  /* 0x0003580601007387 */ /* 0x0001e40000100a00 */
[----:B0-----:R-:W-:Y:S02]  /*23a70*/  HMMA.16816.F32 R4, R8, R52, R16 ;  /* 0x000000340804723c */ /* 0x001fe40000001810 */
[----:B------:R-:W0:Y:S04]  /*23a80*/  LDSM.16.MT88.4 R8, [R31+UR5+0x2080] ;  /* 0x002080051f08783b */ /* 0x000e280008004200 */
[----:B----4-:R-:W-:Y:S01]  /*23a90*/  HMMA.16816.F32 R56, R12, R24, R56 ;  /* 0x000000180c38723c */ /* 0x010fe20000001838 */
[----:B------:R-:W2:-:S15]  /*23aa0*/  LDL.LU R16, [R1+0x4e0] ;  /* 0x0004e00001107983 */ /* 0x000e9e0000300800 */
[----:B------:R-:W-:-:S01]  /*23ab0*/  NOP ;  /* 0x0000000000007918 */ /* 0x000fc20000000000 */
[----:B------:R1:W-:Y:S04]  /*23ac0*/  STL.64 [R1+0x290], R4 ;  /* 0x0002900401007387 */ /* 0x0003e80000100a00 */
[----:B------:R4:W-:Y:S04]  /*23ad0*/  STL.64 [R1+0x298], R6 ;  /* 0x0002980601007387 */ /* 0x0009e80000100a00 */
[----:B------:R-:W2:Y:S04]  /*23ae0*/  LDL.LU R17, [R1+0x4e4] ;  /* 0x0004e40001117983 */ /* 0x000ea80000300800 */
[----:B------:R-:W2:Y:S04]  /*23af0*/  LDL.LU R18, [R1+0x4e8] ;  /* 0x0004e80001127983 */ /* 0x000ea80000300800 */
[----:B------:R-:W2:Y:S04]  /*23b00*/  LDL.LU R19, [R1+0x4ec] ;  /* 0x0004ec0001137983 */ /* 0x000ea80000300800 */
[----:B------:R-:W3:Y:S04]  /*23b10*/  LDL.LU R22, [R1+0x4c8] ;  /* 0x0004c80001167983 */ /* 0x000ee80000300800 */
[----:B------:R-:W3:Y:S04]  /*23b20*/  LDL.LU R23, [R1+0x4cc] ;  /* 0x0004cc0001177983 */ /* 0x000ee80000300800 */
[----:B-1----:R-:W2:Y:S04]  /*23b30*/  LDL.LU R4, [R1+0x110] ;  /* 0x0001100001047983 */ /* 0x002ea80000300800 */
[----:B------:R-:W2:Y:S04]  /*23b40*/  LDL.LU R5, [R1+0x114] ;  /* 0x0001140001057983 */ /* 0x000ea80000300800 */
[----:B----4-:R-:W4:Y:S04]  /*23b50*/  LDL.LU R6, [R1+0x118] ;  /* 0x0001180001067983 */ /* 0x010f280000300800 */
[----:B------:R-:W4:Y:S04]  /*23b60*/  LDL.LU R7, [R1+0x11c] ;  /* 0x00011c0001077983 */ /* 0x000f280000300800 */
[----:B------:R-:W4:Y:S04]  /*23b70*/  LDL.LU R28, [R1+0xe0] ;  /* 0x0000e000011c7983 */ /* 0x000f280000300800 */
[----:B------:R-:W4:Y:S04]  /*23b80*/  LDL.LU R29, [R1+0xe4] ;  /* 0x0000e400011d7983 */ /* 0x000f280000300800 */
[----:B------:R-:W3:Y:S04]  /*23b90*/  LDL.LU R61, [R1+0x1780] ;  /* 0x00178000013d7983 */ /* 0x000ee80000300800 */
[----:B------:R-:W4:Y:S04]  /*23ba0*/  LDL.LU R31, [R1+0xec] ;  /* 0x0000ec00011f7983 */ /* 0x000f280000300800 */
[----:B0-----:R-:W-:Y:S04]  /*23bb0*/  STL.64 [R1+0x1658], R10 ;  /* 0x0016580a01007387 */ /* 0x001fe80000100a00 */
[----:B------:R0:W-:Y:S04]  /*23bc0*/  STL.64 [R1+0x1650], R8 ;  /* 0x0016500801007387 */ /* 0x0001e80000100a00 */
[----:B0-----:R-:W4:Y:S04]  /*23bd0*/  LDL.LU R8, [R1+0xb0] ;  /* 0x0000b00001087983 */ /* 0x001f280000300800 */
[----:B------:R-:W4:Y:S04]  /*23be0*/  LDL.LU R9, [R1+0xb4] ;  /* 0x0000b40001097983 */ /* 0x000f280000300800 */
[----:B------:R-:W4:Y:S04]  /*23bf0*/  LDL.LU R10, [R1+0xb8] ;  /* 0x0000b800010a7983 */ /* 0x000f280000300800 */
        /* <DEDUP_REMOVED lines=8> */
[----:B------:R-:W3:Y:S02]  /*23c80*/  LDL.LU.64 R32, [R1+0x1768] ;  /* 0x0017680001207983 */ /* 0x000ee40000300a00 */
[----:B---3--:R-:W-:-:S15]  /*23c90*/  HMMA.16816.F32 R36, R12, R32, R36 ;  /* 0x000000200c24723c */ /* 0x008fde0000001824 */
[----:B------:R-:W-:-:S08]  /*23ca0*/  NOP ;  /* 0x0000000000007918 */ /* 0x000fd00000000000 */
[----:B------:R-:W-:Y:S04]  /*23cb0*/  STL.64 [R1+0x300], R36 ;  /* 0x0003002401007387 */ /* 0x000fe80000100a00 */
[----:B------:R0:W-:Y:S04]  /*23cc0*/  STL.64 [R1+0x308], R38 ;  /* 0x0003082601007387 */ /* 0x0001e80000100a00 */
[----:B0-----:R-:W3:Y:S04]  /*23cd0*/  LDL.LU.64 R38, [R1+0x1760] ;  /* 0x0017600001267983 */ /* 0x001ee80000300a00 */
[----:B------:R-:W4:Y:S01]  /*23ce0*/  LDL.LU.64 R36, [R1+0x1758] ;  /* 0x0017580001247983 */ /* 0x000f220000300a00 */
[----:B------:R-:W-:Y:S01]  /*23cf0*/  IMAD.MOV.U32 R11, RZ, RZ, R61 ;  /* 0x000000ffff0b7224 */ /* 0x000fe200078e003d */
[----:B----4-:R-:W-:-:S15]  /*23d00*/  HMMA.16816.F32 R40, R12, R36, R40 ;  /* 0x000000240c28723c */ /* 0x010fde0000001828 */
[----:B------:R-:W-:-:S08]  /*23d10*/  NOP ;  /* 0x0000000000007918 */ /* 0x000fd00000000000 */
[----:B------:R-:W-:Y:S04]  /*23d20*/  STL.64 [R1+0x2f0], R40 ;  /* 0x0002f02801007387 */ /* 0x000fe80000100a00 */
[----:B------:R0:W-:Y:S01]  /*23d30*/  STL [R1+0x2f8], R42 ;  /* 0x0002f82a01007387 */ /* 0x0001e20000100800 */
[----:B------:R-:W-:-:S03]  /*23d40*/  IMAD.MOV.U32 R61, RZ, RZ, R43 ;  /* 0x000000ffff3d7224 */ /* 0x000fc600078e002b */
[----:B0-----:R-:W4:Y:S04]  /*23d50*/  LDL.LU.64 R42, [R1+0x1750] ;  /* 0x00175000012a7983 */ /* 0x001f280000300a00 */
[----:B------:R-:W2:Y:S04]  /*23d60*/  LDL.LU.64 R40, [R1+0x1748] ;  /* 0x0017480001287983 */ /* 0x000ea80000300a00 */
[----:B---3--:R-:W-:Y:S04]  /*23d70*/  STL.64 [R1+0x1730], R38 ;  /* 0x0017302601007387 */ /* 0x008fe80000100a00 */
[----:B------:R0:W-:Y:S04]  /*23d80*/  STL.64 [R1+0x1728], R36 ;  /* 0x0017282401007387 */ /* 0x0001e80000100a00 */
[----:B0-----:R-:W3:Y:S04]  /*23d90*/  LDL.LU R36, [R1+0x4d0] ;  /* 0x0004d00001247983 */ /* 0x001ee80000300800 */
[----:B------:R-:W3:Y:S04]  /*23da0*/  LDL.LU R37, [R1+0x4d4] ;  /* 0x0004d40001257983 */ /* 0x000ee80000300800 */
[----:B------:R-:W3:Y:S04]  /*23db0*/  LDL.LU R38, [R1+0x4d8] ;  /* 0x0004d80001267983 */ /* 0x000ee80000300800 */
[----:B------:R-:W3:Y:S04]  /*23dc0*/  LDL.LU R39, [R1+0x4dc] ;  /* 0x0004dc0001277983 */ /* 0x000ee80000300800 */
[----:B------:R-:W-:Y:S01]  /*23dd0*/  STL [R1+0x1528], R61 ;  /* 0x0015283d01007387 */ /* 0x000fe20000100800 */
[----:B------:R-:W0:Y:S01]  /*23de0*/  S2R R59, SR_TID.X ;  /* 0x00000000003b7919 */ /* 0x000e220000002100 */
[C---:B------:R-:W-:Y:S06]  /*23df0*/  HMMA.16816.F32 R20, R12.reuse, R48, R20 ;  /* 0x000000300c14723c */ /* 0x040fec0000001814 */
[----:B--2---:R-:W-:-:S15]  /*23e00*/  HMMA.16816.F32 R16, R12, R40, R16 ;  /* 0x000000280c10723c */ /* 0x004fde0000001810 */
[----:B------:R-:W-:-:S08]  /*23e10*/  NOP ;  /* 0x0000000000007918 */ /* 0x000fd00000000000 */
[----:B------:R-:W-:Y:S04]  /*23e20*/  STL.64 [R1+0x2e0], R16 ;  /* 0x0002e01001007387 */ /* 0x000fe80000100a00 */
[----:B------:R1:W-:Y:S04]  /*23e30*/  STL.64 [R1+0x2e8], R18 ;  /* 0x0002e81201007387 */ /* 0x0003e80000100a00 */
[----:B-1----:R-:W2:Y:S04]  /*23e40*/  LDL.LU.64 R18, [R1+0x1740] ;  /* 0x0017400001127983 */ /* 0x002ea80000300a00 */
[----:B------:R-:W2:Y:S01]  /*23e50*/  LDL.LU.64 R16, [R1+0x1738] ;  /* 0x0017380001107983 */ /* 0x000ea20000300a00 */
[C---:B---3--:R-:W-:Y:S03]  /*23e60*/  HMMA.16816.F32 R36, R12.reuse, R44, R36 ;  /* 0x0000002c0c24723c */ /* 0x048fe60000001824 */
[----:B----4-:R-:W-:Y:S04]  /*23e70*/  STL.64 [R1+0x1710], R42 ;  /* 0x0017102a01007387 */ /* 0x010fe80000100a00 */
[----:B------:R-:W-:Y:S04]  /*23e80*/  STL.64 [R1+0x1708], R40 ;  /* 0x0017082801007387 */ /* 0x000fe80000100a00 */
[----:B------:R-:W-:Y:S04]  /*23e90*/  STL.64 [R1+0x1700], R46 ;  /* 0x0017002e01007387 */ /* 0x000fe80000100a00 */
[----:B------:R-:W-:Y:S01]  /*23ea0*/  STL.64 [R1+0x16f8], R44 ;  /* 0x0016f82c01007387 */ /* 0x000fe20000100a00 */
[----:B------:R-:W-:Y:S07]  /*23eb0*/  HMMA.16816.F32 R8, R12, R52, R8 ;  /* 0x000000340c08723c */ /* 0x000fee0000001808 */
[C---:B0-----:R-:W-:Y:S01]  /*23ec0*/  IMAD.SHL.U32 R15, R59.reuse, 0x2, RZ ;  /* 0x000000023b0f7824 */ /* 0x041fe200078e00ff */
[----:B------:R-:W-:Y:S04]  /*23ed0*/  STL.64 [R1+0x2d0], R36 ;  /* 0x0002d02401007387 */ /* 0x000fe80000100a00 */
[----:B------:R-:W-:Y:S04]  /*23ee0*/  STL.64 [R1+0x2d8], R38 ;  /* 0x0002d82601007387 */ /* 0x000fe80000100a00 */
[----:B------:R-:W-:Y:S04]  /*23ef0*/  STL.64 [R1+0x16f0], R50 ;  /* 0x0016f03201007387 */ /* 0x000fe80000100a00 */
[----:B------:R-:W-:Y:S04]  /*23f00*/  STL.64 [R1+0x16e8], R48 ;  /* 0x0016e83001007387 */ /* 0x000fe80000100a00 */
[----:B------:R0:W-:Y:S02]  /*23f10*/  STL.64 [R1+0x2c0], R20 ;  /* 0x0002c01401007387 */ /* 0x0001e40000100a00 */
[C---:B0-----:R-:W-:Y:S01]  /*23f20*/  LOP3.LUT R20, R59.reuse, 0x7, RZ, 0xc0, !PT ;  /* 0x000000073b147812 */ /* 0x041fe200078ec0ff */
[----:B------:R-:W-:-:S04]  /*23f30*/  IMAD.SHL.U32 R21, R59, 0x80, RZ ;  /* 0x000000803b157824 */ /* 0x000fc800078e00ff */
[----:B------:R-:W-:-:S05]  /*23f40*/  IMAD R20, R20, 0x110, RZ ;  /* 0x0000011014147824 */ /* 0x000fca00078e02ff */
[----:B------:R-:W-:-:S04]  /*23f50*/  LOP3.LUT R15, R20, 0x10, R15, 0x78, !PT ;  /* 0x00000010140f7812 */ /* 0x000fc800078e780f */
[----:B------:R-:W-:Y:S01]  /*23f60*/  LOP3.LUT R15, R15, 0x800, R21, 0xf8, !PT ;  /* 0x000008000f0f7812 */ /* 0x000fe200078ef815 */
[----:B------:R-:W-:Y:S04]  /*23f70*/  STL.64 [R1+0x2c8], R22 ;  /* 0x0002c81601007387 */ /* 0x000fe80000100a00 */
[----:B------:R-:W0:Y:S04]  /*23f80*/  LDSM.16.MT88.4 R20, [R15+UR5+0x3000] ;  /* 0x003000050f14783b */ /* 0x000e280008004200 */
[----:B------:R-:W-:Y:S04]  /*23f90*/  STL.64 [R1+0x200], R8 ;  /* 0x0002000801007387 */ /* 0x000fe80000100a00 */
[----:B------:R2:W-:Y:S01]  /*23fa0*/  STL [R1+0x208], R10 ;  /* 0x0002080a01007387 */ /* 0x0005e20000100800 */
[----:B------:R-:W-:-:S03]  /*23fb0*/  IMAD.MOV.U32 R61, RZ, RZ, R11 ;  /* 0x000000ffff3d7224 */ /* 0x000fc600078e000b */
[----:B------:R-:W-:Y:S04]  /*23fc0*/  STL.64 [R1+0x16e0], R54 ;  /* 0x0016e03601007387 */ /* 0x000fe80000100a00 */
[----:B------:R-:W-:Y:S04]  /*23fd0*/  STL.64 [R1+0x16d8], R52 ;  /* 0x0016d83401007387 */ /* 0x000fe80000100a00 */
[----:B------:R-:W1:Y:S04]  /*23fe0*/  LDSM.16.MT88.4 R12, [R15+UR5+0x3080] ;  /* 0x003080050f0c783b */ /* 0x000e680008004200 */
[----:B0-----:R-:W-:Y:S04]  /*23ff0*/  STL.64 [R1+0x1638], R22 ;  /* 0x0016381601007387 */ /* 0x001fe80000100a00 */
[----:B------:R-:W-:Y:S04]  /*24000*/  STL.64 [R1+0x1630], R20 ;  /* 0x0016301401007387 */ /* 0x000fe80000100a00 */
[----:B------:R-:W-:Y:S01]  /*24010*/  STL.64 [R1+0x16c0], R56 ;  /* 0x0016c03801007387 */ /* 0x000fe20000100a00 */
[C---:B--2---:R-:W-:Y:S06]  /*24020*/  HMMA.16816.F32 R8, R16.reuse, R24, R4 ;  /* 0x000000181008723c */ /* 0x044fec0000001804 */
[----:B------:R-:W-:-:S15]  /*24030*/  HMMA.16816.F32 R4, R16, R56, R28 ;  /* 0x000000381004723c */ /* 0x000fde000000181c */
[----:B------:R-:W-:-:S02]  /*24040*/  NOP ;  /* 0x0000000000007918 */ /* 0x000fc40000000000 */
[----:B------:R0:W-:Y:S04]  /*24050*/  STL.64 [R1+0x1b0], R8 ;  /* 0x0001b00801007387 */ /* 0x0001e80000100a00 */
[----:B------:R2:W-:Y:S04]  /*24060*/  STL.64 [R1+0x1b8], R10 ;  /* 0x0001b80a01007387 */ /* 0x0005e80000100a00 */
[----:B0-----:R-:W3:Y:S04]  /*24070*/  LDL.LU R8, [R1+0x420] ;  /* 0x0004200001087983 */ /* 0x001ee80000300800 */
[----:B------:R-:W-:Y:S04]  /*24080*/  STL.64 [R1+0x1a0], R4 ;  /* 0x0001a00401007387 */ /* 0x000fe80000100a00 */
[----:B------:R-:W-:Y:S04]  /*24090*/  STL.64 [R1+0x1a8], R6 ;  /* 0x0001a80601007387 */ /* 0x000fe80000100a00 */
[----:B------:R-:W3:Y:S04]  /*240a0*/  LDL.LU R9, [R1+0x424] ;  /* 0x0004240001097983 */ /* 0x000ee80000300800 */
[----:B--2---:R-:W2:Y:S04]  /*240b0*/  LDL.LU R10, [R1+0x428] ;  /* 0x00042800010a7983 */ /* 0x004ea80000300800 */
[----:B------:R-:W2:Y:S04]  /*240c0*/  LDL.LU R11, [R1+0x42c] ;  /* 0x00042c00010b7983 */ /* 0x000ea80000300800 */
[----:B--2---:R-:W-:Y:S04]  /*240d0*/  STL.64 [R1+0x1668], R10 ;  /* 0x0016680a01007387 */ /* 0x004fe80000100a00 */
[----:B---3--:R0:W-:Y:S04]  /*240e0*/  STL.64 [R1+0x1660], R8 ;  /* 0x0016600801007387 */ /* 0x0081e80000100a00 */
[----:B0-----:R-:W2:Y:S04]  /*240f0*/  LDL.LU R8, [R1+0x450] ;  /* 0x0004500001087983 */ /* 0x001ea80000300800 */
        /* <DEDUP_REMOVED lines=56> */
[----:B--2---:R0:W-:Y:S01]  /*24480*/  STL.64 [R1+0x16b0], R8 ;  /* 0x0016b00801007387 */ /* 0x0041e20000100a00 */
[----:B----4-:R-:W-:Y:S03]  /*24490*/  HMMA.16816.F32 R36, R16, R32, R36 ;  /* 0x000000201024723c */ /* 0x010fe60000001824 */
[----:B0-----:R-:W2:Y:S04]  /*244a0*/  LDL.LU R8, [R1+0x4a0] ;  /* 0x0004a00001087983 */ /* 0x001ea80000300800 */
[----:B------:R-:W2:Y:S04]  /*244b0*/  LDL.LU R9, [R1+0x4a4] ;  /* 0x0004a40001097983 */ /* 0x000ea80000300800 */
[----:B------:R-:W2:Y:S04]  /*244c0*/  LDL.LU R10, [R1+0x4a8] ;  /* 0x0004a800010a7983 */ /* 0x000ea80000300800 */
        /* <DEDUP_REMOVED lines=9> */
[----:B------:R-:W-:Y:S04]  /*24560*/  STL.64 [R1+0x190], R36 ;  /* 0x0001902401007387 */ /* 0x000fe80000100a00 */
[----:B------:R0:W-:Y:S04]  /*24570*/  STL.64 [R1+0x198], R38 ;  /* 0x0001982601007387 */ /* 0x0001e80000100a00 */
[----:B0-----:R-:W2:Y:S04]  /*24580*/  LDL.LU.64 R38, [R1+0x1730] ;  /* 0x0017300001267983 */ /* 0x001ea80000300a00 */
[----:B------:R-:W3:Y:S04]  /*24590*/  LDL.LU.64 R36, [R1+0x1728] ;  /* 0x0017280001247983 */ /* 0x000ee80000300a00 */
[----:B-1----:R-:W-:Y:S04]  /*245a0*/  STL.64 [R1+0x15a8], R14 ;  /* 0x0015a80e01007387 */ /* 0x002fe80000100a00 */
[----:B------:R0:W-:Y:S04]  /*245b0*/  STL.64 [R1+0x15a0], R12 ;  /* 0x0015a00c01007387 */ /* 0x0001e80000100a00 */
[----:B0-----:R-:W4:Y:S01]  /*245c0*/  LDL.LU R12, [R1] ;  /* 0x00000000010c7983 */ /* 0x001f220000300800 */
[----:B------:R-:W-:-:S03]  /*245d0*/  IMAD.MOV.U32 R13, RZ, RZ, R3 ;  /* 0x000000ffff0d7224 */ /* 0x000fc600078e0003 */
[----:B------:R-:W4:Y:S01]  /*245e0*/  LDL.LU R3, [R1+0x1720] ;  /* 0x0017200001037983 */ /* 0x000f220000300800 */
[----:B---3--:R-:W-:Y:S01]  /*245f0*/  HMMA.16816.F32 R40, R16, R36, R40 ;  /* 0x000000241028723c */ /* 0x008fe20000001828 */
[----:B--2---:R-:W-:Y:S02]  /*24600*/  IMAD.MOV.U32 R14, RZ, RZ, R39 ;  /* 0x000000ffff0e7224 */ /* 0x004fe400078e0027 */
[----:B------:R-:W-:Y:S01]  /*24610*/  IMAD.MOV.U32 R15, RZ, RZ, R38 ;  /* 0x000000ffff0f7224 */ /* 0x000fe200078e0026 */
[----:B------:R-:W2:Y:S04]  /*24620*/  LDL.LU R39, [R1+0x171c] ;  /* 0x00171c0001277983 */ /* 0x000ea80000300800 */
[----:B------:R-:W3:-:S15]  /*24630*/  LDL.LU R38, [R1+0x1718] ;  /* 0x0017180001267983 */ /* 0x000ede0000300800 */
[----:B------:R-:W-:Y:S04]  /*24640*/  STL.64 [R1+0x180], R40 ;  /* 0x0001802801007387 */ /* 0x000fe80000100a00 */
[----:B------:R0:W-:Y:S04]  /*24650*/  STL.64 [R1+0x188], R42 ;  /* 0x0001882a01007387 */ /* 0x0001e80000100a00 */
[----:B0-----:R-:W4:Y:S04]  /*24660*/  LDL.LU.64 R42, [R1+0x1710] ;  /* 0x00171000012a7983 */ /* 0x001f280000300a00 */
[----:B------:R-:W2:Y:S02]  /*24670*/  LDL.LU.64 R40, [R1+0x1708] ;  /* 0x0017080001287983 */ /* 0x000ea40000300a00 */
        /* <DEDUP_REMOVED lines=11> */
[----:B------:R-:W4:Y:S02]  /*24730*/  LDL.LU.64 R48, [R1+0x16e8] ;  /* 0x0016e80001307983 */ /* 0x000f240000300a00 */
[----:B----4-:R-:W-:-:S15]  /*24740*/  HMMA.16816.F32 R52, R16, R48, R52 ;  /* 0x000000301034723c */ /* 0x010fde0000001834 */
[----:B------:R-:W-:-:S08]  /*24750*/  NOP ;  /* 0x0000000000007918 */ /* 0x000fd00000000000 */
[----:B------:R-:W-:Y:S04]  /*24760*/  STL.64 [R1+0x150], R52 ;  /* 0x0001503401007387 */ /* 0x000fe80000100a00 */
[----:B------:R0:W-:Y:S04]  /*24770*/  STL.64 [R1+0x158], R54 ;  /* 0x0001583601007387 */ /* 0x0001e80000100a00 */
[----:B0-----:R-:W4:Y:S04]  /*24780*/  LDL.LU.64 R54, [R1+0x16e0] ;  /* 0x0016e00001367983 */ /* 0x001f280000300a00 */
[----:B------:R-:W2:Y:S02]  /*24790*/  LDL.LU.64 R52, [R1+0x16d8] ;  /* 0x0016d80001347983 */ /* 0x000ea40000300a00 */
[----:B--2---:R-:W-:Y:S02]  /*247a0*/  HMMA.16816.F32 R16, R16, R52, R4 ;  /* 0x000000341010723c */ /* 0x004fe40000001804 */
[----:B------:R-:W2:Y:S04]  /*247b0*/  LDL.LU.64 R6, [R1+0x16d0] ;  /* 0x0016d00001067983 */ /* 0x000ea80000300a00 */
[----:B------:R-:W2:-:S15]  /*247c0*/  LDL.LU.64 R4, [R1+0x16c8] ;  /* 0x0016c80001047983 */ /* 0x000e9e0000300a00 */
[----:B------:R-:W-:-:S02]  /*247d0*/  NOP ;  /* 0x0000000000007918 */ /* 0x000fc40000000000 */
        /* <DEDUP_REMOVED lines=47> */
[----:B--2---:R-:W-:Y:S02]  /*24ad0*/  HMMA.16816.F32 R4, R4, R52, R8 ;  /* 0x000000340404723c */ /* 0x004fe40000001808 */
[----:B------:R-:W2:Y:S04]  /*24ae0*/  LDL.LU.64 R10, [R1+0x1658] ;  /* 0x00165800010a7983 */ /* 0x000ea80000300a00 */
[----:B------:R-:W2:-:S15]  /*24af0*/  LDL.LU.64 R8, [R1+0x1650] ;  /* 0x0016500001087983 */ /* 0x000e9e0000300a00 */
[----:B------:R-:W-:-:S02]  /*24b00*/  NOP ;  /* 0x0000000000007918 */ /* 0x000fc40000000000 */
[----:B------:R0:W-:Y:S04]  /*24b10*/  STL.64 [R1+0x80], R4 ;  /* 0x0000800401007387 */ /* 0x0001e80000100a00 */
[----:B------:R1:W-:Y:S01]  /*24b20*/  STL.64 [R1+0x88], R6 ;  /* 0x0000880601007387 */ /* 0x0003e20000100a00 */
[----:B0-----:R-:W-:Y:S02]  /*24b30*/  IMAD.MOV.U32 R4, RZ, RZ, R42 ;  /* 0x000000ffff047224 */ /* 0x001fe400078e002a */
[----:B------:R-:W-:Y:S01]  /*24b40*/  IMAD.MOV.U32 R5, RZ, RZ, R38 ;  /* 0x000000ffff057224 */ /* 0x000fe200078e0026 */
[----:B------:R-:W4:Y:S04]  /*24b50*/  LDL.LU R42, [R1+0x1648] ;  /* 0x00164800012a7983 */ /* 0x000f280000300800 */
[----:B------:R-:W4:Y:S01]  /*24b60*/  LDL.LU R38, [R1+0x1644] ;  /* 0x0016440001267983 */ /* 0x000f220000300800 */
[----:B-1----:R-:W-:-:S03]  /*24b70*/  IMAD.MOV.U32 R6, RZ, RZ, R39 ;  /* 0x000000ffff067224 */ /* 0x002fc600078e0027 */
[----:B------:R-:W4:Y:S01]  /*24b80*/  LDL.LU R39, [R1+0x1640] ;  /* 0x0016400001277983 */ /* 0x000f220000300800 */
[----:B------:R-:W-:Y:S01]  /*24b90*/  IMAD.MOV.U32 R7, RZ, RZ, R3 ;  /* 0x000000ffff077224 */ /* 0x000fe200078e0003 */
[C---:B--2---:R-:W-:Y:S06]  /*24ba0*/  HMMA.16816.F32 R20, R8.reuse, R24, R20 ;  /* 0x000000180814723c */ /* 0x044fec0000001814 */
[C---:B------:R-:W-:Y:S06]  /*24bb0*/  HMMA.16816.F32 R56, R8.reuse, R56, R28 ;  /* 0x000000380838723c */ /* 0x040fec000000181c */
[C---:B------:R-:W-:Y:S11]  /*24bc0*/  HMMA.16816.F32 R4, R8.reuse, R32, R4 ;  /* 0x000000200804723c */ /* 0x040ff60000001804 */
[----:B------:R-:W-:Y:S04]  /*24bd0*/  STL.64 [R1+0x70], R20 ;  /* 0x0000701401007387 */ /* 0x000fe80000100a00 */
[----:B------:R0:W-:Y:S04]  /*24be0*/  STL.64 [R1+0x78], R22 ;  /* 0x0000781601007387 */ /* 0x0001e80000100a00 */
[----:B0-----:R-:W2:Y:S04]  /*24bf0*/  LDL.LU.64 R22, [R1+0x1638] ;  /* 0x0016380001167983 */ /* 0x001ea80000300a00 */
[----:B------:R-:W2:Y:S04]  /*24c00*/  LDL.LU.64 R20, [R1+0x1630] ;  /* 0x0016300001147983 */ /* 0x000ea80000300a00 */
[----:B------:R-:W2:Y:S04]  /*24c10*/  LDL.LU.64 R30, [R1+0x1628] ;  /* 0x00162800011e7983 */ /* 0x000ea80000300a00 */
[----:B------:R-:W2:Y:S04]  /*24c20*/  LDL.LU.64 R28, [R1+0x1620] ;  /* 0x00162000011c7983 */ /* 0x000ea80000300a00 */
[----:B------:R-:W-:Y:S04]  /*24c30*/  STL.64 [R1+0x60], R56 ;  /* 0x0000603801007387 */ /* 0x000fe80000100a00 */
[----:B------:R0:W-:Y:S04]  /*24c40*/  STL.64 [R1+0x68], R58 ;  /* 0x0000683a01007387 */ /* 0x0001e80000100a00 */
[----:B0-----:R-:W2:Y:S04]  /*24c50*/  LDL.LU.64 R58, [R1+0x1618] ;  /* 0x00161800013a7983 */ /* 0x001ea80000300a00 */
[----:B------:R-:W2:Y:S04]  /*24c60*/  LDL.LU.64 R56, [R1+0x1610] ;  /* 0x0016100001387983 */ /* 0x000ea80000300a00 */
[----:B------:R-:W-:Y:S04]  /*24c70*/  STL.64 [R1+0x30], R4 ;  /* 0x0000300401007387 */ /* 0x000fe80000100a00 */
[----:B------:R3:W-:Y:S02]  /*24c80*/  STL.64 [R1+0x38], R6 ;  /* 0x0000380601007387 */ /* 0x0007e40000100a00 */
[----:B---3--:R-:W-:Y:S02]  /*24c90*/  HMMA.16816.F32 R4, R8, R36, R16 ;  /* 0x000000240804723c */ /* 0x008fe40000001810 */
[----:B----4-:R0:W-:Y:S05]  /*24ca0*/  STL.64 [R1+0x15d0], R38 ;  /* 0x0015d02601007387 */ /* 0x0101ea0000100a00 */
[----:B------:R-:W-:-:S15]  /*24cb0*/  IMAD.MOV.U32 R36, RZ, RZ, R43 ;  /* 0x000000ffff247224 */ /* 0x000fde00078e002b */
[----:B------:R-:W-:-:S01]  /*24cc0*/  NOP ;  /* 0x0000000000007918 */ /* 0x000fc20000000000 */
[----:B------:R-:W-:Y:S04]  /*24cd0*/  STL.64 [R1+0x20], R4 ;  /* 0x0000200401007387 */ /* 0x000fe80000100a00 */
[----:B------:R1:W-:Y:S04]  /*24ce0*/  STL.64 [R1+0x28], R6 ;  /* 0x0000280601007387 */ /* 0x0003e80000100a00 */
[----:B------:R-:W3:Y:S01]  /*24cf0*/  LDL.LU R43, [R1+0x160c] ;  /* 0x00160c00012b7983 */ /* 0x000ee20000300800 */
[----:B------:R-:W4:Y:S01]  /*24d00*/  S2R R3, SR_TID.X ;  /* 0x0000000000037919 */ /* 0x000f220000002100 */
[----:B0-----:R-:W-:-:S02]  /*24d10*/  IMAD.MOV.U32 R38, RZ, RZ, R0 ;  /* 0x000000ffff267224 */ /* 0x001fc400078e0000 */
[----:B------:R-:W-:Y:S01]  /*24d20*/  IMAD.MOV.U32 R37, RZ, RZ, R2 ;  /* 0x000000ffff257224 */ /* 0x000fe200078e0002 */
[----:B------:R-:W3:Y:S01]  /*24d30*/  LDL.LU R39, [R1+0x28c] ;  /* 0x00028c0001277983 */ /* 0x000ee20000300800 */
[----:B-1----:R-:W-:Y:S01]  /*24d40*/  HMMA.16816.F32 R4, R8, R40, R12 ;  /* 0x000000280804723c */ /* 0x002fe2000000180c */
[C---:B----4-:R-:W-:Y:S01]  /*24d50*/  LOP3.LUT R0, R3.reuse, 0x7, RZ, 0xc0, !PT ;  /* 0x0000000703007812 */ /* 0x050fe200078ec0ff */
[----:B------:R-:W-:-:S04]  /*24d60*/  IMAD.SHL.U32 R19, R3, 0x2, RZ ;  /* 0x0000000203137824 */ /* 0x000fc800078e00ff */
[----:B------:R-:W-:Y:S02]  /*24d70*/  IMAD R0, R0, 0x110, RZ ;  /* 0x0000011000007824 */ /* 0x000fe400078e02ff */
[----:B------:R-:W-:-:S03]  /*24d80*/  IMAD.SHL.U32 R2, R3, 0x80, RZ ;  /* 0x0000008003027824 */ /* 0x000fc600078e00ff */
[----:B------:R-:W-:-:S13]  /*24d90*/  LOP3.LUT R19, R0, 0x10, R19, 0x78, !PT ;  /* 0x0000001000137812 */ /* 0x000fda00078e7813 */
[----:B------:R-:W-:Y:S01]  /*24da0*/  IMAD.MOV.U32 R0, RZ, RZ, R5 ;  /* 0x000000ffff007224 */ /* 0x000fe200078e0005 */
[----:B------:R2:W-:Y:S01]  /*24db0*/  STL [R1+0x10], R4 ;  /* 0x0000100401007387 */ /* 0x0005e20000100800 */
[----:B------:R-:W-:Y:S01]  /*24dc0*/  IMAD.MOV.U32 R3, RZ, RZ, R7 ;  /* 0x000000ffff037224 */ /* 0x000fe200078e0007 */
[----:B------:R-:W-:Y:S01]  /*24dd0*/  LOP3.LUT R19, R19, 0x800, R2, 0xf8, !PT ;  /* 0x0000080013137812 */ /* 0x000fe200078ef802 */
[----:B------:R-:W-:-:S03]  /*24de0*/  IMAD.MOV.U32 R2, RZ, RZ, R6 ;  /* 0x000000ffff027224 */ /* 0x000fc600078e0006 */
[----:B------:R-:W-:Y:S01]  /*24df0*/  LOP3.LUT R19, R19, 0x20, RZ, 0x3c, !PT ;  /* 0x0000002013137812 */ /* 0x000fe200078e3cff */
[----:B--2---:R-:W-:Y:S01]  /*24e00*/  HMMA.16816.F32 R4, R8, R44, R56 ;  /* 0x0000002c0804723c */ /* 0x004fe20000001838 */
[----:B---3--:R-:W-:Y:S04]  /*24e10*/  STL.64 [R1+0x15c8], R42 ;  /* 0x0015c82a01007387 */ /* 0x008fe80000100a00 */
[----:B------:R-:W2:-:S15]  /*24e20*/  LDL.LU R12, [R1+0x270] ;  /* 0x00027000010c7983 */ /* 0x000e9e0000300800 */
[----:B------:R-:W-:-:S03]  /*24e30*/  NOP ;  /* 0x0000000000007918 */ /* 0x000fc60000000000 */
[----:B------:R-:W-:Y:S04]  /*24e40*/  STL.64 [R1], R4 ;  /* 0x0000000401007387 */ /* 0x000fe80000100a00 */
[----:B------:R-:W-:Y:S04]  /*24e50*/  STL.64 [R1+0x8], R6 ;  /* 0x0000080601007387 */ /* 0x000fe80000100a00 */
[----:B------:R-:W0:Y:S04]  /*24e60*/  LDSM.16.MT88.4 R4, [R19+UR5+0x3000] ;  /* 0x003000051304783b */ /* 0x000e280008004200 */
[----:B------:R-:W2:Y:S04]  /*24e70*/  LDL.LU R13, [R1+0x274] ;  /* 0x00027400010d7983 */ /* 0x000ea80000300800 */
[----:B------:R-:W2:Y:S04]  /*24e80*/  LDL.LU R14, [R1+0x278] ;  /* 0x00027800010e7983 */ /* 0x000ea80000300800 */
[----:B------:R-:W2:Y:S04]  /*24e90*/  LDL.LU R15, [R1+0x27c] ;  /* 0x00027c00010f7983 */ /* 0x000ea80000300800 */
[----:B------:R-:W-:Y:S04]  /*24ea0*/  STL [R1+0x15b0], R19 ;  /* 0x0015b01301007387 */ /* 0x000fe80000100800 */
[----:B0-----:R-:W-:Y:S04]  /*24eb0*/  STL.64 [R1+0x1570], R6 ;  /* 0x0015700601007387 */ /* 0x001fe80000100a00 */
[----:B------:R0:W-:Y:S02]  /*24ec0*/  STL.64 [R1+0x1568], R4 ;  /* 0x0015680401007387 */ /* 0x0001e40000100a00 */
[----:B0-----:R-:W-:-:S02]  /*24ed0*/  IMAD.MOV.U32 R4, RZ, RZ, R31 ;  /* 0x000000ffff047224 */ /* 0x001fc400078e001f */
[----:B------:R-:W-:Y:S01]  /*24ee0*/  IMAD.MOV.U32 R5, RZ, RZ, R30 ;  /* 0x000000ffff057224 */ /* 0x000fe200078e001e */
[----:B------:R-:W3:Y:S04]  /*24ef0*/  LDL.LU R31, [R1+0x1608] ;  /* 0x00160800011f7983 */ /* 0x000ee80000300800 */
[----:B------:R-:W4:Y:S01]  /*24f00*/  LDL.LU R30, [R1+0x1604] ;  /* 0x00160400011e7983 */ /* 0x000f220000300800 */
[----:B------:R-:W-:Y:S02]  /*24f10*/  IMAD.MOV.U32 R6, RZ, RZ, R28 ;  /* 0x000000ffff067224 */ /* 0x000fe400078e001c */
[----:B------:R-:W-:Y:S01]  /*24f20*/  IMAD.MOV.U32 R7, RZ, RZ, R29 ;  /* 0x000000ffff077224 */ /* 0x000fe200078e001d */
[----:B------:R-:W2:Y:S04]  /*24f30*/  LDL.LU R28, [R1+0x1600] ;  /* 0x00160000011c7983 */ /* 0x000ea80000300800 */
[----:B------:R-:W2:Y:S04]  /*24f40*/  LDL.LU R29, [R1+0x15fc] ;  /* 0x0015fc00011d7983 */ /* 0x000ea80000300800 */
[----:B------:R-:W2:Y:S04]  /*24f50*/  LDL.LU R40, [R1+0x240] ;  /* 0x0002400001287983 */ /* 0x000ea80000300800 */
[----:B------:R-:W2:Y:S01]  /*24f60*/  LDL.LU R41, [R1+0x244] ;  /* 0x0002440001297983 */ /* 0x000ea20000300800 */
[----:B------:R-:W-:Y:S03]  /*24f70*/  HMMA.16816.F32 R56, R8, R48, R36 ;  /* 0x000000300838723c */ /* 0x000fe60000001824 */
[----:B------:R-:W2:Y:S04]  /*24f80*/  LDL.LU R42, [R1+0x248] ;  /* 0x00024800012a7983 */ /* 0x000ea80000300800 */
[----:B------:R-:W2:Y:S01]  /*24f90*/  LDL.LU R43, [R1+0x24c] ;  /* 0x00024c00012b7983 */ /* 0x000ea20000300800 */
[----:B---3--:R-:W-:-:S02]  /*24fa0*/  IMAD.MOV.U32 R39, RZ, RZ, R31 ;  /* 0x000000ffff277224 */ /* 0x008fc400078e001f */
[----:B----4-:R-:W-:Y:S02]  /*24fb0*/  IMAD.MOV.U32 R38, RZ, RZ, R30 ;  /* 0x000000ffff267224 */ /* 0x010fe400078e001e */
[----:B--2---:R-:W-:Y:S02]  /*24fc0*/  IMAD.MOV.U32 R36, RZ, RZ, R28 ;  /* 0x000000ffff247224 */ /* 0x004fe400078e001c */
[----:B------:R-:W-:Y:S01]  /*24fd0*/  IMAD.MOV.U32 R37, RZ, RZ, R29 ;  /* 0x000000ffff257224 */ /* 0x000fe200078e001d */
[----:B------:R-:W2:Y:S04]  /*24fe0*/  LDL.LU R28, [R1+0x15f8] ;  /* 0x0015f800011c7983 */ /* 0x000ea80000300800 */
[----:B------:R-:W2:Y:S04]  /*24ff0*/  LDL.LU R29, [R1+0x15f4] ;  /* 0x0015f400011d7983 */ /* 0x000ea80000300800 */
[----:B------:R-:W2:Y:S04]  /*25000*/  LDL.LU R30, [R1+0x15f0] ;  /* 0x0015f000011e7983 */ /* 0x000ea80000300800 */
[----:B------:R-:W2:Y:S04]  /*25010*/  LDL.LU R31, [R1+0x15ec] ;  /* 0x0015ec00011f7983 */ /* 0x000ea80000300800 */
[----:B------:R0:W-:Y:S04]  /*25020*/  STL.64 [R1+0x13a0], R58 ;  /* 0x0013a03a01007387 */ /* 0x0001e80000100a00 */
[----:B------:R-:W-:Y:S01]  /*25030*/  STL.64 [R1+0x1398], R56 ;  /* 0x0013983801007387 */ /* 0x000fe20000100a00 */
[----:B------:R-:W-:-:S03]  /*25040*/  IMAD.MOV.U32 R17, RZ, RZ, R60 ;  /* 0x000000ffff117224 */ /* 0x000fc600078e003c */
[----:B0-----:R-:W3:Y:S04]  /*25050*/  LDL R58, [R1+0x48] ;  /* 0x00004800013a7983 */ /* 0x001ee80000100800 */
[----:B------:R-:W3:Y:S04]  /*25060*/  LDL R59, [R1+0x4c] ;  /* 0x00004c00013b7983 */ /* 0x000ee80000100800 */
[----:B------:R-:W4:Y:S04]  /*25070*/  LDL.LU R16, [R1+0x220] ;  /* 0x0002200001107983 */ /* 0x000f280000300800 */
[----:B------:R-:W3:Y:S04]  /*25080*/  LDL.LU R60, [R1+0x15e8] ;  /* 0x0015e800013c7983 */ /* 0x000ee80000300800 */
[----:B------:R-:W4:Y:S04]  /*25090*/  LDL.LU R18, [R1+0x228] ;  /* 0x0002280001127983 */ /* 0x000f280000300800 */
[----:B------:R-:W4:Y:S01]  /*250a0*/  LDL.LU R19, [R1+0x22c] ;  /* 0x00022c0001137983 */ /* 0x000f220000300800 */
[----:B--2---:R-:W-:Y:S03]  /*250b0*/  HMMA.16816.F32 R28, R8, R52, R28 ;  /* 0x00000034081c723c */ /* 0x004fe6000000181c */
[----:B------:R-:W2:Y:S04]  /*250c0*/  LDL.LU R8, [R1+0x260] ;  /* 0x0002600001087983 */ /* 0x000ea80000300800 */
[----:B------:R-:W2:Y:S04]  /*250d0*/  LDL.LU R9, [R1+0x264] ;  /* 0x0002640001097983 */ /* 0x000ea80000300800 */
[----:B------:R-:W2:Y:S01]  /*250e0*/  LDL.LU R10, [R1+0x268] ;  /* 0x00026800010a7983 */ /* 0x000ea20000300800 */
[----:B------:R-:W-:Y:S01]  /*250f0*/  HMMA.16816.F32 R12, R20, R26, R12 ;  /* 0x0000001a140c723c */ /* 0x000fe2000000180c */
[----:B---3--:R-:W-:-:S10]  /*25100*/  IMAD.MOV.U32 R11, RZ, RZ, R60 ;  /* 0x000000ffff0b7224 */ /* 0x008fd400078e003c */
[----:B------:R-:W-:Y:S04]  /*25110*/  STL.64 [R1+0x1390], R30 ;  /* 0x0013901e01007387 */ /* 0x000fe80000100a00 */
[----:B------:R-:W-:Y:S08]  /*25120*/  STL.64 [R1+0x1410], R28 ;  /* 0x0014101c01007387 */ /* 0x000ff00000100a00 */
[----:B------:R0:W-:Y:S04]  /*25130*/  STL.64 [R1+0x5c0], R12 ;  /* 0x0005c00c01007387 */ /* 0x0001e80000100a00 */
[----:B------:R1:W-:Y:S01]  /*25140*/  STL.64 [R1+0x5c8], R14 ;  /* 0x0005c80e01007387 */ /* 0x0003e20000100a00 */
[----:B------:R-:W-:-:S03]  /*25150*/  IMAD.MOV.U32 R60, RZ, RZ, R12 ;  /* 0x000000ffff3c7224 */ /* 0x000fc600078e000c */
[----:B0-----:R-:W3:Y:S04]  /*25160*/  LDL.LU R12, [R1+0x210] ;  /* 0x00021000010c7983 */ /* 0x001ee80000300800 */
[----:B------:R-:W3:Y:S04]  /*25170*/  LDL.LU R13, [R1+0x214] ;  /* 0x00021400010d7983 */ /* 0x000ee80000300800 */
[----:B-1----:R-:W3:Y:S04]  /*25180*/  LDL.LU R14, [R1+0x218] ;  /* 0x00021800010e7983 */ /* 0x002ee80000300800 */
[----:B------:R-:W3:Y:S04]  /*25190*/  LDL.LU R15, [R1+0x21c] ;  /* 0x00021c00010f7983 */ /* 0x000ee80000300800 */
[----:B------:R-:W3:Y:S04]  /*251a0*/  LDL.LU R24, [R1+0x120] ;  /* 0x0001200001187983 */ /* 0x000ee80000300800 */
[----:B------:R-:W3:Y:S04]  /*251b0*/  LDL.LU R25, [R1+0x124] ;  /* 0x0001240001197983 */ /* 0x000ee80000300800 */
[----:B------:R-:W3:Y:S04]  /*251c0*/  LDL.LU R26, [R1+0x128] ;  /* 0x00012800011a7983 */ /* 0x000ee80000300800 */
[----:B------:R-:W3:Y:S04]  /*251d0*/  LDL.LU R27, [R1+0x12c] ;  /* 0x00012c00011b7983 */ /* 0x000ee80000300800 */
[----:B------:R-:W-:Y:S04]  /*251e0*/  STL [R1+0x136c], R60 ;  /* 0x00136c3c01007387 */ /* 0x000fe80000100800 */
[----:B------:R-:W3:Y:S01]  /*251f0*/  LDL.LU R28, [R1+0x1f0] ;  /* 0x0001f000011c7983 */ /* 0x000ee20000300800 */
[----:B------:R-:W-:-:S02]  /*25200*/  IMAD.MOV.U32 R29, RZ, RZ, R34 ;  /* 0x000000ffff1d7224 */ /* 0x000fc400078e0022 */
[----:B------:R-:W-:Y:S01]  /*25210*/  IMAD.MOV.U32 R30, RZ, RZ, R35 ;  /* 0x000000ffff1e7224 */ /* 0x000fe200078e0023 */
[----:B--2---:R-:W-:-:S15]  /*25220*/  HMMA.16816.F32 R8, R20, R58, R8 ;  /* 0x0000003a1408723c */ /* 0x004fde0000001808 */
[----:B------:R-:W-:-:S08]  /*25230*/  NOP ;  /* 0x0000000000007918 */ /* 0x000fd00000000000 */
[----:B------:R0:W-:Y:S04]  /*25240*/  STL.64 [R1+0x540], R8 ;  /* 0x0005400801007387 */ /* 0x0001e80000100a00 */
[----:B------:R1:W-:Y:S04]  /*25250*/  STL.64 [R1+0x548], R10 ;  /* 0x0005480a01007387 */ /* 0x0003e80000100a00 */
[----:B------:R-:W2:Y:S04]  /*25260*/  LDL.LU R34, [R1+0x15e4] ;  /* 0x0015e40001227983 */ /* 0x000ea80000300800 */
[----:B------:R-:W2:Y:S04]  /*25270*/  LDL.LU R35, [R1+0x15e0] ;  /* 0x0015e00001237983 */ /* 0x000ea80000300800 */
[----:B------:R-:W3:Y:S04]  /*25280*/  LDL.LU R31, [R1+0x1fc] ;  /* 0x0001fc00011f7983 */ /* 0x000ee80000300800 */
[----:B0-----:R-:W3:Y:S04]  /*25290*/  LDL.LU R8, [R1+0x1e0] ;  /* 0x0001e00001087983 */ /* 0x001ee80000300800 */
[----:B------:R-:W3:Y:S01]  /*252a0*/  LDL.LU R9, [R1+0x1e4] ;  /* 0x0001e40001097983 */ /* 0x000ee20000300800 */
[----:B-1----:R-:W-:-:S02]  /*252b0*/  IMAD.MOV.U32 R10, RZ, RZ, R46 ;  /* 0x000000ffff0a7224 */ /* 0x002fc400078e002e */
[----:B------:R-:W-:Y:S01]  /*252c0*/  IMAD.MOV.U32 R11, RZ, RZ, R47 ;  /* 0x000000ffff0b7224 */ /* 0x000fe200078e002f */
[----:B------:R-:W4:Y:S04]  /*252d0*/  LDL.LU R46, [R1+0x15dc] ;  /* 0x0015dc00012e7983 */ /* 0x000f280000300800 */
[----:B------:R-:W4:Y:S01]  /*252e0*/  LDL.LU R47, [R1+0x15d8] ;  /* 0x0015d800012f7983 */ /* 0x000f220000300800 */
        /* <DEDUP_REMOVED lines=9> */
[----:B0-----:R-:W2:Y:S02]  /*25380*/  LDL.LU.64 R42, [R1+0x15c8] ;  /* 0x0015c800012a7983 */ /* 0x001ea40000300a00 */
[----:B--2---:R-:W-:-:S15]  /*25390*/  HMMA.16816.F32 R4, R20, R42, R4 ;  /* 0x0000002a1404723c */ /* 0x004fde0000001804 */
[----:B------:R-:W-:-:S08]  /*253a0*/  NOP ;  /* 0x0000000000007918 */ /* 0x000fd00000000000 */
[----:B------:R0:W-:Y:S04]  /*253b0*/  STL.64 [R1+0x250], R4 ;  /* 0x0002500401007387 */ /* 0x0001e80000100a00 */
[----:B------:R1:W-:Y:S01]  /*253c0*/  STL.64 [R1+0x258], R6 ;  /* 0x0002580601007387 */ /* 0x0003e20000100a00 */
[----:B------:R-:W-:Y:S02]  /*253d0*/  IMAD.MOV.U32 R36, RZ, RZ, R5 ;  /* 0x000000ffff247224 */ /* 0x000fe400078e0005 */
[----:B------:R-:W-:Y:S02]  /*253e0*/  IMAD.MOV.U32 R37, RZ, RZ, R7 ;  /* 0x000000ffff257224 */ /* 0x000fe400078e0007 */
[----:B0-----:R-:W-:Y:S02]  /*253f0*/  IMAD.MOV.U32 R4, RZ, RZ, R54 ;  /* 0x000000ffff047224 */ /* 0x001fe400078e0036 */
[----:B------:R-:W-:Y:S01]  /*25400*/  IMAD.MOV.U32 R5, RZ, RZ, R55 ;  /* 0x000000ffff057224 */ /* 0x000fe200078e0037 */
[----:B------:R-:W2:Y:S04]  /*25410*/  LDL.LU R54, [R1+0x15c0] ;  /* 0x0015c00001367983 */ /* 0x000ea80000300800 */
[----:B------:R-:W2:Y:S01]  /*25420*/  LDL.LU R55, [R1+0x15bc] ;  /* 0x0015bc0001377983 */ /* 0x000ea20000300800 */
[----:B-1----:R-:W-:-:S02]  /*25430*/  IMAD.MOV.U32 R6, RZ, RZ, R50 ;  /* 0x000000ffff067224 */ /* 0x002fc400078e0032 */
[----:B------:R-:W-:Y:S01]  /*25440*/  IMAD.MOV.U32 R7, RZ, RZ, R51 ;  /* 0x000000ffff077224 */ /* 0x000fe200078e0033 */
[----:B------:R-:W3:Y:S04]  /*25450*/  LDL.LU R50, [R1+0x15b8] ;  /* 0x0015b80001327983 */ /* 0x000ee80000300800 */
[----:B------:R-:W3:Y:S01]  /*25460*/  LDL.LU R51, [R1+0x15b4] ;  /* 0x0015b40001337983 */ /* 0x000ee20000300800 */
[----:B----4-:R-:W-:Y:S03]  /*25470*/  HMMA.16816.F32 R16, R20, R46, R16 ;  /* 0x0000002e1410723c */ /* 0x010fe60000001810 */
[----:B------:R-:W-:Y:S04]  /*25480*/  STL [R1+0x1374], R36 ;  /* 0x0013742401007387 */ /* 0x000fe80000100800 */
[----:B------:R-:W-:-:S15]  /*25490*/  STL [R1+0x1370], R37 ;  /* 0x0013702501007387 */ /* 0x000fde0000100800 */
[----:B------:R-:W-:-:S02]  /*254a0*/  NOP ;  /* 0x0000000000007918 */ /* 0x000fc40000000000 */
[----:B------:R-:W-:Y:S02]  /*254b0*/  IMAD.MOV.U32 R45, RZ, RZ, R18 ;  /* 0x000000ffff2d7224 */ /* 0x000fe400078e0012 */
[----:B------:R-:W-:Y:S02]  /*254c0*/  IMAD.MOV.U32 R52, RZ, RZ, R17 ;  /* 0x000000ffff347224 */ /* 0x000fe400078e0011 */
[----:B------:R-:W-:Y:S01]  /*254d0*/  IMAD.MOV.U32 R53, RZ, RZ, R19 ;  /* 0x000000ffff357224 */ /* 0x000fe200078e0013 */
[----:B------:R-:W-:Y:S04]  /*254e0*/  STL.64 [R1+0x230], R16 ;  /* 0x0002301001007387 */ /* 0x000fe80000100a00 */
[----:B------:R0:W-:Y:S04]  /*254f0*/  STL.64 [R1+0x238], R18 ;  /* 0x0002381201007387 */ /* 0x0001e80000100a00 */
[----:B0-----:R-:W4:Y:S04]  /*25500*/  LDL.LU R19, [R1+0x15b0] ;  /* 0x0015b00001137983 */ /* 0x001f280000300800 */
[----:B------:R-:W-:Y:S04]  /*25510*/  STL [R1+0x1380], R45 ;  /* 0x0013802d01007387 */ /* 0x000fe80000100800 */
[----:B------:R-:W-:Y:S04]  /*25520*/  STL [R1+0x137c], R52 ;  /* 0x00137c3401007387 */ /* 0x000fe80000100800 */
[----:B------:R-:W-:Y:S01]  /*25530*/  STL [R1+0x1378], R53 ;  /* 0x0013783501007387 */ /* 0x000fe20000100800 */
[C---:B---3--:R-:W-:Y:S06]  /*25540*/  HMMA.16816.F32 R12, R20.reuse, R50, R12 ;  /* 0x00000032140c723c */ /* 0x048fec000000180c */
[----:B--2---:R-:W-:-:S15]  /*25550*/  HMMA.16816.F32 R20, R20, R54, R24 ;  /* 0x000000361414723c */ /* 0x004fde0000001818 */
[----:B------:R-:W-:-:S02]  /*25560*/  NOP ;  /* 0x0000000000007918 */ /* 0x000fc40000000000 */
[----:B------:R-:W-:Y:S04]  /*25570*/  STL.64 [R1+0x210], R12 ;  /* 0x0002100c01007387 */ /* 0x000fe80000100a00 */
[----:B------:R0:W-:Y:S04]  /*25580*/  STL.64 [R1+0x218], R14 ;  /* 0x0002180e01007387 */ /* 0x0001e80000100a00 */
[----:B0-----:R-:W2:Y:S04]  /*25590*/  LDL.LU.64 R14, [R1+0x15a8] ;  /* 0x0015a800010e7983 */ /* 0x001ea80000300a00 */
[----:B------:R-:W2:Y:S04]  /*255a0*/  LDL.LU.64 R12, [R1+0x15a0] ;  /* 0x0015a000010c7983 */ /* 0x000ea80000300a00 */
[----:B------:R-:W2:Y:S04]  /*255b0*/  LDL.LU.64 R26, [R1+0x1598] ;  /* 0x00159800011a7983 */ /* 0x000ea80000300a00 */
[----:B------:R-:W2:Y:S04]  /*255c0*/  LDL.LU.64 R24, [R1+0x1590] ;  /* 0x0015900001187983 */ /* 0x000ea80000300a00 */
[----:B------:R0:W-:Y:S04]  /*255d0*/  STL.64 [R1+0x130], R20 ;  /* 0x0001301401007387 */ /* 0x0001e80000100a00 */
[----:B------:R1:W-:Y:S04]  /*255e0*/  STL.64 [R1+0x138], R22 ;  /* 0x0001381601007387 */ /* 0x0003e80000100a00 */
[----:B0-----:R-:W3:Y:S04]  /*255f0*/  LDL.LU R20, [R1+0xa0] ;  /* 0x0000a00001147983 */ /* 0x001ee80000300800 */
[----:B------:R-:W3:Y:S04]  /*25600*/  LDL.LU R21, [R1+0xa4] ;  /* 0x0000a40001157983 */ /* 0x000ee80000300800 */
[----:B-1----:R-:W3:Y:S04]  /*25610*/  LDL.LU R22, [R1+0xa8] ;  /* 0x0000a80001167983 */ /* 0x002ee80000300800 */
[----:B------:R-:W3:Y:S04]  /*25620*/  LDL.LU R23, [R1+0xac] ;  /* 0x0000ac0001177983 */ /* 0x000ee80000300800 */
[----:B------:R0:W-:Y:S04]  /*25630*/  STL.64 [R1+0x1578], R54 ;  /* 0x0015783601007387 */ /* 0x0001e80000100a00 */
[----:B0-----:R-:W3:Y:S01]  /*25640*/  LDL.64 R54, [R1+0x58] ;  /* 0x0000580001367983 */ /* 0x001ee20000100a00 */
[----:B------:R-:W-:-:S03]  /*25650*/  IMAD.MOV.U32 R44, RZ, RZ, R16 ;  /* 0x000000ffff2c7224 */ /* 0x000fc600078e0010 */
[----:B----4-:R-:W0:Y:S01]  /*25660*/  LDSM.16.MT88.4 R16, [R19+UR5+0x3080] ;  /* 0x003080051310783b */ /* 0x010e220008004200 */
[C---:B--2---:R-:W-:Y:S06]  /*25670*/  HMMA.16816.F32 R24, R12.reuse, R58, R24 ;  /* 0x0000003a0c18723c */ /* 0x044fec0000001818 */
[C---:B---3--:R-:W-:Y:S06]  /*25680*/  HMMA.16816.F32 R20, R12.reuse, R54, R20 ;  /* 0x000000360c14723c */ /* 0x048fec0000001814 */
[----:B------:R-:W-:-:S15]  /*25690*/  HMMA.16816.F32 R8, R12, R38, R8 ;  /* 0x000000260c08723c */ /* 0x000fde0000001808 */
[----:B------:R-:W-:-:S02]  /*256a0*/  NOP ;  /* 0x0000000000007918 */ /* 0x000fc40000000000 */
[----:B------:R-:W-:Y:S04]  /*256b0*/  STL.64 [R1+0x590], R20 ;  /* 0x0005901401007387 */ /* 0x000fe80000100a00 */
[----:B------:R-:W-:Y:S04]  /*256c0*/  STL.64 [R1+0x598], R22 ;  /* 0x0005981601007387 */ /* 0x000fe80000100a00 */
[----:B0-----:R-:W-:Y:S04]  /*256d0*/  STL.64 [R1+0x1538], R18 ;  /* 0x0015381201007387 */ /* 0x001fe80000100a00 */
[----:B------:R-:W-:Y:S04]  /*256e0*/  STL.64 [R1+0x510], R24 ;  /* 0x0005101801007387 */ /* 0x000fe80000100a00 */
[----:B------:R-:W-:Y:S04]  /*256f0*/  STL.64 [R1+0x518], R26 ;  /* 0x0005181a01007387 */ /* 0x000fe80000100a00 */
[----:B------:R0:W-:Y:S02]  /*25700*/  STL.64 [R1+0x1530], R16 ;  /* 0x0015301001007387 */ /* 0x0001e40000100a00 */
[----:B0-----:R-:W-:Y:S02]  /*25710*/  HMMA.16816.F32 R16, R12, R34, R28 ;  /* 0x000000220c10723c */ /* 0x001fe4000000181c */
[----:B------:R-:W-:-:S15]  /*25720*/  STL.64 [R1+0x1550], R38 ;  /* 0x0015502601007387 */ /* 0x000fde0000100a00 */
[----:B------:R-:W-:-:S06]  /*25730*/  NOP ;  /* 0x0000000000007918 */ /* 0x000fcc0000000000 */
[----:B------:R-:W-:Y:S04]  /*25740*/  STL.64 [R1+0x4a0], R16 ;  /* 0x0004a01001007387 */ /* 0x000fe80000100a00 */
[----:B------:R-:W-:Y:S04]  /*25750*/  STL.64 [R1+0x4a8], R18 ;  /* 0x0004a81201007387 */ /* 0x000fe80000100a00 */
[----:B------:R-:W2:Y:S04]  /*25760*/  LDL.LU R28, [R1+0x3a0] ;  /* 0x0003a000011c7983 */ /* 0x000ea80000300800 */
[----:B------:R-:W-:Y:S04]  /*25770*/  STL.64 [R1+0x260], R8 ;  /* 0x0002600801007387 */ /* 0x000fe80000100a00 */
[----:B------:R-:W-:Y:S04]  /*25780*/  STL.64 [R1+0x268], R10 ;  /* 0x0002680a01007387 */ /* 0x000fe80000100a00 */
[----:B------:R-:W2:Y:S04]  /*25790*/  LDL.LU R29, [R1+0x3a4] ;  /* 0x0003a400011d7983 */ /* 0x000ea80000300800 */
[----:B------:R-:W3:Y:S04]  /*257a0*/  LDL.LU R30, [R1+0x3a8] ;  /* 0x0003a800011e7983 */ /* 0x000ee80000300800 */
[----:B------:R-:W3:Y:S01]  /*257b0*/  LDL.LU R31, [R1+0x3ac] ;  /* 0x0003ac00011f7983 */ /* 0x000ee20000300800 */
[----:B------:R-:W0:Y:S01]  /*257c0*/  S2R R41, SR_TID.X ;  /* 0x0000000000297919 */ /* 0x000e220000002100 */
[----:B------:R-:W-:Y:S01]  /*257d0*/  HMMA.16816.F32 R4, R12, R42, R4 ;  /* 0x0000002a0c04723c */ /* 0x000fe20000001804 */
[----:B------:R-:W-:-:S02]  /*257e0*/  IMAD.MOV.U32 R21, RZ, RZ, R54 ;  /* 0x000000ffff157224 */ /* 0x000fc400078e0036 */
[----:B------:R-:W-:Y:S01]  /*257f0*/  IMAD.MOV.U32 R20, RZ, RZ, R55 ;  /* 0x000000ffff147224 */ /* 0x000fe200078e0037 */
[C---:B0-----:R-:W-:Y:S01]  /*25800*/  LOP3.LUT R32, R41.reuse, 0x7, RZ, 0xc0, !PT ;  /* 0x0000000729207812 */ /* 0x041fe200078ec0ff */
[----:B------:R-:W-:-:S04]  /*25810*/  IMAD.SHL.U32 R57, R41, 0x2, RZ ;  /* 0x0000000229397824 */ /* 0x000fc800078e00ff */
[----:B------:R-:W-:Y:S02]  /*25820*/  IMAD R32, R32, 0x110, RZ ;  /* 0x0000011020207824 */ /* 0x000fe400078e02ff */
[----:B------:R-:W-:-:S03]  /*25830*/  IMAD.SHL.U32 R33, R41, 0x80, RZ ;  /* 0x0000008029217824 */ /* 0x000fc600078e00ff */
[----:B------:R-:W-:-:S10]  /*25840*/  LOP3.LUT R57, R32, 0x10, R57, 0x78, !PT ;  /* 0x0000001020397812 */ /* 0x000fd400078e7839 */
[----:B------:R-:W-:Y:S01]  /*25850*/  IMAD.MOV.U32 R32, RZ, RZ, R4 ;  /* 0x000000ffff207224 */ /* 0x000fe200078e0004 */
[----:B------:R-:W-:Y:S01]  /*25860*/  LOP3.LUT R57, R57, 0x800, R33, 0xf8, !PT ;  /* 0x0000080039397812 */ /* 0x000fe200078ef821 */
[----:B------:R-:W-:Y:S02]  /*25870*/  IMAD.MOV.U32 R33, RZ, RZ, R6 ;  /* 0x000000ffff217224 */ /* 0x000fe400078e0006 */
[----:B------:R-:W-:Y:S02]  /*25880*/  IMAD.MOV.U32 R40, RZ, RZ, R5 ;  /* 0x000000ffff287224 */ /* 0x000fe400078e0005 */
[----:B------:R-:W-:Y:S01]  /*25890*/  IMAD.MOV.U32 R41, RZ, RZ, R7 ;  /* 0x000000ffff297224 */ /* 0x000fe200078e0007 */
[----:B---3--:R-:W-:Y:S04]  /*258a0*/  STL.64 [R1+0x1548], R30 ;  /* 0x0015481e01007387 */ /* 0x008fe80000100a00 */
[----:B--2---:R-:W-:Y:S04]  /*258b0*/  STL.64 [R1+0x1540], R28 ;  /* 0x0015401c01007387 */ /* 0x004fe80000100a00 */
[----:B------:R0:W-:Y:S04]  /*258c0*/  STL.64 [R1+0x240], R4 ;  /* 0x0002400401007387 */ /* 0x0001e80000100a00 */
[----:B------:R1:W-:Y:S04]  /*258d0*/  STL.64 [R1+0x248], R6 ;  /* 0x0002480601007387 */ /* 0x0003e80000100a00 */
[----:B------:R-:W-:Y:S04]  /*258e0*/  STL.64 [R1+0x1588], R34 ;  /* 0x0015882201007387 */ /* 0x000fe80000100a00 */
[----:B------:R2:W-:Y:S04]  /*258f0*/  STL.64 [R1+0x1580], R32 ;  /* 0x0015802001007387 */ /* 0x0005e80000100a00 */
[----:B0-----:R-:W3:Y:S04]  /*25900*/  LDL.LU R4, [R1+0x1c0] ;  /* 0x0001c00001047983 */ /* 0x001ee80000300800 */
[----:B------:R-:W3:Y:S04]  /*25910*/  LDL.LU R5, [R1+0x1c4] ;  /* 0x0001c40001057983 */ /* 0x000ee80000300800 */
[----:B-1----:R-:W3:Y:S04]  /*25920*/  LDL.LU R6, [R1+0x1c8] ;  /* 0x0001c80001067983 */ /* 0x002ee80000300800 */
[----:B------:R-:W3:Y:S04]  /*25930*/  LDL.LU R7, [R1+0x1cc] ;  /* 0x0001cc0001077983 */ /* 0x000ee80000300800 */
[----:B------:R-:W4:Y:S04]  /*25940*/  LDL.LU R52, [R1+0x2a0] ;  /* 0x0002a00001347983 */ /* 0x000f280000300800 */
[----:B------:R-:W4:Y:S04]  /*25950*/  LDL.LU R53, [R1+0x2a4] ;  /* 0x0002a40001357983 */ /* 0x000f280000300800 */
[----:B------:R-:W4:Y:S04]  /*25960*/  LDL.LU R54, [R1+0x2a8] ;  /* 0x0002a80001367983 */ /* 0x000f280000300800 */
[----:B------:R-:W4:Y:S04]  /*25970*/  LDL.LU R55, [R1+0x2ac] ;  /* 0x0002ac0001377983 */ /* 0x000f280000300800 */
[----:B--2---:R-:W2:Y:S04]  /*25980*/  LDL.LU R32, [R1+0x2b0] ;  /* 0x0002b00001207983 */ /* 0x004ea80000300800 */
[----:B------:R-:W2:Y:S04]  /*25990*/  LDL.LU R33, [R1+0x2b4] ;  /* 0x0002b40001217983 */ /* 0x000ea80000300800 */
[----:B------:R-:W2:Y:S04]  /*259a0*/  LDL.LU R34, [R1+0x2b8] ;  /* 0x0002b80001227983 */ /* 0x000ea80000300800 */
[----:B------:R-:W2:Y:S01]  /*259b0*/  LDL.LU R35, [R1+0x2bc] ;  /* 0x0002bc0001237983 */ /* 0x000ea20000300800 */
[----:B------:R-:W-:-:S05]  /*259c0*/  LOP3.LUT R57, R57, 0x40, RZ, 0x3c, !PT ;  /* 0x0000004039397812 */ /* 0x000fca00078e3cff */
[----:B------:R-:W0:Y:S04]  /*259d0*/  LDSM.16.MT88.4 R8, [R57+UR5+0x3000] ;  /* 0x003000053908783b */ /* 0x000e280008004200 */
[----:B------:R-:W-:Y:S04]  /*259e0*/  STL.64 [R1+0x1560], R42 ;  /* 0x0015602a01007387 */ /* 0x000fe80000100a00 */
[----:B------:R-:W-:Y:S04]  /*259f0*/  STL.64 [R1+0x1558], R40 ;  /* 0x0015582801007387 */ /* 0x000fe80000100a00 */
[----:B0-----:R0:W-:Y:S04]  /*25a00*/  STL.64 [R1+0x1510], R10 ;  /* 0x0015100a01007387 */ /* 0x0011e80000100a00 */
[----:B------:R-:W-:Y:S01]  /*25a10*/  STL.64 [R1+0x1508], R8 ;  /* 0x0015080801007387 */ /* 0x000fe20000100a00 */
[----:B0-----:R-:W-:-:S02]  /*25a20*/  IMAD.MOV.U32 R11, RZ, RZ, R20 ;  /* 0x000000ffff0b7224 */ /* 0x001fc400078e0014 */
[----:B------:R-:W-:Y:S01]  /*25a30*/  IMAD.MOV.U32 R10, RZ, RZ, R21 ;  /* 0x000000ffff0a7224 */ /* 0x000fe200078e0015 */
[----:B------:R-:W3:Y:S04]  /*25a40*/  LDL.LU R20, [R1+0x330] ;  /* 0x0003300001147983 */ /* 0x000ee80000300800 */
        /* <DEDUP_REMOVED lines=22> */
[----:B------:R-:W3:Y:S01]  /*25bb0*/  LDL.LU R19, [R1+0x41c] ;  /* 0x00041c0001137983 */ /* 0x000ee20000300800 */
[C---:B----4-:R-:W-:Y:S06]  /*25bc0*/  HMMA.16816.F32 R52, R12.reuse, R50, R52 ;  /* 0x000000320c34723c */ /* 0x050fec0000001834 */
[----:B--2---:R-:W-:-:S15]  /*25bd0*/  HMMA.16816.F32 R32, R12, R46, R32 ;  /* 0x0000002e0c20723c */ /* 0x004fde0000001820 */
[----:B------:R-:W-:-:S08]  /*25be0*/  NOP ;  /* 0x0000000000007918 */ /* 0x000fd00000000000 */
[----:B------:R-:W-:Y:S01]  /*25bf0*/  STL.64 [R1+0x220], R32 ;  /* 0x0002202001007387 */ /* 0x000fe20000100a00 */
[----:B------:R-:W-:-:S03]  /*25c00*/  IMAD.MOV.U32 R49, RZ, RZ, R34 ;  /* 0x000000ffff317224 */ /* 0x000fc600078e0022 */
[----:B------:R0:W-:Y:S01]  /*25c10*/  STL.64 [R1+0x228], R34 ;  /* 0x0002282201007387 */ /* 0x0001e20000100a00 */
[----:B------:R-:W-:-:S03]  /*25c20*/  IMAD.MOV.U32 R48, RZ, RZ, R32 ;  /* 0x000000ffff307224 */ /* 0x000fc600078e0020 */
[----:B0-----:R-:W2:Y:S04]  /*25c30*/  LDL.LU.64 R34, [R1+0x1588] ;  /* 0x0015880001227983 */ /* 0x001ea80000300a00 */
[----:B------:R-:W4:Y:S04]  /*25c40*/  LDL.LU.64 R32, [R1+0x1580] ;  /* 0x0015800001207983 */ /* 0x000f280000300a00 */
[----:B------:R-:W-:Y:S04]  /*25c50*/  STL.64 [R1+0x140], R52 ;  /* 0x0001403401007387 */ /* 0x000fe80000100a00 */
[----:B------:R0:W-:Y:S04]  /*25c60*/  STL.64 [R1+0x148], R54 ;  /* 0x0001483601007387 */ /* 0x0001e80000100a00 */
[----:B0-----:R-:W3:Y:S02]  /*25c70*/  LDL.LU.64 R54, [R1+0x1578] ;  /* 0x0015780001367983 */ /* 0x001ee40000300a00 */
[----:B---3--:R-:W-:Y:S02]  /*25c80*/  HMMA.16816.F32 R12, R12, R54, R4 ;  /* 0x000000360c0c723c */ /* 0x008fe40000001804 */
[----:B------:R-:W3:Y:S04]  /*25c90*/  LDL.LU.64 R6, [R1+0x1570] ;  /* 0x0015700001067983 */ /* 0x000ee80000300a00 */
[----:B------:R-:W3:-:S15]  /*25ca0*/  LDL.LU.64 R4, [R1+0x1568] ;  /* 0x0015680001047983 */ /* 0x000ede0000300a00 */
[----:B------:R-:W-:-:S02]  /*25cb0*/  NOP ;  /* 0x0000000000007918 */ /* 0x000fc40000000000 */
[----:B------:R-:W-:Y:S04]  /*25cc0*/  STL.64 [R1+0xa0], R12 ;  /* 0x0000a00c01007387 */ /* 0x000fe80000100a00 */
[----:B------:R-:W-:Y:S04]  /*25cd0*/  STL.64 [R1+0xa8], R14 ;  /* 0x0000a80e01007387 */ /* 0x000fe80000100a00 */
[----:B------:R0:W1:Y:S02]  /*25ce0*/  LDSM.16.MT88.4 R12, [R57+UR5+0x3080] ;  /* 0x00308005390c783b */ /* 0x0000640008004200 */
[----:B0-----:R-:W0:Y:S02]  /*25cf0*/  S2R R57, SR_TID.X ;  /* 0x0000000000397919 */ /* 0x001e240000002100 */
[C---:B0-----:R-:W-:Y:S01]  /*25d00*/  LOP3.LUT R60, R57.reuse, 0x7, RZ, 0xc0, !PT ;  /* 0x00000007393c7812 */ /* 0x041fe200078ec0ff */
[----:B------:R-:W-:-:S02]  /*25d10*/  IMAD.SHL.U32 R56, R57, 0x80, RZ ;  /* 0x0000008039387824 */ /* 0x000fc400078e00ff */
[----:B------:R-:W-:Y:S02]  /*25d20*/  IMAD.SHL.U32 R57, R57, 0x2, RZ ;  /* 0x0000000239397824 */ /* 0x000fe400078e00ff */
[----:B------:R-:W-:Y:S01]  /*25d30*/  IMAD R60, R60, 0x110, RZ ;  /* 0x000001103c3c7824 */ /* 0x000fe200078e02ff */
[----:B-1----:R-:W-:Y:S04]  /*25d40*/  STL.64 [R1+0x14c8], R14 ;  /* 0x0014c80e01007387 */ /* 0x002fe80000100a00 */
[----:B------:R0:W-:Y:S01]  /*25d50*/  STL.64 [R1+0x14c0], R12 ;  /* 0x0014c00c01007387 */ /* 0x0001e20000100a00 */
[----:B------:R-:W-:-:S04]  /*25d60*/  LOP3.LUT R57, R60, 0x10, R57, 0x78, !PT ;  /* 0x000000103c397812 */ /* 0x000fc800078e7839 */
[----:B------:R-:W-:Y:S01]  /*25d70*/  LOP3.LUT R57, R57, 0x800, R56, 0xf8, !PT ;  /* 0x0000080039397812 */ /* 0x000fe200078ef838 */
[----:B0-----:R-:W4:Y:S04]  /*25d80*/  LDL.LU R12, [R1+0x3b0] ;  /* 0x0003b000010c7983 */ /* 0x001f280000300800 */
[----:B------:R-:W4:Y:S04]  /*25d90*/  LDL.LU R13, [R1+0x3b4] ;  /* 0x0003b400010d7983 */ /* 0x000f280000300800 */
[----:B------:R-:W4:Y:S04]  /*25da0*/  LDL.LU R14, [R1+0x3b8] ;  /* 0x0003b800010e7983 */ /* 0x000f280000300800 */
[----:B------:R-:W4:Y:S01]  /*25db0*/  LDL.LU R15, [R1+0x3bc] ;  /* 0x0003bc00010f7983 */ /* 0x000f220000300800 */
[----:B------:R-:W-:Y:S01]  /*25dc0*/  LOP3.LUT R57, R57, 0x60, RZ, 0x3c, !PT ;  /* 0x0000006039397812 */ /* 0x000fe200078e3cff */
[C---:B---3--:R-:W-:Y:S06]  /*25dd0*/  HMMA.16816.F32 R40, R4.reuse, R10, R40 ;  /* 0x0000000a0428723c */ /* 0x048fec0000001828 */
[----:B------:R-:W-:-:S15]  /*25de0*/  HMMA.16816.F32 R20, R4, R58, R20 ;  /* 0x0000003a0414723c */ /* 0x000fde0000001814 */
[----:B------:R-:W-:-:S02]  /*25df0*/  NOP ;  /* 0x0000000000007918 */ /* 0x000fc40000000000 */
[----:B------:R-:W-:Y:S04]  /*25e00*/  STL.64 [R1+0x5b0], R40 ;  /* 0x0005b02801007387 */ /* 0x000fe80000100a00 */
[----:B------:R0:W-:Y:S04]  /*25e10*/  STL.64 [R1+0x5b8], R42 ;  /* 0x0005b82a01007387 */ /* 0x0001e80000100a00 */
[----:B0-----:R-:W3:Y:S04]  /*25e20*/  LDL.LU.64 R42, [R1+0x1560] ;  /* 0x00156000012a7983 */ /* 0x001ee80000300a00 */
[----:B------:R-:W4:Y:S04]  /*25e30*/  LDL.LU.64 R40, [R1+0x1558] ;  /* 0x0015580001287983 */ /* 0x000f280000300a00 */
[----:B------:R-:W-:Y:S04]  /*25e40*/  STL.64 [R1+0x530], R20 ;  /* 0x0005301401007387 */ /* 0x000fe80000100a00 */
[----:B------:R-:W-:Y:S04]  /*25e50*/  STL.64 [R1+0x538], R22 ;  /* 0x0005381601007387 */ /* 0x000fe80000100a00 */
[----:B------:R-:W0:Y:S01]  /*25e60*/  LDSM.16.MT88.4 R20, [R57+UR5+0x3000] ;  /* 0x003000053914783b */ /* 0x000e220008004200 */
[C---:B--2---:R-:W-:Y:S03]  /*25e70*/  HMMA.16816.F32 R36, R4.reuse, R34, R36 ;  /* 0x000000220424723c */ /* 0x044fe60000001824 */
[----:B0-----:R-:W-:Y:S04]  /*25e80*/  STL.64 [R1+0x1460], R22 ;  /* 0x0014601601007387 */ /* 0x001fe80000100a00 */
[----:B------:R0:W-:Y:S04]  /*25e90*/  STL.64 [R1+0x1458], R20 ;  /* 0x0014581401007387 */ /* 0x0001e80000100a00 */
[----:B0-----:R-:W2:Y:S04]  /*25ea0*/  LDL.LU R20, [R1+0x3c0] ;  /* 0x0003c00001147983 */ /* 0x001ea80000300800 */
[----:B------:R-:W2:Y:S04]  /*25eb0*/  LDL.LU R21, [R1+0x3c4] ;  /* 0x0003c40001157983 */ /* 0x000ea80000300800 */
[----:B------:R-:W2:Y:S04]  /*25ec0*/  LDL.LU R22, [R1+0x3c8] ;  /* 0x0003c80001167983 */ /* 0x000ea80000300800 */
[----:B------:R-:W2:Y:S04]  /*25ed0*/  LDL.LU R23, [R1+0x3cc] ;  /* 0x0003cc0001177983 */ /* 0x000ea80000300800 */
[----:B------:R-:W-:Y:S04]  /*25ee0*/  STL.64 [R1+0x4d0], R36 ;  /* 0x0004d02401007387 */ /* 0x000fe80000100a00 */
[----:B------:R0:W-:Y:S04]  /*25ef0*/  STL.64 [R1+0x4d8], R38 ;  /* 0x0004d82601007387 */ /* 0x0001e80000100a00 */
[----:B0-----:R-:W4:Y:S01]  /*25f00*/  LDL.LU.64 R38, [R1+0x1550] ;  /* 0x0015500001267983 */ /* 0x001f220000300a00 */
[C---:B------:R-:W-:Y:S06]  /*25f10*/  HMMA.16816.F32 R16, R4.reuse, R46, R16 ;  /* 0x0000002e0410723c */ /* 0x040fec0000001810 */
[C---:B---3--:R-:W-:Y:S06]  /*25f20*/  HMMA.16816.F32 R24, R4.reuse, R42, R24 ;  /* 0x0000002a0418723c */ /* 0x048fec0000001818 */
[----:B----4-:R-:W-:-:S15]  /*25f30*/  HMMA.16816.F32 R28, R4, R38, R28 ;  /* 0x00000026041c723c */ /* 0x010fde000000181c */
[----:B------:R-:W-:-:S08]  /*25f40*/  NOP ;  /* 0x0000000000007918 */ /* 0x000fd00000000000 */
[----:B------:R-:W-:Y:S04]  /*25f50*/  STL.64 [R1+0x460], R28 ;  /* 0x0004601c01007387 */ /* 0x000fe80000100a00 */
[----:B------:R0:W-:Y:S04]  /*25f60*/  STL.64 [R1+0x468], R30 ;  /* 0x0004681e01007387 */ /* 0x0001e80000100a00 */
[----:B0-----:R-:W3:Y:S04]  /*25f70*/  LDL.LU.64 R30, [R1+0x1548] ;  /* 0x00154800011e7983 */ /* 0x001ee80000300a00 */
[----:B------:R-:W3:Y:S04]  /*25f80*/  LDL.LU.64 R28, [R1+0x1540] ;  /* 0x00154000011c7983 */ /* 0x000ee80000300a00 */
[----:B------:R-:W-:Y:S04]  /*25f90*/  STL.64 [R1+0x420], R24 ;  /* 0x0004201801007387 */ /* 0x000fe80000100a00 */
[----:B------:R-:W-:Y:S04]  /*25fa0*/  STL.64 [R1+0x428], R26 ;  /* 0x0004281a01007387 */ /* 0x000fe80000100a00 */
[----:B------:R-:W0:Y:S04]  /*25fb0*/  LDSM.16.MT88.4 R24, [R57+UR5+0x3080] ;  /* 0x003080053918783b */ /* 0x000e280008004200 */
[----:B0-----:R-:W-:Y:S04]  /*25fc0*/  STL.64 [R1+0x1408], R26 ;  /* 0x0014081a01007387 */ /* 0x001fe80000100a00 */
[----:B------:R0:W-:Y:S04]  /*25fd0*/  STL.64 [R1+0x1400], R24 ;  /* 0x0014001801007387 */ /* 0x0001e80000100a00 */
[----:B0-----:R-:W4:Y:S04]  /*25fe0*/  LDL.LU R24, [R1+0x400] ;  /* 0x0004000001187983 */ /* 0x001f280000300800 */
[----:B------:R-:W4:Y:S04]  /*25ff0*/  LDL.LU R25, [R1+0x404] ;  /* 0x0004040001197983 */ /* 0x000f280000300800 */
[----:B------:R-:W4:Y:S04]  /*26000*/  LDL.LU R26, [R1+0x408] ;  /* 0x00040800011a7983 */ /* 0x000f280000300800 */
[----:B------:R-:W4:Y:S04]  /*26010*/  LDL.LU R27, [R1+0x40c] ;  /* 0x00040c00011b7983 */ /* 0x000f280000300800 */
[----:B------:R-:W-:Y:S04]  /*26020*/  STL.64 [R1+0x3e0], R16 ;  /* 0x0003e01001007387 */ /* 0x000fe80000100a00 */
[----:B------:R0:W-:Y:S04]  /*26030*/  STL.64 [R1+0x3e8], R18 ;  /* 0x0003e81201007387 */ /* 0x0001e80000100a00 */
[----:B0-----:R-:W3:Y:S04]  /*26040*/  LDL.LU.64 R18, [R1+0x1538] ;  /* 0x0015380001127983 */ /* 0x001ee80000300a00 */
[----:B------:R-:W3:Y:S01]  /*26050*/  LDL.LU.64 R16, [R1+0x1530] ;  /* 0x0015300001107983 */ /* 0x000ee20000300a00 */
[C---:B--2---:R-:W-:Y:S03]  /*26060*/  HMMA.16816.F32 R20, R4.reuse, R54, R20 ;  /* 0x000000360414723c */ /* 0x044fe60000001814 */
[----:B------:R-:W-:Y:S04]  /*26070*/  STL.64 [R1+0x1520], R50 ;  /* 0x0015203201007387 */ /* 0x000fe80000100a00 */
[----:B------:R-:W-:Y:S01]  /*26080*/  STL.64 [R1+0x1518], R48 ;  /* 0x0015183001007387 */ /* 0x000fe20000100a00 */
[----:B----4-:R-:W-:Y:S06]  /*26090*/  HMMA.16816.F32 R24, R4, R50, R24 ;  /* 0x000000320418723c */ /* 0x010fec0000001818 */
[C---:B---3--:R-:W-:Y:S06]  /*260a0*/  HMMA.16816.F32 R8, R16.reuse, R10, R12 ;  /* 0x0000000a1008723c */ /* 0x048fec000000180c */
[C---:B------:R-:W-:Y:S11]  /*260b0*/  HMMA.16816.F32 R4, R16.reuse, R58, R28 ;  /* 0x0000003a1004723c */ /* 0x040ff6000000181c */
[----:B------:R-:W-:Y:S04]  /*260c0*/  STL.64 [R1+0x1e0], R24 ;  /* 0x0001e01801007387 */ /* 0x000fe80000100a00 */
[----:B------:R-:W-:Y:S04]  /*260d0*/  STL.64 [R1+0x1e8], R26 ;  /* 0x0001e81a01007387 */ /* 0x000fe80000100a00 */
[----:B------:R-:W-:Y:S04]  /*260e0*/  STL.64 [R1+0x120], R20 ;  /* 0x0001201401007387 */ /* 0x000fe80000100a00 */
[----:B------:R-:W-:Y:S04]  /*260f0*/  STL.64 [R1+0x128], R22 ;  /* 0x0001281601007387 */ /* 0x000fe80000100a00 */
[----:B------:R-:W2:Y:S04]  /*26100*/  LDL.LU R12, [R1+0x300] ;  /* 0x00030000010c7983 */ /* 0x000ea80000300800 */
[----:B------:R-:W-:Y:S04]  /*26110*/  STL.64 [R1+0x580], R8 ;  /* 0x0005800801007387 */ /* 0x000fe80000100a00 */
[----:B------:R-:W-:Y:S04]  /*26120*/  STL.64 [R1+0x588], R10 ;  /* 0x0005880a01007387 */ /* 0x000fe80000100a00 */
[----:B------:R-:W-:Y:S04]  /*26130*/  STL.64 [R1+0x500], R4 ;  /* 0x0005000401007387 */ /* 0x000fe80000100a00 */
[----:B------:R-:W-:Y:S04]  /*26140*/  STL.64 [R1+0x508], R6 ;  /* 0x0005080601007387 */ /* 0x000fe80000100a00 */
[----:B------:R-:W2:Y:S04]  /*26150*/  LDL.LU R13, [R1+0x304] ;  /* 0x00030400010d7983 */ /* 0x000ea80000300800 */
[----:B------:R-:W3:Y:S04]  /*26160*/  LDL.LU R14, [R1+0x308] ;  /* 0x00030800010e7983 */ /* 0x000ee80000300800 */
[----:B------:R-:W3:Y:S04]  /*26170*/  LDL.LU R15, [R1+0x30c] ;  /* 0x00030c00010f7983 */ /* 0x000ee80000300800 */
[----:B---3--:R0:W-:Y:S04]  /*26180*/  STL.64 [R1+0x14d8], R14 ;  /* 0x0014d80e01007387 */ /* 0x0081e80000100a00 */
[----:B--2---:R1:W-:Y:S04]  /*26190*/  STL.64 [R1+0x14d0], R12 ;  /* 0x0014d00c01007387 */ /* 0x0043e80000100a00 */
[----:B0-----:R-:W2:Y:S04]  /*261a0*/  LDL.LU.64 R14, [R1+0x48] ;  /* 0x00004800010e7983 */ /* 0x001ea80000300a00 */
[----:B--2---:R0:W-:Y:S04]  /*261b0*/  STL.64 [R1+0x14f0], R14 ;  /* 0x0014f00e01007387 */ /* 0x0041e80000100a00 */
[----:B------:R-:W2:Y:S04]  /*261c0*/  LDL.LU R24, [R1+0x2e0] ;  /* 0x0002e00001187983 */ /* 0x000ea80000300800 */
        /* <DEDUP_REMOVED lines=23> */
[----:B-1----:R-:W4:Y:S04]  /*26340*/  LDL.LU R12, [R1+0x290] ;  /* 0x00029000010c7983 */ /* 0x002f280000300800 */
[----:B------:R-:W4:Y:S04]  /*26350*/  LDL.LU R13, [R1+0x294] ;  /* 0x00029400010d7983 */ /* 0x000f280000300800 */
[----:B0-----:R-:W4:Y:S04]  /*26360*/  LDL.LU R14, [R1+0x298] ;  /* 0x00029800010e7983 */ /* 0x001f280000300800 */
        /* <DEDUP_REMOVED lines=9> */
[----:B------:R-:W3:Y:S04]  /*26400*/  LDL.LU R26, [R1+0x318] ;  /* 0x00031800011a7983 */ /* 0x000ee80000300800 */
[----:B------:R-:W3:Y:S01]  /*26410*/  LDL.LU R27, [R1+0x31c] ;  /* 0x00031c00011b7983 */ /* 0x000ee20000300800 */
[C---:B----4-:R-:W-:Y:S06]  /*26420*/  HMMA.16816.F32 R20, R16.reuse, R34, R20 ;  /* 0x000000221014723c */ /* 0x050fec0000001814 */
[C---:B------:R-:W-:Y:S06]  /*26430*/  HMMA.16816.F32 R28, R16.reuse, R38, R28 ;  /* 0x00000026101c723c */ /* 0x040fec000000181c */
[C---:B------:R-:W-:Y:S06]  /*26440*/  HMMA.16816.F32 R56, R16.reuse, R42, R56 ;  /* 0x0000002a1038723c */ /* 0x040fec0000001838 */
[----:B------:R-:W-:Y:S01]  /*26450*/  HMMA.16816.F32 R48, R16, R46, R48 ;  /* 0x0000002e1030723c */ /* 0x000fe20000001830 */
[----:B---3--:R0:W-:Y:S04]  /*26460*/  STL.64 [R1+0x1500], R26 ;  /* 0x0015001a01007387 */ /* 0x0081e80000100a00 */
[----:B--2---:R-:W-:Y:S04]  /*26470*/  STL.64 [R1+0x14f8], R24 ;  /* 0x0014f81801007387 */ /* 0x004fe80000100a00 */
[----:B0-----:R-:W2:Y:S04]  /*26480*/  LDL.LU.64 R26, [R1+0x58] ;  /* 0x00005800011a7983 */ /* 0x001ea80000300a00 */
[----:B------:R0:W-:Y:S04]  /*26490*/  STL.64 [R1+0x490], R20 ;  /* 0x0004901401007387 */ /* 0x0001e80000100a00 */
[----:B------:R1:W-:Y:S04]  /*264a0*/  STL.64 [R1+0x498], R22 ;  /* 0x0004981601007387 */ /* 0x0003e80000100a00 */
[----:B0-----:R-:W3:Y:S04]  /*264b0*/  LDL.LU R20, [R1+0x2d0] ;  /* 0x0002d00001147983 */ /* 0x001ee80000300800 */
[----:B------:R-:W3:Y:S04]  /*264c0*/  LDL.LU R21, [R1+0x2d4] ;  /* 0x0002d40001157983 */ /* 0x000ee80000300800 */
[----:B-1----:R-:W3:Y:S04]  /*264d0*/  LDL.LU R22, [R1+0x2d8] ;  /* 0x0002d80001167983 */ /* 0x002ee80000300800 */
[----:B------:R-:W3:Y:S04]  /*264e0*/  LDL.LU R23, [R1+0x2dc] ;  /* 0x0002dc0001177983 */ /* 0x000ee80000300800 */
[----:B------:R0:W-:Y:S04]  /*264f0*/  STL.64 [R1+0x440], R28 ;  /* 0x0004401c01007387 */ /* 0x0001e80000100a00 */
[----:B------:R1:W-:Y:S04]  /*26500*/  STL.64 [R1+0x448], R30 ;  /* 0x0004481e01007387 */ /* 0x0003e80000100a00 */
[----:B0-----:R-:W4:Y:S04]  /*26510*/  LDL.LU R28, [R1+0x2c0] ;  /* 0x0002c000011c7983 */ /* 0x001f280000300800 */
[----:B------:R0:W-:Y:S04]  /*26520*/  STL.64 [R1+0x370], R56 ;  /* 0x0003703801007387 */ /* 0x0001e80000100a00 */
[----:B------:R0:W-:Y:S04]  /*26530*/  STL.64 [R1+0x378], R58 ;  /* 0x0003783a01007387 */ /* 0x0001e80000100a00 */
[----:B------:R-:W4:Y:S04]  /*26540*/  LDL.LU R29, [R1+0x2c4] ;  /* 0x0002c400011d7983 */ /* 0x000f280000300800 */
[----:B-1----:R-:W4:Y:S04]  /*26550*/  LDL.LU R30, [R1+0x2c8] ;  /* 0x0002c800011e7983 */ /* 0x002f280000300800 */
[----:B------:R-:W4:Y:S04]  /*26560*/  LDL.LU R31, [R1+0x2cc] ;  /* 0x0002cc00011f7983 */ /* 0x000f280000300800 */
[----:B0-----:R-:W4:Y:S04]  /*26570*/  LDL.LU R56, [R1+0x200] ;  /* 0x0002000001387983 */ /* 0x001f280000300800 */
[----:B------:R-:W4:Y:S04]  /*26580*/  LDL.LU R57, [R1+0x204] ;  /* 0x0002040001397983 */ /* 0x000f280000300800 */
[----:B------:R-:W4:Y:S01]  /*26590*/  LDL.LU R58, [R1+0x208] ;  /* 0x00020800013a7983 */ /* 0x000f220000300800 */
[----:B------:R-:W-:-:S03]  /*265a0*/  IMAD.MOV.U32 R59, RZ, RZ, R61 ;  /* 0x000000ffff3b7224 */ /* 0x000fc600078e003d */
[----:B------:R-:W3:Y:S04]  /*265b0*/  LDL.LU R61, [R1+0x1528] ;  /* 0x00152800013d7983 */ /* 0x000ee80000300800 */
[----:B------:R-:W-:Y:S04]  /*265c0*/  STL.64 [R1+0x1f0], R48 ;  /* 0x0001f03001007387 */ /* 0x000fe80000100a00 */
[----:B------:R0:W-:Y:S04]  /*265d0*/  STL.64 [R1+0x1f8], R50 ;  /* 0x0001f83201007387 */ /* 0x0001e80000100a00 */
[----:B0-----:R-:W2:Y:S04]  /*265e0*/  LDL.LU.64 R50, [R1+0x1520] ;  /* 0x0015200001327983 */ /* 0x001ea80000300a00 */
[----:B------:R-:W4:Y:S01]  /*265f0*/  LDL.LU.64 R48, [R1+0x1518] ;  /* 0x0015180001307983 */ /* 0x000f220000300a00 */
[----:B--2---:R-:W-:-:S15]  /*26600*/  HMMA.16816.F32 R8, R16, R50, R8 ;  /* 0x000000321008723c */ /* 0x004fde0000001808 */
[----:B------:R-:W-:-:S08]  /*26610*/  NOP ;  /* 0x0000000000007918 */ /* 0x000fd00000000000 */
[----:B------:R-:W-:Y:S04]  /*26620*/  STL.64 [R1+0x1d0], R8 ;  /* 0x0001d00801007387 */ /* 0x000fe80000100a00 */
[----:B------:R0:W-:Y:S04]  /*26630*/  STL.64 [R1+0x1d8], R10 ;  /* 0x0001d80a01007387 */ /* 0x0001e80000100a00 */
[----:B0-----:R-:W2:Y:S04]  /*26640*/  LDL.LU.64 R10, [R1+0x1510] ;  /* 0x00151000010a7983 */ /* 0x001ea80000300a00 */
[----:B------:R-:W2:Y:S01]  /*26650*/  LDL.LU.64 R8, [R1+0x1508] ;  /* 0x0015080001087983 */ /* 0x000ea20000300a00 */
[----:B------:R-:W-:Y:S03]  /*26660*/  HMMA.16816.F32 R12, R16, R54, R12 ;  /* 0x00000036100c723c */ /* 0x000fe6000000180c */
[----:B------:R-:W4:-:S15]  /*26670*/  LDL.LU R16, [R1+0x2f0] ;  /* 0x0002f00001107983 */ /* 0x000f1e0000300800 */
[----:B------:R-:W-:-:S05]  /*26680*/  NOP ;  /* 0x0000000000007918 */ /* 0x000fca0000000000 */
[----:B------:R-:W-:Y:S04]  /*26690*/  STL.64 [R1+0x1c0], R12 ;  /* 0x0001c00c01007387 */ /* 0x000fe80000100a00 */
[----:B------:R2:W-:Y:S04]  /*266a0*/  STL.64 [R1+0x1c8], R14 ;  /* 0x0001c80e01007387 */ /* 0x0005e80000100a00 */
[----:B------:R-:W4:Y:S04]  /*266b0*/  LDL.LU R17, [R1+0x2f4] ;  /* 0x0002f40001117983 */ /* 0x000f280000300800 */
[----:B------:R-:W4:Y:S01]  /*266c0*/  LDL.LU R18, [R1+0x2f8] ;  /* 0x0002f80001127983 */ /* 0x000f220000300800 */
[----:B--2---:R-:W-:Y:S07]  /*266d0*/  HMMA.16816.F32 R12, R8, R26, R4 ;  /* 0x0000001a080c723c */ /* 0x004fee0000001804 */
[----:B------:R-:W-:-:S02]  /*266e0*/  IMAD.MOV.U32 R5, RZ, RZ, R26 ;  /* 0x000000ffff057224 */ /* 0x000fc400078e001a */
[----:B------:R-:W-:Y:S02]  /*266f0*/  IMAD.MOV.U32 R4, RZ, RZ, R27 ;  /* 0x000000ffff047224 */ /* 0x000fe400078e001b */
[----:B------:R-:W2:Y:S04]  /*26700*/  LDL.LU.64 R26, [R1+0x1500] ;  /* 0x00150000011a7983 */ /* 0x000ea80000300a00 */
[----:B------:R-:W2:Y:S08]  /*26710*/  LDL.LU.64 R24, [R1+0x14f8] ;  /* 0x0014f80001187983 */ /* 0x000eb00000300a00 */
[----:B------:R-:W-:Y:S04]  /*26720*/  STL.64 [R1+0x5d0], R12 ;  /* 0x0005d00c01007387 */ /* 0x000fe80000100a00 */
[----:B------:R0:W-:Y:S04]  /*26730*/  STL.64 [R1+0x5d8], R14 ;  /* 0x0005d80e01007387 */ /* 0x0001e80000100a00 */
[----:B0-----:R-:W2:Y:S01]  /*26740*/  LDL.LU.64 R14, [R1+0x14f0] ;  /* 0x0014f000010e7983 */ /* 0x001ea20000300a00 */
[----:B---3--:R-:W-:-:S02]  /*26750*/  IMAD.MOV.U32 R19, RZ, RZ, R61 ;  /* 0x000000ffff137224 */ /* 0x008fc400078e003d */
[----:B------:R-:W-:Y:S01]  /*26760*/  IMAD.MOV.U32 R61, RZ, RZ, R12 ;  /* 0x000000ffff3d7224 */ /* 0x000fe200078e000c */
[----:B--2---:R-:W-:Y:S06]  /*26770*/  HMMA.16816.F32 R24, R8, R14, R24 ;  /* 0x0000000e0818723c */ /* 0x004fec0000001818 */
[----:B------:R-:W-:Y:S02]  /*26780*/  IMAD.MOV.U32 R7, RZ, RZ, R14 ;  /* 0x000000ffff077224 */ /* 0x000fe400078e000e */
[----:B------:R-:W-:-:S15]  /*26790*/  IMAD.MOV.U32 R6, RZ, RZ, R15 ;  /* 0x000000ffff067224 */ /* 0x000fde00078e000f */
[----:B------:R-:W-:Y:S04]  /*267a0*/  STL.64 [R1+0x560], R24 ;  /* 0x0005601801007387 */ /* 0x000fe80000100a00 */
[----:B------:R0:W-:Y:S04]  /*267b0*/  STL.64 [R1+0x568], R26 ;  /* 0x0005681a01007387 */ /* 0x0001e80000100a00 */
[----:B0-----:R-:W2:Y:S04]  /*267c0*/  LDL.LU.64 R26, [R1+0x14e8] ;  /* 0x0014e800011a7983 */ /* 0x001ea80000300a00 */
[----:B------:R-:W2:Y:S04]  /*267d0*/  LDL.LU.64 R24, [R1+0x14e0] ;  /* 0x0014e00001187983 */ /* 0x000ea80000300a00 */
[----:B------:R-:W3:Y:S04]  /*267e0*/  LDL.LU.64 R14, [R1+0x14d8] ;  /* 0x0014d800010e7983 */ /* 0x000ee80000300a00 */
[----:B------:R-:W3:Y:S01]  /*267f0*/  LDL.LU.64 R12, [R1+0x14d0] ;  /* 0x0014d000010c7983 */ /* 0x000ee20000300a00 */
[C---:B----4-:R-:W-:Y:S06]  /*26800*/  HMMA.16816.F32 R16, R8.reuse, R38, R16 ;  /* 0x000000260810723c */ /* 0x050fec0000001810 */
[C---:B------:R-:W-:Y:S06]  /*26810*/  HMMA.16816.F32 R20, R8.reuse, R46, R20 ;  /* 0x0000002e0814723c */ /* 0x040fec0000001814 */
[C---:B---3--:R-:W-:Y:S06]  /*26820*/  HMMA.16816.F32 R12, R8.reuse, R34, R12 ;  /* 0x00000022080c723c */ /* 0x048fec000000180c */
[----:B--2---:R-:W-:-:S15]  /*26830*/  HMMA.16816.F32 R24, R8, R42, R24 ;  /* 0x0000002a0818723c */ /* 0x004fde0000001818 */
[----:B------:R-:W-:-:S02]  /*26840*/  NOP ;  /* 0x0000000000007918 */ /* 0x000fc40000000000 */
[----:B------:R-:W-:Y:S04]  /*26850*/  STL.64 [R1+0x4e0], R12 ;  /* 0x0004e00c01007387 */ /* 0x000fe80000100a00 */
[----:B------:R0:W-:Y:S04]  /*26860*/  STL.64 [R1+0x4e8], R14 ;  /* 0x0004e80e01007387 */ /* 0x0001e80000100a00 */
[----:B0-----:R-:W2:Y:S04]  /*26870*/  LDL.LU.64 R14, [R1+0x14c8] ;  /* 0x0014c800010e7983 */ /* 0x001ea80000300a00 */
[----:B------:R-:W2:Y:S04]  /*26880*/  LDL.LU.64 R12, [R1+0x14c0] ;  /* 0x0014c000010c7983 */ /* 0x000ea80000300a00 */
[----:B------:R-:W-:Y:S04]  /*26890*/  STL.64 [R1+0x14b0], R34 ;  /* 0x0014b02201007387 */ /* 0x000fe80000100a00 */
[----:B------:R-:W-:Y:S04]  /*268a0*/  STL.64 [R1+0x14a8], R32 ;  /* 0x0014a82001007387 */ /* 0x000fe80000100a00 */
[----:B------:R-:W-:Y:S04]  /*268b0*/  STL.64 [R1+0x14a0], R38 ;  /* 0x0014a02601007387 */ /* 0x000fe80000100a00 */
[----:B------:R0:W-:Y:S04]  /*268c0*/  STL.64 [R1+0x470], R16 ;  /* 0x0004701001007387 */ /* 0x0001e80000100a00 */
[----:B------:R1:W-:Y:S04]  /*268d0*/  STL.64 [R1+0x478], R18 ;  /* 0x0004781201007387 */ /* 0x0003e80000100a00 */
[----:B------:R-:W-:Y:S04]  /*268e0*/  STL.64 [R1+0x400], R24 ;  /* 0x0004001801007387 */ /* 0x000fe80000100a00 */
[----:B------:R-:W-:Y:S04]  /*268f0*/  STL.64 [R1+0x408], R26 ;  /* 0x0004081a01007387 */ /* 0x000fe80000100a00 */
[----:B------:R-:W-:Y:S04]  /*26900*/  STL.64 [R1+0x1498], R42 ;  /* 0x0014982a01007387 */ /* 0x000fe80000100a00 */
[----:B------:R-:W-:Y:S04]  /*26910*/  STL.64 [R1+0x1490], R40 ;  /* 0x0014902801007387 */ /* 0x000fe80000100a00 */
[----:B------:R-:W-:Y:S04]  /*26920*/  STL.64 [R1+0x350], R20 ;  /* 0x0003501401007387 */ /* 0x000fe80000100a00 */
[----:B------:R-:W-:Y:S04]  /*26930*/  STL.64 [R1+0x358], R22 ;  /* 0x0003581601007387 */ /* 0x000fe80000100a00 */
[----:B------:R-:W-:Y:S04]  /*26940*/  STL.64 [R1+0x1488], R46 ;  /* 0x0014882e01007387 */ /* 0x000fe80000100a00 */
[----:B------:R-:W-:Y:S01]  /*26950*/  STL [R1+0x1480], R44 ;  /* 0x0014802c01007387 */ /* 0x000fe20000100800 */
[----:B0-----:R-:W-:-:S02]  /*26960*/  IMAD.MOV.U32 R17, RZ, RZ, R26 ;  /* 0x000000ffff117224 */ /* 0x001fc400078e001a */
[----:B------:R-:W-:Y:S02]  /*26970*/  IMAD.MOV.U32 R16, RZ, RZ, R24 ;  /* 0x000000ffff107224 */ /* 0x000fe400078e0018 */
[----:B-1----:R-:W-:Y:S02]  /*26980*/  IMAD.MOV.U32 R19, RZ, RZ, R22 ;  /* 0x000000ffff137224 */ /* 0x002fe400078e0016 */
[----:B------:R-:W-:-:S05]  /*26990*/  IMAD.MOV.U32 R18, RZ, RZ, R20 ;  /* 0x000000ffff127224 */ /* 0x000fca00078e0014 */
[----:B------:R-:W-:Y:S04]  /*269a0*/  STL.64 [R1+0x13b0], R18 ;  /* 0x0013b01201007387 */ /* 0x000fe80000100a00 */
[----:B------:R0:W-:Y:S02]  /*269b0*/  STL.64 [R1+0x13a8], R16 ;  /* 0x0013a81001007387 */ /* 0x0001e40000100a00 */
[----:B0-----:R-:W-:Y:S06]  /*269c0*/  HMMA.16816.F32 R16, R8, R50, R28 ;  /* 0x000000320810723c */ /* 0x001fec000000181c */
[----:B------:R-:W-:Y:S04]  /*269d0*/  STL.64 [R1+0x1478], R50 ;  /* 0x0014783201007387 */ /* 0x000fe80000100a00 */
[----:B------:R-:W-:-:S13]  /*269e0*/  STL.64 [R1+0x1470], R48 ;  /* 0x0014703001007387 */ /* 0x000fda0000100a00 */
[----:B------:R-:W-:Y:S04]  /*269f0*/  STL.64 [R1+0x330], R16 ;  /* 0x0003301001007387 */ /* 0x000fe80000100a00 */
[----:B------:R0:W-:Y:S02]  /*26a00*/  STL.64 [R1+0x338], R18 ;  /* 0x0003381201007387 */ /* 0x0001e40000100a00 */
[----:B0-----:R-:W-:Y:S06]  /*26a10*/  HMMA.16816.F32 R16, R8, R54, R56 ;  /* 0x000000360810723c */ /* 0x001fec0000001838 */
[----:B------:R-:W-:Y:S04]  /*26a20*/  STL.64 [R1+0x1468], R54 ;  /* 0x0014683601007387 */ /* 0x000fe80000100a00 */
[----:B------:R-:W3:-:S13]  /*26a30*/  LDL.LU R8, [R1+0x20] ;  /* 0x0000200001087983 */ /* 0x000eda0000300800 */
[----:B------:R-:W-:Y:S04]  /*26a40*/  STL.64 [R1+0x300], R16 ;  /* 0x0003001001007387 */ /* 0x000fe80000100a00 */
[----:B------:R-:W-:Y:S04]  /*26a50*/  STL.64 [R1+0x308], R18 ;  /* 0x0003081201007387 */ /* 0x000fe80000100a00 */
[----:B------:R-:W3:Y:S04]  /*26a60*/  LDL.LU R9, [R1+0x24] ;  /* 0x0000240001097983 */ /* 0x000ee80000300800 */
[----:B------:R-:W4:Y:S04]  /*26a70*/  LDL.LU R10, [R1+0x28] ;  /* 0x00002800010a7983 */ /* 0x000f280000300800 */
[----:B------:R-:W4:Y:S04]  /*26a80*/  LDL.LU R11, [R1+0x2c] ;  /* 0x00002c00010b7983 */ /* 0x000f280000300800 */
[----:B----4-:R0:W-:Y:S04]  /*26a90*/  STL.64 [R1+0x13c0], R10 ;  /* 0x0013c00a01007387 */ /* 0x0101e80000100a00 */
[----:B---3--:R-:W-:Y:S01]  /*26aa0*/  STL.64 [R1+0x13b8], R8 ;  /* 0x0013b80801007387 */ /* 0x008fe20000100a00 */
[----:B0-----:R-:W-:-:S02]  /*26ab0*/  IMAD.MOV.U32 R10, RZ, RZ, R7 ;  /* 0x000000ffff0a7224 */ /* 0x001fc400078e0007 */
[----:B------:R-:W-:-:S05]  /*26ac0*/  IMAD.MOV.U32 R11, RZ, RZ, R6 ;  /* 0x000000ffff0b7224 */ /* 0x000fca00078e0006 */
[----:B------:R-:W-:Y:S04]  /*26ad0*/  STL.64 [R1+0x14b8], R10 ;  /* 0x0014b80a01007387 */ /* 0x000fe80000100a00 */
[----:B------:R-:W3:Y:S04]  /*26ae0*/  LDL.LU R16, [R1+0x30] ;  /* 0x0000300001107983 */ /* 0x000ee80000300800 */
[----:B------:R-:W3:Y:S04]  /*26af0*/  LDL.LU R17, [R1+0x34] ;  /* 0x0000340001117983 */ /* 0x000ee80000300800 */
[----:B------:R-:W4:Y:S04]  /*26b00*/  LDL.LU R18, [R1+0x38] ;  /* 0x0000380001127983 */ /* 0x000f280000300800 */
[----:B------:R-:W4:Y:S04]  /*26b10*/  LDL.LU R19, [R1+0x3c] ;  /* 0x00003c0001137983 */ /* 0x000f280000300800 */
[----:B----4-:R-:W-:Y:S04]  /*26b20*/  STL.64 [R1+0x13d0], R18 ;  /* 0x0013d01201007387 */ /* 0x010fe80000100a00 */
[----:B---3--:R0:W-:Y:S04]  /*26b30*/  STL.64 [R1+0x13c8], R16 ;  /* 0x0013c81001007387 */ /* 0x0081e80000100a00 */
[----:B0-----:R-:W3:Y:S04]  /*26b40*/  LDL.LU R16, [R1+0x60] ;  /* 0x0000600001107983 */ /* 0x001ee80000300800 */
[----:B------:R-:W3:Y:S04]  /*26b50*/  LDL.LU R17, [R1+0x64] ;  /* 0x0000640001117983 */ /* 0x000ee80000300800 */
[----:B------:R-:W4:Y:S04]  /*26b60*/  LDL.LU R18, [R1+0x68] ;  /* 0x0000680001127983 */ /* 0x000f280000300800 */
[----:B------:R-:W4:Y:S04]  /*26b70*/  LDL.LU R19, [R1+0x6c] ;  /* 0x00006c0001137983 */ /* 0x000f280000300800 */
[----:B----4-:R0:W-:Y:S04]  /*26b80*/  STL.64 [R1+0x13e0], R18 ;  /* 0x0013e01201007387 */ /* 0x0101e80000100a00 */
[----:B---3--:R-:W-:Y:S01]  /*26b90*/  STL.64 [R1+0x13d8], R16 ;  /* 0x0013d81001007387 */ /* 0x008fe20000100a00 */
[----:B0-----:R-:W-:-:S02]  /*26ba0*/  IMAD.MOV.U32 R19, RZ, RZ, R4 ;  /* 0x000000ffff137224 */ /* 0x001fc400078e0004 */
[----:B------:R-:W-:Y:S01]  /*26bb0*/  IMAD.MOV.U32 R18, RZ, RZ, R5 ;  /* 0x000000ffff127224 */ /* 0x000fe200078e0005 */
        /* <DEDUP_REMOVED lines=54> */
[----:B----4-:R-:W-:Y:S04]  /*26f20*/  STL.64 [R1+0x1450], R6 ;  /* 0x0014500601007387 */ /* 0x010fe80000100a00 */
[----:B---3--:R0:W-:Y:S04]  /*26f30*/  STL.64 [R1+0x1448], R4 ;  /* 0x0014480401007387 */ /* 0x0081e80000100a00 */
[----:B0-----:R-:W3:Y:S04]  /*26f40*/  LDL.LU R4, [R1+0x110] ;  /* 0x0001100001047983 */ /* 0x001ee80000300800 */
[----:B------:R-:W3:Y:S04]  /*26f50*/  LDL.LU R5, [R1+0x114] ;  /* 0x0001140001057983 */ /* 0x000ee80000300800 */
        /* <DEDUP_REMOVED lines=10> */
[----:B------:R-:W3:Y:S04]  /*27000*/  LDL.LU R56, [R1] ;  /* 0x0000000001387983 */ /* 0x000ee80000300800 */
[----:B------:R-:W3:Y:S04]  /*27010*/  LDL.LU R57, [R1+0x4] ;  /* 0x0000040001397983 */ /* 0x000ee80000300800 */
[----:B------:R-:W4:Y:S04]  /*27020*/  LDL.LU R58, [R1+0x8] ;  /* 0x00000800013a7983 */ /* 0x000f280000300800 */
[----:B------:R-:W4:Y:S01]  /*27030*/  LDL.LU R59, [R1+0xc] ;  /* 0x00000c00013b7983 */ /* 0x000f220000300800 */
[C---:B--2---:R-:W-:Y:S03]  /*27040*/  HMMA.16816.F32 R8, R12.reuse, R18, R8 ;  /* 0x000000120c08723c */ /* 0x044fe60000001808 */
[----:B----4-:R-:W-:Y:S04]  /*27050*/  STL.64 [R1+0x13f0], R58 ;  /* 0x0013f03a01007387 */ /* 0x010fe80000100a00 */
[----:B---3--:R0:W-:Y:S04]  /*27060*/  STL.64 [R1+0x13e8], R56 ;  /* 0x0013e83801007387 */ /* 0x0081e80000100a00 */
[----:B0-----:R-:W2:Y:S04]  /*27070*/  LDL.LU R56, [R1+0x70] ;  /* 0x0000700001387983 */ /* 0x001ea80000300800 */
[----:B------:R-:W2:Y:S04]  /*27080*/  LDL.LU R57, [R1+0x74] ;  /* 0x0000740001397983 */ /* 0x000ea80000300800 */
[----:B------:R-:W2:Y:S04]  /*27090*/  LDL.LU R58, [R1+0x78] ;  /* 0x00007800013a7983 */ /* 0x000ea80000300800 */
[----:B------:R-:W2:Y:S04]  /*270a0*/  LDL.LU R59, [R1+0x7c] ;  /* 0x00007c00013b7983 */ /* 0x000ea80000300800 */
[----:B------:R-:W-:Y:S04]  /*270b0*/  STL.64 [R1+0x570], R8 ;  /* 0x0005700801007387 */ /* 0x000fe80000100a00 */
[----:B------:R0:W-:Y:S04]  /*270c0*/  STL.64 [R1+0x578], R10 ;  /* 0x0005780a01007387 */ /* 0x0001e80000100a00 */
[----:B0-----:R-:W3:Y:S02]  /*270d0*/  LDL.LU.64 R10, [R1+0x14b8] ;  /* 0x0014b800010a7983 */ /* 0x001ee40000300a00 */
[----:B---3--:R-:W-:-:S15]  /*270e0*/  HMMA.16816.F32 R32, R12, R10, R32 ;  /* 0x0000000a0c20723c */ /* 0x008fde0000001820 */
[----:B------:R-:W-:-:S08]  /*270f0*/  NOP ;  /* 0x0000000000007918 */ /* 0x000fd00000000000 */
[----:B------:R-:W-:Y:S04]  /*27100*/  STL.64 [R1+0x4f0], R32 ;  /* 0x0004f02001007387 */ /* 0x000fe80000100a00 */
[----:B------:R0:W-:Y:S04]  /*27110*/  STL.64 [R1+0x4f8], R34 ;  /* 0x0004f82201007387 */ /* 0x0001e80000100a00 */
[----:B0-----:R-:W3:Y:S04]  /*27120*/  LDL.LU.64 R34, [R1+0x14b0] ;  /* 0x0014b00001227983 */ /* 0x001ee80000300a00 */
[----:B------:R0:W5:Y:S01]  /*27130*/  LDL.LU.64 R32, [R1+0x14a8] ;  /* 0x0014a80001207983 */ /* 0x0001620000300a00 */
[----:B---3--:R-:W-:-:S15]  /*27140*/  HMMA.16816.F32 R36, R12, R34, R36 ;  /* 0x000000220c24723c */ /* 0x008fde0000001824 */
[----:B------:R-:W-:-:S08]  /*27150*/  NOP ;  /* 0x0000000000007918 */ /* 0x000fd00000000000 */
[----:B------:R-:W-:Y:S04]  /*27160*/  STL.64 [R1+0x480], R36 ;  /* 0x0004802401007387 */ /* 0x000fe80000100a00 */
[----:B------:R1:W-:Y:S04]  /*27170*/  STL.64 [R1+0x488], R38 ;  /* 0x0004882601007387 */ /* 0x0003e80000100a00 */
[----:B-1----:R-:W3:Y:S02]  /*27180*/  LDL.LU.64 R38, [R1+0x14a0] ;  /* 0x0014a00001267983 */ /* 0x002ee40000300a00 */
[----:B---3--:R-:W-:-:S15]  /*27190*/  HMMA.16816.F32 R40, R12, R38, R40 ;  /* 0x000000260c28723c */ /* 0x008fde0000001828 */
[----:B------:R-:W-:-:S08]  /*271a0*/  NOP ;  /* 0x0000000000007918 */ /* 0x000fd00000000000 */
[----:B------:R-:W-:Y:S04]  /*271b0*/  STL.64 [R1+0x430], R40 ;  /* 0x0004302801007387 */ /* 0x000fe80000100a00 */
[----:B------:R1:W-:Y:S04]  /*271c0*/  STL.64 [R1+0x438], R42 ;  /* 0x0004382a01007387 */ /* 0x0003e80000100a00 */
[----:B-1----:R-:W3:Y:S04]  /*271d0*/  LDL.LU.64 R42, [R1+0x1498] ;  /* 0x00149800012a7983 */ /* 0x002ee80000300a00 */
[----:B------:R0:W5:Y:S01]  /*271e0*/  LDL.LU.64 R40, [R1+0x1490] ;  /* 0x0014900001287983 */ /* 0x0001620000300a00 */
[----:B---3--:R-:W-:-:S15]  /*271f0*/  HMMA.16816.F32 R44, R12, R42, R44 ;  /* 0x0000002a0c2c723c */ /* 0x008fde000000182c */
[----:B------:R-:W-:-:S08]  /*27200*/  NOP ;  /* 0x0000000000007918 */ /* 0x000fd00000000000 */
[----:B------:R-:W-:Y:S04]  /*27210*/  STL.64 [R1+0x360], R44 ;  /* 0x0003602c01007387 */ /* 0x000fe80000100a00 */
[----:B------:R1:W-:Y:S04]  /*27220*/  STL.64 [R1+0x368], R46 ;  /* 0x0003682e01007387 */ /* 0x0003e80000100a00 */
[----:B-1----:R-:W3:Y:S04]  /*27230*/  LDL.LU.64 R46, [R1+0x1488] ;  /* 0x00148800012e7983 */ /* 0x002ee80000300a00 */
[----:B------:R0:W5:Y:S01]  /*27240*/  LDL.LU R44, [R1+0x1480] ;  /* 0x00148000012c7983 */ /* 0x0001620000300800 */
        /* <DEDUP_REMOVED lines=8> */
[----:B------:R1:W-:Y:S04]  /*272d0*/  STL.64 [R1+0x310], R52 ;  /* 0x0003103401007387 */ /* 0x0003e80000100a00 */
[----:B------:R3:W-:Y:S01]  /*272e0*/  STL.64 [R1+0x318], R54 ;  /* 0x0003183601007387 */ /* 0x0007e20000100a00 */
[----:B-1----:R-:W1:Y:S03]  /*272f0*/  LDC R52, c[0x0][0x230] ;  /* 0x00008c00ff347b82 */ /* 0x002e660000000800 */
[----:B---3--:R-:W3:Y:S02]  /*27300*/  LDL.LU.64 R54, [R1+0x1468] ;  /* 0x0014680001367983 */ /* 0x008ee40000300a00 */
[----:B---3--:R-:W-:Y:S02]  /*27310*/  HMMA.16816.F32 R12, R12, R54, R20 ;  /* 0x000000360c0c723c */ /* 0x008fe40000001814 */
[----:B------:R-:W3:Y:S04]  /*27320*/  LDL.LU.64 R22, [R1+0x1460] ;  /* 0x0014600001167983 */ /* 0x000ee80000300a00 */
[----:B------:R-:W3:-:S15]  /*27330*/  LDL.LU.64 R20, [R1+0x1458] ;  /* 0x0014580001147983 */ /* 0x000ede0000300a00 */
[----:B------:R-:W-:-:S02]  /*27340*/  NOP ;  /* 0x0000000000007918 */ /* 0x000fc40000000000 */
[----:B------:R4:W-:Y:S04]  /*27350*/  STL.64 [R1+0x2e0], R12 ;  /* 0x0002e00c01007387 */ /* 0x0009e80000100a00 */
[----:B------:R2:W-:Y:S04]  /*27360*/  STL.64 [R1+0x2e8], R14 ;  /* 0x0002e80e01007387 */ /* 0x0005e80000100a00 */
[----:B----4-:R-:W4:Y:S04]  /*27370*/  LDL.LU R12, [R1+0xe0] ;  /* 0x0000e000010c7983 */ /* 0x010f280000300800 */
[----:B------:R-:W4:Y:S04]  /*27380*/  LDL.LU R13, [R1+0xe4] ;  /* 0x0000e400010d7983 */ /* 0x000f280000300800 */
[----:B--2---:R-:W4:Y:S04]  /*27390*/  LDL.LU R14, [R1+0xe8] ;  /* 0x0000e800010e7983 */ /* 0x004f280000300800 */
[----:B------:R-:W4:Y:S01]  /*273a0*/  LDL.LU R15, [R1+0xec] ;  /* 0x0000ec00010f7983 */ /* 0x000f220000300800 */
[----:B---3--:R-:W-:-:S15]  /*273b0*/  HMMA.16816.F32 R4, R20, R18, R4 ;  /* 0x000000121404723c */ /* 0x008fde0000001804 */
[----:B------:R-:W-:-:S08]  /*273c0*/  NOP ;  /* 0x0000000000007918 */ /* 0x000fd00000000000 */
[----:B------:R-:W-:Y:S04]  /*273d0*/  STL.64 [R1+0x5a0], R4 ;  /* 0x0005a00401007387 */ /* 0x000fe80000100a00 */
[----:B------:R2:W-:Y:S04]  /*273e0*/  STL.64 [R1+0x5a8], R6 ;  /* 0x0005a80601007387 */ /* 0x0005e80000100a00 */
[----:B--2---:R-:W2:Y:S04]  /*273f0*/  LDL.LU.64 R6, [R1+0x1450] ;  /* 0x0014500001067983 */ /* 0x004ea80000300a00 */
[----:B------:R-:W2:Y:S02]  /*27400*/  LDL.LU.64 R4, [R1+0x1448] ;  /* 0x0014480001047983 */ /* 0x000ea40000300a00 */
[----:B--2---:R-:W-:-:S15]  /*27410*/  HMMA.16816.F32 R4, R20, R10, R4 ;  /* 0x0000000a1404723c */ /* 0x004fde0000001804 */
        /* <DEDUP_REMOVED lines=10> */
[----:B------:R-:W2:Y:S01]  /*274c0*/  LDL.LU.64 R4, [R1+0x1428] ;  /* 0x0014280001047983 */ /* 0x000ea20000300a00 */
[----:B----4-:R-:W-:-:S15]  /*274d0*/  HMMA.16816.F32 R12, R20, R38, R12 ;  /* 0x00000026140c723c */ /* 0x010fde000000180c */
[----:B------:R-:W-:-:S08]  /*274e0*/  NOP ;  /* 0x0000000000007918 */ /* 0x000fd00000000000 */
[----:B------:R3:W-:Y:S04]  /*274f0*/  STL.64 [R1+0x450], R12 ;  /* 0x0004500c01007387 */ /* 0x0007e80000100a00 */
[----:B------:R-:W-:Y:S01]  /*27500*/  STL.64 [R1+0x458], R14 ;  /* 0x0004580e01007387 */ /* 0x000fe20000100a00 */
[----:B--2---:R-:W-:-:S15]  /*27510*/  HMMA.16816.F32 R4, R20, R42, R4 ;  /* 0x0000002a1404723c */ /* 0x004fde0000001804 */
[----:B------:R-:W-:-:S08]  /*27520*/  NOP ;  /* 0x0000000000007918 */ /* 0x000fd00000000000 */
[----:B------:R-:W-:Y:S01]  /*27530*/  STL.64 [R1+0x3f0], R4 ;  /* 0x0003f00401007387 */ /* 0x000fe20000100a00 */
[----:B---3--:R-:W-:-:S03]  /*27540*/  IMAD.MOV.U32 R13, RZ, RZ, R6 ;  /* 0x000000ffff0d7224 */ /* 0x008fc600078e0006 */
[----:B------:R2:W-:Y:S01]  /*27550*/  STL.64 [R1+0x3f8], R6 ;  /* 0x0003f80601007387 */ /* 0x0005e20000100a00 */
[----:B------:R-:W-:-:S03]  /*27560*/  IMAD.MOV.U32 R12, RZ, RZ, R4 ;  /* 0x000000ffff0c7224 */ /* 0x000fc600078e0004 */
[----:B--2---:R-:W2:Y:S04]  /*27570*/  LDL.LU.64 R6, [R1+0x1420] ;  /* 0x0014200001067983 */ /* 0x004ea80000300a00 */
[----:B------:R-:W2:Y:S01]  /*27580*/  LDL.LU.64 R4, [R1+0x1418] ;  /* 0x0014180001047983 */ /* 0x000ea20000300a00 */
[C---:B------:R-:W-:Y:S06]  /*27590*/  HMMA.16816.F32 R28, R20.reuse, R50, R28 ;  /* 0x00000032141c723c */ /* 0x040fec000000181c */
[C---:B--2---:R-:W-:Y:S06]  /*275a0*/  HMMA.16816.F32 R4, R20.reuse, R46, R4 ;  /* 0x0000002e1404723c */ /* 0x044fec0000001804 */
[----:B------:R-:W-:-:S15]  /*275b0*/  HMMA.16816.F32 R20, R20, R54, R24 ;  /* 0x000000361414723c */ /* 0x000fde0000001818 */
[----:B------:R-:W-:-:S02]  /*275c0*/  NOP ;  /* 0x0000000000007918 */ /* 0x000fc40000000000 */
[----:B------:R-:W-:Y:S04]  /*275d0*/  STL.64 [R1+0x380], R4 ;  /* 0x0003800401007387 */ /* 0x000fe80000100a00 */
[----:B------:R2:W-:Y:S04]  /*275e0*/  STL.64 [R1+0x388], R6 ;  /* 0x0003880601007387 */ /* 0x0005e80000100a00 */
[----:B--2---:R-:W2:Y:S04]  /*275f0*/  LDL.LU.64 R6, [R1+0x620] ;  /* 0x0006200001067983 */ /* 0x004ea80000300a00 */
[----:B------:R3:W-:Y:S04]  /*27600*/  STL.64 [R1+0x320], R28 ;  /* 0x0003201c01007387 */ /* 0x0007e80000100a00 */
[----:B------:R4:W-:Y:S04]  /*27610*/  STL.64 [R1+0x328], R30 ;  /* 0x0003281e01007387 */ /* 0x0009e80000100a00 */
[----:B---3--:R-:W3:Y:S04]  /*27620*/  LDL.LU.64 R28, [R1+0x1410] ;  /* 0x00141000011c7983 */ /* 0x008ee80000300a00 */
[----:B----4-:R-:W4:Y:S04]  /*27630*/  LDL.LU.64 R30, [R1+0x618] ;  /* 0x00061800011e7983 */ /* 0x010f280000300a00 */
[----:B------:R-:W2:Y:S04]  /*27640*/  LDL.LU.64 R26, [R1+0x1408] ;  /* 0x00140800011a7983 */ /* 0x000ea80000300a00 */
[----:B------:R-:W2:Y:S04]  /*27650*/  LDL.LU.64 R24, [R1+0x1400] ;  /* 0x0014000001187983 */ /* 0x000ea80000300a00 */
[----:B------:R0:W-:Y:S04]  /*27660*/  STL.64 [R1+0x2f0], R20 ;  /* 0x0002f01401007387 */ /* 0x0001e80000100a00 */
[----:B------:R1:W-:Y:S04]  /*27670*/  STL.64 [R1+0x2f8], R22 ;  /* 0x0002f81601007387 */ /* 0x0003e80000100a00 */
[----:B0-----:R-:W3:Y:S01]  /*27680*/  LDL.LU R20, [R1+0x10] ;  /* 0x0000100001147983 */ /* 0x001ee20000300800 */
[----:B------:R-:W-:-:S03]  /*27690*/  IMAD.MOV.U32 R21, RZ, RZ, R0 ;  /* 0x000000ffff157224 */ /* 0x000fc600078e0000 */
[----:B------:R-:W4:Y:S01]  /*276a0*/  LDL.LU R0, [R1+0x13fc] ;  /* 0x0013fc0001007983 */ /* 0x000f220000300800 */
[----:B-1----:R-:W-:-:S03]  /*276b0*/  IMAD.MOV.U32 R22, RZ, RZ, R2 ;  /* 0x000000ffff167224 */ /* 0x002fc600078e0002 */
[----:B------:R-:W4:Y:S01]  /*276c0*/  LDL.LU R2, [R1+0x13f8] ;  /* 0x0013f80001027983 */ /* 0x000f220000300800 */
[----:B--2---:R-:W-:Y:S03]  /*276d0*/  HMMA.16816.F32 R16, R24, R18, R56 ;  /* 0x000000121810723c */ /* 0x004fe60000001838 */
[----:B------:R-:W2:Y:S04]  /*276e0*/  LDL.LU.64 R58, [R1+0x13f0] ;  /* 0x0013f000013a7983 */ /* 0x000ea80000300a00 */
[----:B------:R-:W2:-:S15]  /*276f0*/  LDL.LU.64 R56, [R1+0x13e8] ;  /* 0x0013e80001387983 */ /* 0x000e9e0000300a00 */
[----:B------:R-:W-:-:S01]  /*27700*/  NOP ;  /* 0x0000000000007918 */ /* 0x000fc20000000000 */
[----:B------:R-:W-:Y:S04]  /*27710*/  STL.64 [R1+0x550], R16 ;  /* 0x0005501001007387 */ /* 0x000fe80000100a00 */
[----:B------:R0:W-:Y:S04]  /*27720*/  STL.64 [R1+0x558], R18 ;  /* 0x0005581201007387 */ /* 0x0001e80000100a00 */
[----:B0-----:R-:W3:Y:S04]  /*27730*/  LDL.LU.64 R18, [R1+0x13e0] ;  /* 0x0013e00001127983 */ /* 0x001ee80000300a00 */
[----:B------:R-:W3:Y:S02]  /*27740*/  LDL.LU.64 R16, [R1+0x13d8] ;  /* 0x0013d80001107983 */ /* 0x000ee40000300a00 */
[----:B---3--:R-:W-:Y:S02]  /*27750*/  HMMA.16816.F32 R8, R24, R10, R16 ;  /* 0x0000000a1808723c */ /* 0x008fe40000001810 */
[----:B------:R-:W3:Y:S04]  /*27760*/  LDL.LU.64 R18, [R1+0x13d0] ;  /* 0x0013d00001127983 */ /* 0x000ee80000300a00 */
[----:B------:R-:W3:-:S15]  /*27770*/  LDL.LU.64 R16, [R1+0x13c8] ;  /* 0x0013c80001107983 */ /* 0x000ede0000300a00 */
[----:B------:R-:W-:-:S02]  /*27780*/  NOP ;  /* 0x0000000000007918 */ /* 0x000fc40000000000 */
[----:B------:R-:W-:Y:S04]  /*27790*/  STL.64 [R1+0x4c0], R8 ;  /* 0x0004c00801007387 */ /* 0x000fe80000100a00 */
[----:B------:R0:W-:Y:S04]  /*277a0*/  STL.64 [R1+0x4c8], R10 ;  /* 0x0004c80a01007387 */ /* 0x0001e80000100a00 */
[----:B0-----:R-:W4:Y:S04]  /*277b0*/  LDL.LU.64 R10, [R1+0x13c0] ;  /* 0x0013c000010a7983 */ /* 0x001f280000300a00 */
[----:B------:R-:W4:Y:S01]  /*277c0*/  LDL.LU.64 R8, [R1+0x13b8] ;  /* 0x0013b80001087983 */ /* 0x000f220000300a00 */
[----:B------:R-:W-:Y:S01]  /*277d0*/  IMAD.MOV.U32 R23, RZ, RZ, R3 ;  /* 0x000000ffff177224 */ /* 0x000fe200078e0003 */
[C---:B--2---:R-:W-:Y:S01]  /*277e0*/  HMMA.16816.F32 R56, R24.reuse, R46, R56 ;  /* 0x0000002e1838723c */ /* 0x044fe20000001838 */
[----:B------:R-:W0:Y:S05]  /*277f0*/  LDC R47, c[0x0][0x238] ;  /* 0x00008e00ff2f7b82 */ /* 0x000e2a0000000800 */
[----:B------:R-:W-:-:S15]  /*27800*/  HMMA.16816.F32 R20, R24, R42, R20 ;  /* 0x0000002a1814723c */ /* 0x000fde0000001814 */
[----:B------:R-:W-:-:S03]  /*27810*/  NOP ;  /* 0x0000000000007918 */ /* 0x000fc60000000000 */
[----:B------:R-:W-:Y:S01]  /*27820*/  IMAD.MOV.U32 R42, RZ, RZ, R58 ;  /* 0x000000ffff2a7224 */ /* 0x000fe200078e003a */
[C---:B---3--:R-:W-:Y:S06]  /*27830*/  HMMA.16816.F32 R16, R24.reuse, R34, R16 ;  /* 0x000000221810723c */ /* 0x048fec0000001810 */
[----:B----4-:R-:W-:-:S15]  /*27840*/  HMMA.16816.F32 R36, R24, R38, R8 ;  /* 0x000000261824723c */ /* 0x010fde0000001808 */
[----:B------:R-:W-:-:S02]  /*27850*/  NOP ;  /* 0x0000000000007918 */ /* 0x000fc40000000000 */
[----:B------:R-:W-:Y:S04]  /*27860*/  STL.64 [R1+0x410], R16 ;  /* 0x0004101001007387 */ /* 0x000fe80000100a00 */
[----:B------:R1:W-:Y:S04]  /*27870*/  STL.64 [R1+0x418], R18 ;  /* 0x0004181201007387 */ /* 0x0003e80000100a00 */
[----:B-1----:R1:W5:Y:S04]  /*27880*/  LDL.LU.64 R18, [R1+0x13b0] ;  /* 0x0013b00001127983 */ /* 0x0023680000300a00 */
[----:B------:R1:W5:Y:S04]  /*27890*/  LDL.LU.64 R16, [R1+0x13a8] ;  /* 0x0013a80001107983 */ /* 0x0003680000300a00 */
[----:B------:R-:W2:Y:S04]  /*278a0*/  LDL.LU.64 R10, [R1+0x610] ;  /* 0x00061000010a7983 */ /* 0x000ea80000300a00 */
[----:B------:R3:W-:Y:S04]  /*278b0*/  STL.64 [R1+0x390], R36 ;  /* 0x0003902401007387 */ /* 0x0007e80000100a00 */
[----:B------:R4:W-:Y:S04]  /*278c0*/  STL.64 [R1+0x398], R38 ;  /* 0x0003982601007387 */ /* 0x0009e80000100a00 */
[----:B---3--:R-:W3:Y:S04]  /*278d0*/  LDL.LU R36, [R1+0x758] ;  /* 0x0007580001247983 */ /* 0x008ee80000300800 */
[----:B------:R-:W-:Y:S04]  /*278e0*/  STL.64 [R1+0x3a0], R20 ;  /* 0x0003a01401007387 */ /* 0x000fe80000100a00 */
[----:B------:R-:W-:Y:S04]  /*278f0*/  STL.64 [R1+0x3a8], R22 ;  /* 0x0003a81601007387 */ /* 0x000fe80000100a00 */
[----:B------:R-:W-:Y:S04]  /*27900*/  STL.64 [R1+0x3b0], R56 ;  /* 0x0003b03801007387 */ /* 0x000fe80000100a00 */
[----:B------:R0:W-:Y:S01]  /*27910*/  STL.64 [R1+0x3b8], R58 ;  /* 0x0003b83a01007387 */ /* 0x0001e20000100a00 */
[----:B----4-:R-:W-:-:S03]  /*27920*/  IMAD.MOV.U32 R38, RZ, RZ, R56 ;  /* 0x000000ffff267224 */ /* 0x010fc600078e0038 */
[----:B0-----:R-:W4:Y:S04]  /*27930*/  LDL.LU.64 R58, [R1+0x13a0] ;  /* 0x0013a000013a7983 */ /* 0x001f280000300a00 */
[----:B------:R-:W4:Y:S01]  /*27940*/  LDL.LU.64 R56, [R1+0x1398] ;  /* 0x0013980001387983 */ /* 0x000f220000300a00 */
[----:B------:R-:W-:-:S03]  /*27950*/  IMAD.SHL.U32 R47, R47, 0x40, RZ ;  /* 0x000000402f2f7824 */ /* 0x000fc600078e00ff */
[----:B------:R-:W2:Y:S01]  /*27960*/  LDL.LU R46, [R1+0x1200] ;  /* 0x00120000012e7983 */ /* 0x000ea20000300800 */
[----:B------:R-:W-:-:S03]  /*27970*/  IMAD.SHL.U32 R47, R47, 0x2, RZ ;  /* 0x000000022f2f7824 */ /* 0x000fc600078e00ff */
[----:B------:R-:W2:Y:S04]  /*27980*/  LDL.LU R43, [R1+0x11f8] ;  /* 0x0011f800012b7983 */ /* 0x000ea80000300800 */
[----:B------:R-:W2:Y:S04]  /*27990*/  LDL.LU R60, [R1+0x11f0] ;  /* 0x0011f000013c7983 */ /* 0x000ea80000300800 */
[----:B------:R-:W2:Y:S01]  /*279a0*/  LDL.LU R39, [R1+0x11e8] ;  /* 0x0011e80001277983 */ /* 0x000ea20000300800 */
[----:B------:R-:W-:-:S03]  /*279b0*/  IMAD.MOV.U32 R14, RZ, RZ, R4 ;  /* 0x000000ffff0e7224 */ /* 0x000fc600078e0004 */
[----:B------:R-:W2:Y:S01]  /*279c0*/  LDL.LU R35, [R1+0x120c] ;  /* 0x00120c0001237983 */ /* 0x000ea20000300800 */
[----:B------:R-:W-:-:S03]  /*279d0*/  IMAD.MOV.U32 R34, RZ, RZ, R22 ;  /* 0x000000ffff227224 */ /* 0x000fc600078e0016 */
[----:B------:R-:W2:Y:S01]  /*279e0*/  LDL.LU R21, [R1+0x11e0] ;  /* 0x0011e00001157983 */ /* 0x000ea20000300800 */
[----:B------:R-:W-:-:S03]  /*279f0*/  IADD3 R4, P0, R6, R47, RZ ;  /* 0x0000002f06047210 */ /* 0x000fc60007f1e0ff */
[----:B------:R-:W2:Y:S04]  /*27a00*/  LDL.LU R22, [R1+0x1204] ;  /* 0x0012040001167983 */ /* 0x000ea80000300800 */
[----:B------:R-:W2:Y:S04]  /*27a10*/  LDL.LU R23, [R1+0x11d8] ;  /* 0x0011d80001177983 */ /* 0x000ea80000300800 */
[----:B------:R-:W2:Y:S04]  /*27a20*/  LDL.LU R15, [R1+0x11fc] ;  /* 0x0011fc00010f7983 */ /* 0x000ea80000300800 */
[----:B------:R-:W2:Y:S04]  /*27a30*/  LDL.LU R53, [R1+0x11d0] ;  /* 0x0011d00001357983 */ /* 0x000ea80000300800 */
[----:B------:R-:W2:Y:S01]  /*27a40*/  LDL.LU R45, [R1+0x11f4] ;  /* 0x0011f400012d7983 */ /* 0x000ea20000300800 */
[----:B------:R-:W-:-:S03]  /*27a50*/  IMAD.X R5, R7, 0x1, R2, P0 ;  /* 0x0000000107057824 */ /* 0x000fc600000e0602 */
[----:B------:R-:W2:Y:S01]  /*27a60*/  LDL.LU R3, [R1+0x11c8] ;  /* 0x0011c80001037983 */ /* 0x000ea20000300800 */
[----:B------:R-:W-:-:S05]  /*27a70*/  IADD3 R6, P0, R30, R47, RZ ;  /* 0x0000002f1e067210 */ /* 0x000fca0007f1e0ff */
[----:B------:R-:W-:Y:S01]  /*27a80*/  IMAD.X R7, R31, 0x1, R2, P0 ;  /* 0x000000011f077824 */ /* 0x000fe200000e0602 */
[----:B----4-:R-:W-:-:S15]  /*27a90*/  HMMA.16816.F32 R56, R24, R50, R56 ;  /* 0x000000321838723c */ /* 0x010fde0000001838 */
[----:B------:R-:W-:-:S08]  /*27aa0*/  NOP ;  /* 0x0000000000007918 */ /* 0x000fd00000000000 */
[----:B------:R0:W-:Y:S04]  /*27ab0*/  STL.64 [R1+0x3d0], R56 ;  /* 0x0003d03801007387 */ /* 0x0001e80000100a00 */
[----:B------:R4:W-:Y:S01]  /*27ac0*/  STL.64 [R1+0x3d8], R58 ;  /* 0x0003d83a01007387 */ /* 0x0009e20000100a00 */
[----:B------:R-:W-:Y:S02]  /*27ad0*/  IMAD.MOV.U32 R50, RZ, RZ, R57 ;  /* 0x000000ffff327224 */ /* 0x000fe400078e0039 */
[----:B------:R-:W-:Y:S01]  /*27ae0*/  IMAD.MOV.U32 R51, RZ, RZ, R59 ;  /* 0x000000ffff337224 */ /* 0x000fe200078e003b */
[----:B0-----:R-:W2:Y:S04]  /*27af0*/  LDL.LU.64 R56, [R1+0x608] ;  /* 0x0006080001387983 */ /* 0x001ea80000300a00 */
[----:B----4-:R-:W4:Y:S04]  /*27b00*/  LDL.LU R58, [R1+0x1210] ;  /* 0x00121000013a7983 */ /* 0x010f280000300800 */
[----:B------:R-:W4:Y:S04]  /*27b10*/  LDL.LU R59, [R1+0x1208] ;  /* 0x00120800013b7983 */ /* 0x000f280000300800 */
[----:B------:R-:W2:Y:S01]  /*27b20*/  LDL.LU.64 R30, [R1+0x1390] ;  /* 0x00139000011e7983 */ /* 0x000ea20000300a00 */
[----:B------:R-:W-:-:S02]  /*27b30*/  VIADD R52, R52, 0x3f ;  /* 0x0000003f34347836 */ /* 0x000fc40000000000 */
[----:B---3--:R-:W-:-:S03]  /*27b40*/  VIADD R36, R36, 0x1 ;  /* 0x0000000124247836 */ /* 0x008fc60000000000 */
[----:B------:R-:W-:-:S04]  /*27b50*/  SHF.R.S32.HI R37, RZ, 0x1f, R52 ;  /* 0x0000001fff257819 */ /* 0x000fc80000011434 */
[----:B------:R-:W-:-:S04]  /*27b60*/  LEA.HI R52, R37, R52, RZ, 0x6 ;  /* 0x0000003425347211 */ /* 0x000fc800078f30ff */
[----:B------:R-:W-:Y:S01]  /*27b70*/  SHF.R.S32.HI R52, RZ, 0x6, R52 ;  /* 0x00000006ff347819 */ /* 0x000fe20000011434 */
[----:B--2---:R-:W-:-:S15]  /*27b80*/  HMMA.16816.F32 R28, R24, R54, R28 ;  /* 0x00000036181c723c */ /* 0x004fde000000181c */
[----:B------:R-:W-:-:S08]  /*27b90*/  NOP ;  /* 0x0000000000007918 */ /* 0x000fd00000000000 */
[----:B------:R-:W-:Y:S04]  /*27ba0*/  STL.64 [R1+0x3c0], R28 ;  /* 0x0003c01c01007387 */ /* 0x000fe80000100a00 */
[----:B------:R-:W-:Y:S04]  /*27bb0*/  STL.64 [R1+0x3c8], R30 ;  /* 0x0003c81e01007387 */ /* 0x000fe80000100a00 */
[----:B------:R0:W-:Y:S04]  /*27bc0*/  STL [R1+0x758], R36 ;  /* 0x0007582401007387 */ /* 0x0001e80000100800 */
[----:B------:R-:W2:Y:S01]  /*27bd0*/  LDL.LU R37, [R1+0x11ec] ;  /* 0x0011ec0001257983 */ /* 0x000ea20000300800 */
[----:B------:R-:W-:-:S02]  /*27be0*/  IADD3 R8, P1, R10, R47, RZ ;  /* 0x0000002f0a087210 */ /* 0x000fc40007f3e0ff */
[----:B------:R-:W-:Y:S02]  /*27bf0*/  ISETP.NE.U32.AND P0, PT, R36, R52, PT ;  /* 0x000000342400720c */ /* 0x000fe40003f05070 */
[-C--:B------:R-:W-:Y:S01]  /*27c00*/  IADD3 R9, P2, R56, R47.reuse, RZ ;  /* 0x0000002f38097210 */ /* 0x080fe20007f5e0ff */
[----:B------:R-:W3:Y:S01]  /*27c10*/  LDL.LU R52, [R1+0x11c0] ;  /* 0x0011c00001347983 */ /* 0x000ee20000300800 */
[-C--:B----4-:R-:W-:Y:S01]  /*27c20*/  IADD3 R58, P6, R58, R47.reuse, RZ ;  /* 0x0000002f3a3a7210 */ /* 0x090fe20007fde0ff */
[--C-:B------:R-:W-:Y:S02]  /*27c30*/  IMAD.X R10, R11, 0x1, R2.reuse, P1 ;  /* 0x000000010b0a7824 */ /* 0x100fe400008e0602 */
[----:B0-----:R-:W4:Y:S04]  /*27c40*/  LDL.LU R36, [R1+0x11e4] ;  /* 0x0011e40001247983 */ /* 0x001f280000300800 */
[----:B------:R0:W-:Y:S01]  /*27c50*/  STL.64 [R1+0x620], R4 ;  /* 0x0006200401007387 */ /* 0x0001e20000100a00 */
[-C--:B------:R-:W-:Y:S01]  /*27c60*/  IADD3 R59, P1, R59, R47.reuse, RZ ;  /* 0x0000002f3b3b7210 */ /* 0x080fe20007f3e0ff */
[----:B------:R-:W-:Y:S01]  /*27c70*/  IMAD.X R11, R57, 0x1, R2, P2 ;  /* 0x00000001390b7824 */ /* 0x000fe200010e0602 */
[----:B------:R-:W-:-:S02]  /*27c80*/  IADD3 R60, P4, R60, R47, RZ ;  /* 0x0000002f3c3c7210 */ /* 0x000fc40007f9e0ff */
[-C--:B------:R-:W-:Y:S02]  /*27c90*/  IADD3 R46, P2, R46, R47.reuse, RZ ;  /* 0x0000002f2e2e7210 */ /* 0x080fe40007f5e0ff */
[-C--:B------:R-:W-:Y:S01]  /*27ca0*/  IADD3 R43, P3, R43, R47.reuse, RZ ;  /* 0x0000002f2b2b7210 */ /* 0x080fe20007f7e0ff */
[----:B0-----:R-:W-:Y:S02]  /*27cb0*/  IMAD.MOV.U32 R4, RZ, RZ, R6 ;  /* 0x000000ffff047224 */ /* 0x001fe400078e0006 */
[----:B------:R-:W-:Y:S01]  /*27cc0*/  IMAD.MOV.U32 R5, RZ, RZ, R7 ;  /* 0x000000ffff057224 */ /* 0x000fe200078e0007 */
[----:B------:R-:W-:Y:S01]  /*27cd0*/  IADD3 R39, P5, R39, R47, RZ ;  /* 0x0000002f27277210 */ /* 0x000fe20007fbe0ff */
[----:B------:R-:W-:-:S03]  /*27ce0*/  IMAD.X R35, R35, 0x1, R2, P6 ;  /* 0x0000000123237824 */ /* 0x000fc600030e0602 */
[----:B------:R-:W-:Y:S04]  /*27cf0*/  STL.64 [R1+0x618], R4 ;  /* 0x0006180401007387 */ /* 0x000fe80000100a00 */
[----:B------:R-:W-:Y:S04]  /*27d00*/  STL [R1+0x1210], R58 ;  /* 0x0012103a01007387 */ /* 0x000fe80000100800 */
[----:B------:R-:W-:Y:S04]  /*27d10*/  STL [R1+0x1208], R59 ;  /* 0x0012083b01007387 */ /* 0x000fe80000100800 */
[----:B------:R0:W-:Y:S04]  /*27d20*/  STL [R1+0x11f0], R60 ;  /* 0x0011f03c01007387 */ /* 0x0001e80000100800 */
[----:B------:R-:W-:Y:S01]  /*27d30*/  STL [R1+0x1200], R46 ;  /* 0x0012002e01007387 */ /* 0x000fe20000100800 */
[-C--:B------:R-:W-:Y:S01]  /*27d40*/  IADD3 R21, P6, R21, R47.reuse, RZ ;  /* 0x0000002f15157210 */ /* 0x080fe20007fde0ff */
[--C-:B------:R-:W-:Y:S01]  /*27d50*/  IMAD.X R22, R22, 0x1, R2.reuse, P1 ;  /* 0x0000000116167824 */ /* 0x100fe200008e0602 */
[-C--:B------:R-:W-:Y:S01]  /*27d60*/  IADD3 R23, P1, R23, R47.reuse, RZ ;  /* 0x0000002f17177210 */ /* 0x080fe20007f3e0ff */
[--C-:B------:R-:W-:Y:S01]  /*27d70*/  IMAD.X R15, R15, 0x1, R2.reuse, P2 ;  /* 0x000000010f0f7824 */ /* 0x100fe200010e0602 */
[----:B------:R-:W-:Y:S01]  /*27d80*/  IADD3 R53, P2, R53, R47, RZ ;  /* 0x0000002f35357210 */ /* 0x000fe20007f5e0ff */
[----:B0-----:R-:W4:Y:S04]  /*27d90*/  LDL.LU R60, [R1+0x11b8] ;  /* 0x0011b800013c7983 */ /* 0x001f280000300800 */
[----:B------:R-:W-:Y:S04]  /*27da0*/  STL [R1+0x11f8], R43 ;  /* 0x0011f82b01007387 */ /* 0x000fe80000100800 */
[----:B------:R-:W-:Y:S04]  /*27db0*/  STL [R1+0x11e8], R39 ;  /* 0x0011e82701007387 */ /* 0x000fe80000100800 */
[----:B------:R-:W-:Y:S04]  /*27dc0*/  STL [R1+0x120c], R35 ;  /* 0x00120c2301007387 */ /* 0x000fe80000100800 */
[----:B------:R-:W-:Y:S04]  /*27dd0*/  STL [R1+0x11e0], R21 ;  /* 0x0011e01501007387 */ /* 0x000fe80000100800 */
[----:B------:R-:W-:Y:S01]  /*27de0*/  STL [R1+0x1204], R22 ;  /* 0x0012041601007387 */ /* 0x000fe20000100800 */
[----:B------:R-:W-:-:S03]  /*27df0*/  IMAD.X R45, R45, 0x1, R2, P3 ;  /* 0x000000012d2d7824 */ /* 0x000fc600018e0602 */
[----:B------:R-:W-:Y:S04]  /*27e00*/  STL [R1+0x11d8], R23 ;  /* 0x0011d81701007387 */ /* 0x000fe80000100800 */
[----:B------:R-:W-:Y:S01]  /*27e10*/  STL [R1+0x11fc], R15 ;  /* 0x0011fc0f01007387 */ /* 0x000fe20000100800 */
[----:B------:R-:W-:-:S03]  /*27e20*/  IADD3 R3, P3, R3, R47, RZ ;  /* 0x0000002f03037210 */ /* 0x000fc60007f7e0ff */
[----:B------:R-:W4:Y:S04]  /*27e30*/  LDL.LU R26, [R1+0x11dc] ;  /* 0x0011dc00011a7983 */ /* 0x000f280000300800 */
[----:B------:R-:W-:Y:S04]  /*27e40*/  STL [R1+0x11d0], R53 ;  /* 0x0011d03501007387 */ /* 0x000fe80000100800 */
[----:B------:R-:W4:Y:S04]  /*27e50*/  LDL.LU R27, [R1+0x11b0] ;  /* 0x0011b000011b7983 */ /* 0x000f280000300800 */
[----:B------:R-:W-:Y:S04]  /*27e60*/  STL [R1+0x11f4], R45 ;  /* 0x0011f42d01007387 */ /* 0x000fe80000100800 */
[----:B------:R-:W4:Y:S04]  /*27e70*/  LDL.LU R54, [R1+0x11d4] ;  /* 0x0011d40001367983 */ /* 0x000f280000300800 */
[----:B------:R0:W-:Y:S01]  /*27e80*/  STL [R1+0x11c8], R3 ;  /* 0x0011c80301007387 */ /* 0x0001e20000100800 */
[----:B------:R-:W-:-:S03]  /*27e90*/  IMAD.MOV.U32 R24, RZ, RZ, R28 ;  /* 0x000000ffff187224 */ /* 0x000fc600078e001c */
[----:B------:R-:W4:Y:S04]  /*27ea0*/  LDL.LU R55, [R1+0x11a8] ;  /* 0x0011a80001377983 */ /* 0x000f280000300800 */
[----:B------:R-:W4:Y:S01]  /*27eb0*/  LDL.LU R28, [R1+0x11cc] ;  /* 0x0011cc00011c7983 */ /* 0x000f220000300800 */
[----:B------:R-:W-:-:S03]  /*27ec0*/  IMAD.MOV.U32 R25, RZ, RZ, R30 ;  /* 0x000000ffff197224 */ /* 0x000fc600078e001e */
[----:B------:R-:W4:Y:S04]  /*27ed0*/  LDL.LU R29, [R1+0x11a0] ;  /* 0x0011a000011d7983 */ /* 0x000f280000300800 */
[----:B------:R-:W4:Y:S04]  /*27ee0*/  LDL.LU R30, [R1+0x11c4] ;  /* 0x0011c400011e7983 */ /* 0x000f280000300800 */
[----:B------:R-:W4:Y:S04]  /*27ef0*/  LDL.LU R31, [R1+0x1198] ;  /* 0x00119800011f7983 */ /* 0x000f280000300800 */
[----:B------:R-:W4:Y:S04]  /*27f00*/  LDL.LU R56, [R1+0x11bc] ;  /* 0x0011bc0001387983 */ /* 0x000f280000300800 */
[----:B0-----:R-:W4:Y:S04]  /*27f10*/  LDL.LU R3, [R1+0x1190] ;  /* 0x0011900001037983 */ /* 0x001f280000300800 */
[----:B------:R-:W4:Y:S01]  /*27f20*/  LDL.LU R45, [R1+0x11b4] ;  /* 0x0011b400012d7983 */ /* 0x000f220000300800 */
[----:B--2---:R-:W-:-:S05]  /*27f30*/  IMAD.X R37, R37, 0x1, R2, P4 ;  /* 0x0000000125257824 */ /* 0x004fca00020e0602 */
[----:B------:R0:W-:Y:S04]  /*27f40*/  STL [R1+0x11ec], R37 ;  /* 0x0011ec2501007387 */ /* 0x0001e80000100800 */
[----:B0-----:R-:W2:Y:S01]  /*27f50*/  LDL.LU R37, [R1+0x1188] ;  /* 0x0011880001257983 */ /* 0x001ea20000300800 */
[-C--:B---3--:R-:W-:Y:S01]  /*27f60*/  IADD3 R52, P4, R52, R47.reuse, RZ ;  /* 0x0000002f34347210 */ /* 0x088fe20007f9e0ff */
[----:B----4-:R-:W-:Y:S02]  /*27f70*/  IMAD.X R36, R36, 0x1, R2, P5 ;  /* 0x0000000124247824 */ /* 0x010fe400028e0602 */
[----:B------:R-:W3:Y:S04]  /*27f80*/  LDL.LU R57, [R1+0x11ac] ;  /* 0x0011ac0001397983 */ /* 0x000ee80000300800 */
[----:B------:R-:W4:Y:S04]  /*27f90*/  LDL.LU R58, [R1+0x1180] ;  /* 0x00118000013a7983 */ /* 0x000f280000300800 */
[----:B------:R-:W-:Y:S04]  /*27fa0*/  STL [R1+0x11c0], R52 ;  /* 0x0011c03401007387 */ /* 0x000fe80000100800 */
[----:B------:R-:W4:Y:S04]  /*27fb0*/  LDL.LU R59, [R1+0x11a4] ;  /* 0x0011a400013b7983 */ /* 0x000f280000300800 */
[----:B------:R0:W-:Y:S04]  /*27fc0*/  STL [R1+0x11e4], R36 ;  /* 0x0011e42401007387 */ /* 0x0001e80000100800 */
[----:B------:R-:W4:Y:S04]  /*27fd0*/  LDL.LU R46, [R1+0x1178] ;  /* 0x00117800012e7983 */ /* 0x000f280000300800 */
[----:B------:R-:W4:Y:S04]  /*27fe0*/  LDL.LU R43, [R1+0x119c] ;  /* 0x00119c00012b7983 */ /* 0x000f280000300800 */
[----:B0-----:R-:W4:Y:S04]  /*27ff0*/  LDL.LU R36, [R1+0x1170] ;  /* 0x0011700001247983 */ /* 0x001f280000300800 */
[----:B------:R-:W4:Y:S04]  /*28000*/  LDL.LU R39, [R1+0x1194] ;  /* 0x0011940001277983 */ /* 0x000f280000300800 */
[----:B------:R-:W4:Y:S04]  /*28010*/  LDL.LU R35, [R1+0x1168] ;  /* 0x0011680001237983 */ /* 0x000f280000300800 */
[----:B------:R-:W4:Y:S01]  /*28020*/  LDL.LU R21, [R1+0x118c] ;  /* 0x00118c0001157983 */ /* 0x000f220000300800 */
[----:B------:R-:W-:-:S05]  /*28030*/  IADD3 R60, P5, R60, R47, RZ ;  /* 0x0000002f3c3c7210 */ /* 0x000fca0007fbe0ff */
[----:B------:R0:W-:Y:S04]  /*28040*/  STL [R1+0x11b8], R60 ;  /* 0x0011b83c01007387 */ /* 0x0001e80000100800 */
[----:B------:R-:W4:Y:S04]  /*28050*/  LDL.LU R22, [R1+0x1160] ;  /* 0x0011600001167983 */ /* 0x000f280000300800 */
[----:B------:R-:W4:Y:S04]  /*28060*/  LDL.LU R23, [R1+0x1184] ;  /* 0x0011840001177983 */ /* 0x000f280000300800 */
[----:B------:R-:W4:Y:S04]  /*28070*/  LDL.LU R15, [R1+0x1158] ;  /* 0x00115800010f7983 */ /* 0x000f280000300800 */
[----:B------:R-:W4:Y:S04]  /*28080*/  LDL.LU R53, [R1+0x117c] ;  /* 0x00117c0001357983 */ /* 0x000f280000300800 */
[----:B------:R-:W4:Y:S01]  /*28090*/  LDL.LU R52, [R1+0x1150] ;  /* 0x0011500001347983 */ /* 0x000f220000300800 */
[--C-:B------:R-:W-:Y:S01]  /*280a0*/  IMAD.X R26, R26, 0x1, R2.reuse, P6 ;  /* 0x000000011a1a7824 */ /* 0x100fe200030e0602 */
[-C--:B------:R-:W-:Y:S01]  /*280b0*/  IADD3 R27, P6, R27, R47.reuse, RZ ;  /* 0x0000002f1b1b7210 */ /* 0x080fe20007fde0ff */
[--C-:B------:R-:W-:Y:S01]  /*280c0*/  IMAD.X R54, R54, 0x1, R2.reuse, P1 ;  /* 0x0000000136367824 */ /* 0x100fe200008e0602 */
[----:B0-----:R-:W4:Y:S01]  /*280d0*/  LDL.LU R60, [R1+0x1174] ;  /* 0x00117400013c7983 */ /* 0x001f220000300800 */
[----:B------:R-:W-:Y:S01]  /*280e0*/  IADD3 R55, P1, R55, R47, RZ ;  /* 0x0000002f37377210 */ /* 0x000fe20007f3e0ff */
[----:B------:R-:W-:-:S02]  /*280f0*/  IMAD.X R28, R28, 0x1, R2, P2 ;  /* 0x000000011c1c7824 */ /* 0x000fc400010e0602 */
[----:B------:R-:W-:Y:S01]  /*28100*/  STL [R1+0x11dc], R26 ;  /* 0x0011dc1a01007387 */ /* 0x000fe20000100800 */
[----:B------:R-:W-:-:S03]  /*28110*/  IADD3 R29, P2, R29, R47, RZ ;  /* 0x0000002f1d1d7210 */ /* 0x000fc60007f5e0ff */
[----:B------:R-:W-:Y:S01]  /*28120*/  STL [R1+0x11b0], R27 ;  /* 0x0011b01b01007387 */ /* 0x000fe20000100800 */
[--C-:B------:R-:W-:Y:S02]  /*28130*/  IMAD.X R30, R30, 0x1, R2.reuse, P3 ;  /* 0x000000011e1e7824 */ /* 0x100fe400018e0602 */
[----:B------:R-:W-:Y:S01]  /*28140*/  IMAD.X R56, R56, 0x1, R2, P4 ;  /* 0x0000000138387824 */ /* 0x000fe200020e0602 */
[----:B------:R-:W-:Y:S01]  /*28150*/  STL [R1+0x11d4], R54 ;  /* 0x0011d43601007387 */ /* 0x000fe20000100800 */
[----:B------:R-:W-:-:S03]  /*28160*/  IADD3 R3, P4, R3, R47, RZ ;  /* 0x0000002f03037210 */ /* 0x000fc60007f9e0ff */
[----:B------:R-:W-:Y:S01]  /*28170*/  STL [R1+0x11a8], R55 ;  /* 0x0011a83701007387 */ /* 0x000fe20000100800 */
[----:B------:R-:W-:-:S03]  /*28180*/  IADD3 R31, P3, R31, R47, RZ ;  /* 0x0000002f1f1f7210 */ /* 0x000fc60007f7e0ff */
[----:B------:R-:W-:Y:S04]  /*28190*/  STL [R1+0x11cc], R28 ;  /* 0x0011cc1c01007387 */ /* 0x000fe80000100800 */
[----:B------:R-:W-:Y:S04]  /*281a0*/  STL [R1+0x11a0], R29 ;  /* 0x0011a01d01007387 */ /* 0x000fe80000100800 */
[----:B------:R-:W-:Y:S04]  /*281b0*/  STL [R1+0x11c4], R30 ;  /* 0x0011c41e01007387 */ /* 0x000fe80000100800 */
[----:B------:R0:W-:Y:S01]  /*281c0*/  STL [R1+0x1190], R3 ;  /* 0x0011900301007387 */ /* 0x0001e20000100800 */
[----:B------:R-:W-:-:S03]  /*281d0*/  IMAD.X R45, R45, 0x1, R2, P5 ;  /* 0x000000012d2d7824 */ /* 0x000fc600028e0602 */
[----:B------:R-:W-:Y:S04]  /*281e0*/  STL [R1+0x1198], R31 ;  /* 0x0011981f01007387 */ /* 0x000fe80000100800 */
[----:B0-----:R-:W4:Y:S04]  /*281f0*/  LDL.LU R3, [R1+0x1148] ;  /* 0x0011480001037983 */ /* 0x001f280000300800 */
[----:B------:R-:W-:Y:S04]  /*28200*/  STL [R1+0x11bc], R56 ;  /* 0x0011bc3801007387 */ /* 0x000fe80000100800 */
[----:B------:R0:W-:Y:S04]  /*28210*/  STL [R1+0x11b4], R45 ;  /* 0x0011b42d01007387 */ /* 0x0001e80000100800 */
[----:B0-----:R-:W4:Y:S01]  /*28220*/  LDL.LU R45, [R1+0x116c] ;  /* 0x00116c00012d7983 */ /* 0x001f220000300800 */
[----:B--2---:R-:W-:-:S05]  /*28230*/  IADD3 R37, P5, R37, R47, RZ ;  /* 0x0000002f25257210 */ /* 0x004fca0007fbe0ff */
[----:B------:R0:W-:Y:S04]  /*28240*/  STL [R1+0x1188], R37 ;  /* 0x0011882501007387 */ /* 0x0001e80000100800 */
[----:B0-----:R-:W2:Y:S01]  /*28250*/  LDL.LU R37, [R1+0x1140] ;  /* 0x0011400001257983 */ /* 0x001ea20000300800 */
[--C-:B---3--:R-:W-:Y:S01]  /*28260*/  IMAD.X R57, R57, 0x1, R2.reuse, P6 ;  /* 0x0000000139397824 */ /* 0x108fe200030e0602 */
[-C--:B----4-:R-:W-:Y:S01]  /*28270*/  IADD3 R58, P6, R58, R47.reuse, RZ ;  /* 0x0000002f3a3a7210 */ /* 0x090fe20007fde0ff */
[--C-:B------:R-:W-:Y:S02]  /*28280*/  IMAD.X R59, R59, 0x1, R2.reuse, P1 ;  /* 0x000000013b3b7824 */ /* 0x100fe400008e0602 */
[----:B------:R-:W-:Y:S01]  /*28290*/  IMAD.X R43, R43, 0x1, R2, P2 ;  /* 0x000000012b2b7824 */ /* 0x000fe200010e0602 */
[----:B------:R-:W-:-:S02]  /*282a0*/  IADD3 R36, P2, R36, R47, RZ ;  /* 0x0000002f24247210 */ /* 0x000fc40007f5e0ff */
[----:B------:R-:W-:Y:S01]  /*282b0*/  IADD3 R46, P1, R46, R47, RZ ;  /* 0x0000002f2e2e7210 */ /* 0x000fe20007f3e0ff */
[----:B------:R-:W-:Y:S04]  /*282c0*/  STL [R1+0x11ac], R57 ;  /* 0x0011ac3901007387 */ /* 0x000fe80000100800 */
[----:B------:R-:W-:Y:S04]  /*282d0*/  STL [R1+0x1180], R58 ;  /* 0x0011803a01007387 */ /* 0x000fe80000100800 */
[----:B------:R-:W-:Y:S01]  /*282e0*/  STL [R1+0x11a4], R59 ;  /* 0x0011a43b01007387 */ /* 0x000fe20000100800 */
[----:B------:R-:W-:-:S03]  /*282f0*/  IMAD.X R39, R39, 0x1, R2, P3 ;  /* 0x0000000127277824 */ /* 0x000fc600018e0602 */
[----:B------:R0:W-:Y:S01]  /*28300*/  STL [R1+0x1170], R36 ;  /* 0x0011702401007387 */ /* 0x0001e20000100800 */
[----:B------:R-:W-:-:S03]  /*28310*/  IADD3 R35, P3, R35, R47, RZ ;  /* 0x0000002f23237210 */ /* 0x000fc60007f7e0ff */
[----:B------:R-:W-:Y:S01]  /*28320*/  STL [R1+0x1178], R46 ;  /* 0x0011782e01007387 */ /* 0x000fe20000100800 */
[--C-:B------:R-:W-:Y:S01]  /*28330*/  IMAD.X R21, R21, 0x1, R2.reuse, P4 ;  /* 0x0000000115157824 */ /* 0x100fe200020e0602 */
[-C--:B------:R-:W-:Y:S01]  /*28340*/  IADD3 R22, P4, R22, R47.reuse, RZ ;  /* 0x0000002f16167210 */ /* 0x080fe20007f9e0ff */
[--C-:B------:R-:W-:Y:S01]  /*28350*/  IMAD.X R23, R23, 0x1, R2.reuse, P5 ;  /* 0x0000000117177824 */ /* 0x100fe200028e0602 */
[----:B------:R-:W-:Y:S01]  /*28360*/  IADD3 R15, P5, R15, R47, RZ ;  /* 0x0000002f0f0f7210 */ /* 0x000fe20007fbe0ff */
[----:B0-----:R-:W3:Y:S04]  /*28370*/  LDL.LU R36, [R1+0x1164] ;  /* 0x0011640001247983 */ /* 0x001ee80000300800 */
[----:B------:R-:W-:Y:S04]  /*28380*/  STL [R1+0x119c], R43 ;  /* 0x00119c2b01007387 */ /* 0x000fe80000100800 */
[----:B------:R-:W-:Y:S04]  /*28390*/  STL [R1+0x1194], R39 ;  /* 0x0011942701007387 */ /* 0x000fe80000100800 */
[----:B------:R-:W-:Y:S04]  /*283a0*/  STL [R1+0x1168], R35 ;  /* 0x0011682301007387 */ /* 0x000fe80000100800 */
[----:B------:R-:W-:Y:S01]  /*283b0*/  STL [R1+0x118c], R21 ;  /* 0x00118c1501007387 */ /* 0x000fe20000100800 */
[----:B------:R-:W-:-:S03]  /*283c0*/  IMAD.X R53, R53, 0x1, R2, P6 ;  /* 0x0000000135357824 */ /* 0x000fc600030e0602 */
[----:B------:R-:W-:Y:S01]  /*283d0*/  STL [R1+0x1160], R22 ;  /* 0x0011601601007387 */ /* 0x000fe20000100800 */
[----:B------:R-:W-:-:S03]  /*283e0*/  IADD3 R52, P6, R52, R47, RZ ;  /* 0x0000002f34347210 */ /* 0x000fc60007fde0ff */
[----:B------:R-:W-:Y:S04]  /*283f0*/  STL [R1+0x1184], R23 ;  /* 0x0011841701007387 */ /* 0x000fe80000100800 */
[----:B------:R-:W-:Y:S01]  /*28400*/  STL [R1+0x1158], R15 ;  /* 0x0011580f01007387 */ /* 0x000fe20000100800 */
[----:B------:R-:W-:-:S03]  /*28410*/  IMAD.X R60, R60, 0x1, R2, P1 ;  /* 0x000000013c3c7824 */ /* 0x000fc600008e0602 */
[----:B------:R-:W4:Y:S04]  /*28420*/  LDL.LU R26, [R1+0x1138] ;  /* 0x00113800011a7983 */ /* 0x000f280000300800 */
[----:B------:R-:W-:Y:S04]  /*28430*/  STL [R1+0x117c], R53 ;  /* 0x00117c3501007387 */ /* 0x000fe80000100800 */
[----:B------:R-:W4:Y:S04]  /*28440*/  LDL.LU R27, [R1+0x115c] ;  /* 0x00115c00011b7983 */ /* 0x000f280000300800 */
[----:B------:R-:W-:Y:S04]  /*28450*/  STL [R1+0x1150], R52 ;  /* 0x0011503401007387 */ /* 0x000fe80000100800 */
[----:B------:R-:W4:Y:S04]  /*28460*/  LDL.LU R54, [R1+0x1130] ;  /* 0x0011300001367983 */ /* 0x000f280000300800 */
[----:B------:R0:W-:Y:S04]  /*28470*/  STL [R1+0x1174], R60 ;  /* 0x0011743c01007387 */ /* 0x0001e80000100800 */
[----:B------:R-:W4:Y:S04]  /*28480*/  LDL.LU R55, [R1+0x1154] ;  /* 0x0011540001377983 */ /* 0x000f280000300800 */
[----:B------:R-:W4:Y:S04]  /*28490*/  LDL.LU R28, [R1+0x1128] ;  /* 0x00112800011c7983 */ /* 0x000f280000300800 */
[----:B------:R-:W4:Y:S04]  /*284a0*/  LDL.LU R29, [R1+0x114c] ;  /* 0x00114c00011d7983 */ /* 0x000f280000300800 */
[----:B------:R-:W4:Y:S04]  /*284b0*/  LDL.LU R30, [R1+0x1120] ;  /* 0x00112000011e7983 */ /* 0x000f280000300800 */
[----:B------:R-:W4:Y:S04]  /*284c0*/  LDL.LU R31, [R1+0x1144] ;  /* 0x00114400011f7983 */ /* 0x000f280000300800 */
[----:B------:R-:W4:Y:S04]  /*284d0*/  LDL.LU R56, [R1+0x1118] ;  /* 0x0011180001387983 */ /* 0x000f280000300800 */
[----:B0-----:R-:W4:Y:S04]  /*284e0*/  LDL.LU R60, [R1+0x113c] ;  /* 0x00113c00013c7983 */ /* 0x001f280000300800 */
[----:B------:R-:W4:Y:S01]  /*284f0*/  LDL.LU R52, [R1+0x1110] ;  /* 0x0011100001347983 */ /* 0x000f220000300800 */
[----:B------:R-:W-:-:S05]  /*28500*/  IADD3 R3, P1, R3, R47, RZ ;  /* 0x0000002f03037210 */ /* 0x000fca0007f3e0ff */
[----:B------:R0:W-:Y:S01]  /*28510*/  STL [R1+0x1148], R3 ;  /* 0x0011480301007387 */ /* 0x0001e20000100800 */
[----:B------:R-:W-:-:S03]  /*28520*/  IMAD.X R45, R45, 0x1, R2, P2 ;  /* 0x000000012d2d7824 */ /* 0x000fc600010e0602 */
[----:B0-----:R-:W4:Y:S04]  /*28530*/  LDL.LU R3, [R1+0x1134] ;  /* 0x0011340001037983 */ /* 0x001f280000300800 */
[----:B------:R-:W4:Y:S04]  /*28540*/  LDL.LU R57, [R1+0x1108] ;  /* 0x0011080001397983 */ /* 0x000f280000300800 */
[----:B------:R-:W4:Y:S04]  /*28550*/  LDL.LU R58, [R1+0x112c] ;  /* 0x00112c00013a7983 */ /* 0x000f280000300800 */
[----:B------:R-:W-:Y:S04]  /*28560*/  STL [R1+0x116c], R45 ;  /* 0x00116c2d01007387 */ /* 0x000fe80000100800 */
[----:B------:R-:W4:Y:S01]  /*28570*/  LDL.LU R59, [R1+0x1100] ;  /* 0x00110000013b7983 */ /* 0x000f220000300800 */
[----:B--2---:R-:W-:-:S05]  /*28580*/  IADD3 R37, P2, R37, R47, RZ ;  /* 0x0000002f25257210 */ /* 0x004fca0007f5e0ff */
[----:B------:R0:W-:Y:S04]  /*28590*/  STL [R1+0x1140], R37 ;  /* 0x0011402501007387 */ /* 0x0001e80000100800 */
[----:B------:R-:W2:Y:S04]  /*285a0*/  LDL.LU R46, [R1+0x1124] ;  /* 0x00112400012e7983 */ /* 0x000ea80000300800 */
[----:B------:R-:W2:Y:S04]  /*285b0*/  LDL.LU R43, [R1+0x10f8] ;  /* 0x0010f800012b7983 */ /* 0x000ea80000300800 */
[----:B0-----:R-:W2:Y:S04]  /*285c0*/  LDL.LU R37, [R1+0x111c] ;  /* 0x00111c0001257983 */ /* 0x001ea80000300800 */
[----:B------:R-:W2:Y:S04]  /*285d0*/  LDL.LU R39, [R1+0x10f0] ;  /* 0x0010f00001277983 */ /* 0x000ea80000300800 */
[----:B------:R-:W2:Y:S04]  /*285e0*/  LDL.LU R35, [R1+0x1114] ;  /* 0x0011140001237983 */ /* 0x000ea80000300800 */
[----:B------:R-:W2:Y:S01]  /*285f0*/  LDL.LU R21, [R1+0x10e8] ;  /* 0x0010e80001157983 */ /* 0x000ea20000300800 */
[----:B---3--:R-:W-:-:S05]  /*28600*/  IMAD.X R36, R36, 0x1, R2, P3 ;  /* 0x0000000124247824 */ /* 0x008fca00018e0602 */
[----:B------:R0:W-:Y:S04]  /*28610*/  STL [R1+0x1164], R36 ;  /* 0x0011642401007387 */ /* 0x0001e80000100800 */
[----:B------:R-:W3:Y:S04]  /*28620*/  LDL.LU R22, [R1+0x110c] ;  /* 0x00110c0001167983 */ /* 0x000ee80000300800 */
[----:B------:R-:W3:Y:S04]  /*28630*/  LDL.LU R23, [R1+0x10e0] ;  /* 0x0010e00001177983 */ /* 0x000ee80000300800 */
[----:B------:R-:W3:Y:S04]  /*28640*/  LDL.LU R15, [R1+0x1104] ;  /* 0x00110400010f7983 */ /* 0x000ee80000300800 */
[----:B------:R-:W3:Y:S04]  /*28650*/  LDL.LU R53, [R1+0x10d8] ;  /* 0x0010d80001357983 */ /* 0x000ee80000300800 */
[----:B------:R-:W3:Y:S01]  /*28660*/  LDL.LU R45, [R1+0x10fc] ;  /* 0x0010fc00012d7983 */ /* 0x000ee20000300800 */
[----:B----4-:R-:W-:-:S03]  /*28670*/  IADD3 R26, P3, R26, R47, RZ ;  /* 0x0000002f1a1a7210 */ /* 0x010fc60007f7e0ff */
[----:B0-----:R-:W4:Y:S01]  /*28680*/  LDL.LU R36, [R1+0x10d0] ;  /* 0x0010d00001247983 */ /* 0x001f220000300800 */
[--C-:B------:R-:W-:Y:S01]  /*28690*/  IMAD.X R27, R27, 0x1, R2.reuse, P4 ;  /* 0x000000011b1b7824 */ /* 0x100fe200020e0602 */
[-C--:B------:R-:W-:Y:S01]  /*286a0*/  IADD3 R54, P4, R54, R47.reuse, RZ ;  /* 0x0000002f36367210 */ /* 0x080fe20007f9e0ff */
[--C-:B------:R-:W-:Y:S01]  /*286b0*/  IMAD.X R55, R55, 0x1, R2.reuse, P5 ;  /* 0x0000000137377824 */ /* 0x100fe200028e0602 */
[----:B------:R-:W-:Y:S01]  /*286c0*/  IADD3 R28, P5, R28, R47, RZ ;  /* 0x0000002f1c1c7210 */ /* 0x000fe20007fbe0ff */
[----:B------:R-:W-:Y:S01]  /*286d0*/  STL [R1+0x1138], R26 ;  /* 0x0011381a01007387 */ /* 0x000fe20000100800 */
[----:B------:R-:W-:-:S03]  /*286e0*/  IMAD.X R29, R29, 0x1, R2, P6 ;  /* 0x000000011d1d7824 */ /* 0x000fc600030e0602 */
[----:B------:R-:W-:Y:S01]  /*286f0*/  STL [R1+0x115c], R27 ;  /* 0x00115c1b01007387 */ /* 0x000fe20000100800 */
[----:B------:R-:W-:-:S03]  /*28700*/  IADD3 R30, P6, R30, R47, RZ ;  /* 0x0000002f1e1e7210 */ /* 0x000fc60007fde0ff */
[----:B------:R-:W-:Y:S04]  /*28710*/  STL [R1+0x1130], R54 ;  /* 0x0011303601007387 */ /* 0x000fe80000100800 */
[----:B------:R-:W-:Y:S01]  /*28720*/  STL [R1+0x1154], R55 ;  /* 0x0011543701007387 */ /* 0x000fe20000100800 */
[--C-:B------:R-:W-:Y:S02]  /*28730*/  IMAD.X R60, R60, 0x1, R2.reuse, P2 ;  /* 0x000000013c3c7824 */ /* 0x100fe400010e0602 */
[----:B------:R-:W-:Y:S01]  /*28740*/  IMAD.X R31, R31, 0x1, R2, P1 ;  /* 0x000000011f1f7824 */ /* 0x000fe200008e0602 */
[----:B------:R-:W-:Y:S04]  /*28750*/  STL [R1+0x1128], R28 ;  /* 0x0011281c01007387 */ /* 0x000fe80000100800 */
[----:B------:R-:W-:Y:S01]  /*28760*/  STL [R1+0x114c], R29 ;  /* 0x00114c1d01007387 */ /* 0x000fe20000100800 */
[----:B------:R-:W-:-:S03]  /*28770*/  IADD3 R56, P1, R56, R47, RZ ;  /* 0x0000002f38387210 */ /* 0x000fc60007f3e0ff */
[----:B------:R-:W-:Y:S04]  /*28780*/  STL [R1+0x1120], R30 ;  /* 0x0011201e01007387 */ /* 0x000fe80000100800 */
[----:B------:R0:W-:Y:S01]  /*28790*/  STL [R1+0x113c], R60 ;  /* 0x00113c3c01007387 */ /* 0x0001e20000100800 */
[----:B------:R-:W-:-:S03]  /*287a0*/  IADD3 R52, P2, R52, R47, RZ ;  /* 0x0000002f34347210 */ /* 0x000fc60007f5e0ff */
[----:B------:R-:W-:Y:S04]  /*287b0*/  STL [R1+0x1144], R31 ;  /* 0x0011441f01007387 */ /* 0x000fe80000100800 */
[----:B0-----:R-:W4:Y:S04]  /*287c0*/  LDL.LU R60, [R1+0x10f4] ;  /* 0x0010f400013c7983 */ /* 0x001f280000300800 */
[----:B------:R-:W-:Y:S04]  /*287d0*/  STL [R1+0x1118], R56 ;  /* 0x0011183801007387 */ /* 0x000fe80000100800 */
[----:B------:R0:W-:Y:S01]  /*287e0*/  STL [R1+0x1110], R52 ;  /* 0x0011103401007387 */ /* 0x0001e20000100800 */
[--C-:B------:R-:W-:Y:S01]  /*287f0*/  IMAD.X R3, R3, 0x1, R2.reuse, P3 ;  /* 0x0000000103037824 */ /* 0x100fe200018e0602 */
[-C--:B------:R-:W-:Y:S01]  /*28800*/  IADD3 R57, P3, R57, R47.reuse, RZ ;  /* 0x0000002f39397210 */ /* 0x080fe20007f7e0ff */
[--C-:B------:R-:W-:Y:S01]  /*28810*/  IMAD.X R58, R58, 0x1, R2.reuse, P4 ;  /* 0x000000013a3a7824 */ /* 0x100fe200020e0602 */
[----:B------:R-:W-:Y:S01]  /*28820*/  IADD3 R59, P4, R59, R47, RZ ;  /* 0x0000002f3b3b7210 */ /* 0x000fe20007f9e0ff */
[----:B0-----:R-:W4:Y:S04]  /*28830*/  LDL.LU R52, [R1+0x10c8] ;  /* 0x0010c80001347983 */ /* 0x001f280000300800 */
[----:B------:R0:W-:Y:S04]  /*28840*/  STL [R1+0x1134], R3 ;  /* 0x0011340301007387 */ /* 0x0001e80000100800 */
[----:B0-----:R-:W4:Y:S04]  /*28850*/  LDL.LU R3, [R1+0x10ec] ;  /* 0x0010ec0001037983 */ /* 0x001f280000300800 */
[----:B------:R-:W-:Y:S04]  /*28860*/  STL [R1+0x1108], R57 ;  /* 0x0011083901007387 */ /* 0x000fe80000100800 */
[----:B------:R-:W-:Y:S04]  /*28870*/  STL [R1+0x112c], R58 ;  /* 0x00112c3a01007387 */ /* 0x000fe80000100800 */
[----:B------:R-:W-:Y:S01]  /*28880*/  STL [R1+0x1100], R59 ;  /* 0x0011003b01007387 */ /* 0x000fe20000100800 */
[----:B--2---:R-:W-:-:S02]  /*28890*/  IMAD.X R46, R46, 0x1, R2, P5 ;  /* 0x000000012e2e7824 */ /* 0x004fc400028e0602 */
[----:B------:R-:W-:-:S05]  /*288a0*/  IMAD.X R37, R37, 0x1, R2, P6 ;  /* 0x0000000125257824 */ /* 0x000fca00030e0602 */
[----:B------:R0:W-:Y:S04]  /*288b0*/  STL [R1+0x111c], R37 ;  /* 0x00111c2501007387 */ /* 0x0001e80000100800 */
[----:B------:R-:W-:Y:S04]  /*288c0*/  STL [R1+0x1124], R46 ;  /* 0x0011242e01007387 */ /* 0x000fe80000100800 */
[----:B0-----:R-:W2:Y:S01]  /*288d0*/  LDL.LU R37, [R1+0x10c0] ;  /* 0x0010c00001257983 */ /* 0x001ea20000300800 */
[-C--:B------:R-:W-:Y:S02]  /*288e0*/  IADD3 R43, P5, R43, R47.reuse, RZ ;  /* 0x0000002f2b2b7210 */ /* 0x080fe40007fbe0ff */
[-C--:B------:R-:W-:Y:S01]  /*288f0*/  IADD3 R39, P6, R39, R47.reuse, RZ ;  /* 0x0000002f27277210 */ /* 0x080fe20007fde0ff */
[--C-:B------:R-:W-:Y:S01]  /*28900*/  IMAD.X R35, R35, 0x1, R2.reuse, P1 ;  /* 0x0000000123237824 */ /* 0x100fe200008e0602 */
[-C--:B------:R-:W-:Y:S01]  /*28910*/  IADD3 R21, P1, R21, R47.reuse, RZ ;  /* 0x0000002f15157210 */ /* 0x080fe20007f3e0ff */
[----:B---3--:R-:W-:Y:S01]  /*28920*/  IMAD.X R22, R22, 0x1, R2, P2 ;  /* 0x0000000116167824 */ /* 0x008fe200010e0602 */
[----:B------:R-:W-:Y:S01]  /*28930*/  STL [R1+0x10f8], R43 ;  /* 0x0010f82b01007387 */ /* 0x000fe20000100800 */
[----:B------:R-:W-:-:S03]  /*28940*/  IADD3 R23, P2, R23, R47, RZ ;  /* 0x0000002f17177210 */ /* 0x000fc60007f5e0ff */
[----:B------:R-:W-:Y:S01]  /*28950*/  STL [R1+0x10f0], R39 ;  /* 0x0010f02701007387 */ /* 0x000fe20000100800 */
[----:B------:R-:W-:-:S03]  /*28960*/  IMAD.X R15, R15, 0x1, R2, P3 ;  /* 0x000000010f0f7824 */ /* 0x000fc600018e0602 */
[----:B------:R-:W-:Y:S04]  /*28970*/  STL [R1+0x1114], R35 ;  /* 0x0011142301007387 */ /* 0x000fe80000100800 */
[----:B------:R-:W-:Y:S01]  /*28980*/  STL [R1+0x10e8], R21 ;  /* 0x0010e81501007387 */ /* 0x000fe20000100800 */
[----:B------:R-:W-:-:S03]  /*28990*/  IADD3 R53, P3, R53, R47, RZ ;  /* 0x0000002f35357210 */ /* 0x000fc60007f7e0ff */
[----:B------:R-:W-:Y:S01]  /*289a0*/  STL [R1+0x110c], R22 ;  /* 0x00110c1601007387 */ /* 0x000fe20000100800 */
[----:B------:R-:W-:-:S03]  /*289b0*/  IMAD.X R45, R45, 0x1, R2, P4 ;  /* 0x000000012d2d7824 */ /* 0x000fc600020e0602 */
[----:B------:R-:W-:Y:S04]  /*289c0*/  STL [R1+0x10e0], R23 ;  /* 0x0010e01701007387 */ /* 0x000fe80000100800 */
[----:B------:R-:W-:Y:S01]  /*289d0*/  STL [R1+0x1104], R15 ;  /* 0x0011040f01007387 */ /* 0x000fe20000100800 */
[----:B----4-:R-:W-:-:S03]  /*289e0*/  IADD3 R36, P4, R36, R47, RZ ;  /* 0x0000002f24247210 */ /* 0x010fc60007f9e0ff */
[----:B------:R-:W3:Y:S04]  /*289f0*/  LDL.LU R26, [R1+0x10e4] ;  /* 0x0010e400011a7983 */ /* 0x000ee80000300800 */
        /* <DEDUP_REMOVED lines=10> */
[----:B------:R-:W4:Y:S01]  /*28aa0*/  LDL.LU R56, [R1+0x10c4] ;  /* 0x0010c40001387983 */ /* 0x000f220000300800 */
[----:B------:R-:W-:-:S03]  /*28ab0*/  IMAD.X R60, R60, 0x1, R2, P5 ;  /* 0x000000013c3c7824 */ /* 0x000fc600028e0602 */
[----:B0-----:R-:W4:Y:S04]  /*28ac0*/  LDL.LU R36, [R1+0x1098] ;  /* 0x0010980001247983 */ /* 0x001f280000300800 */
[----:B------:R-:W4:Y:S04]  /*28ad0*/  LDL.LU R45, [R1+0x10bc] ;  /* 0x0010bc00012d7983 */ /* 0x000f280000300800 */
[----:B------:R0:W-:Y:S01]  /*28ae0*/  STL [R1+0x10f4], R60 ;  /* 0x0010f43c01007387 */ /* 0x0001e20000100800 */
[----:B------:R-:W-:-:S03]  /*28af0*/  IADD3 R52, P5, R52, R47, RZ ;  /* 0x0000002f34347210 */ /* 0x000fc60007fbe0ff */
[----:B0-----:R-:W4:Y:S04]  /*28b00*/  LDL.LU R60, [R1+0x1090] ;  /* 0x00109000013c7983 */ /* 0x001f280000300800 */
[----:B------:R-:W4:Y:S04]  /*28b10*/  LDL.LU R57, [R1+0x10b4] ;  /* 0x0010b40001397983 */ /* 0x000f280000300800 */
[----:B------:R-:W4:Y:S04]  /*28b20*/  LDL.LU R58, [R1+0x1088] ;  /* 0x00108800013a7983 */ /* 0x000f280000300800 */
[----:B------:R-:W-:Y:S04]  /*28b30*/  STL [R1+0x10c8], R52 ;  /* 0x0010c83401007387 */ /* 0x000fe80000100800 */
[----:B------:R-:W4:Y:S01]  /*28b40*/  LDL.LU R59, [R1+0x10ac] ;  /* 0x0010ac00013b7983 */ /* 0x000f220000300800 */
[----:B------:R-:W-:-:S05]  /*28b50*/  IMAD.X R3, R3, 0x1, R2, P6 ;  /* 0x0000000103037824 */ /* 0x000fca00030e0602 */
[----:B------:R0:W-:Y:S04]  /*28b60*/  STL [R1+0x10ec], R3 ;  /* 0x0010ec0301007387 */ /* 0x0001e80000100800 */
[----:B------:R-:W4:Y:S04]  /*28b70*/  LDL.LU R46, [R1+0x1080] ;  /* 0x00108000012e7983 */ /* 0x000f280000300800 */
[----:B------:R-:W4:Y:S04]  /*28b80*/  LDL.LU R43, [R1+0x10a4] ;  /* 0x0010a400012b7983 */ /* 0x000f280000300800 */
[----:B0-----:R-:W4:Y:S04]  /*28b90*/  LDL.LU R3, [R1+0x1078] ;  /* 0x0010780001037983 */ /* 0x001f280000300800 */
[----:B------:R-:W4:Y:S04]  /*28ba0*/  LDL.LU R39, [R1+0x109c] ;  /* 0x00109c0001277983 */ /* 0x000f280000300800 */
[----:B------:R-:W4:Y:S04]  /*28bb0*/  LDL.LU R35, [R1+0x1070] ;  /* 0x0010700001237983 */ /* 0x000f280000300800 */
[----:B------:R-:W4:Y:S01]  /*28bc0*/  LDL.LU R21, [R1+0x1094] ;  /* 0x0010940001157983 */ /* 0x000f220000300800 */
[----:B--2---:R-:W-:-:S05]  /*28bd0*/  IADD3 R37, P6, R37, R47, RZ ;  /* 0x0000002f25257210 */ /* 0x004fca0007fde0ff */
[----:B------:R0:W-:Y:S04]  /*28be0*/  STL [R1+0x10c0], R37 ;  /* 0x0010c02501007387 */ /* 0x0001e80000100800 */
[----:B------:R-:W2:Y:S04]  /*28bf0*/  LDL.LU R22, [R1+0x1068] ;  /* 0x0010680001167983 */ /* 0x000ea80000300800 */
[----:B------:R-:W2:Y:S04]  /*28c00*/  LDL.LU R23, [R1+0x108c] ;  /* 0x00108c0001177983 */ /* 0x000ea80000300800 */
[----:B------:R-:W2:Y:S04]  /*28c10*/  LDL.LU R15, [R1+0x1060] ;  /* 0x00106000010f7983 */ /* 0x000ea80000300800 */
[----:B------:R-:W2:Y:S04]  /*28c20*/  LDL.LU R53, [R1+0x1084] ;  /* 0x0010840001357983 */ /* 0x000ea80000300800 */
[----:B------:R-:W2:Y:S04]  /*28c30*/  LDL.LU R52, [R1+0x1058] ;  /* 0x0010580001347983 */ /* 0x000ea80000300800 */
[----:B0-----:R-:W2:Y:S01]  /*28c40*/  LDL.LU R37, [R1+0x107c] ;  /* 0x00107c0001257983 */ /* 0x001ea20000300800 */
[--C-:B---3--:R-:W-:Y:S01]  /*28c50*/  IMAD.X R26, R26, 0x1, R2.reuse, P1 ;  /* 0x000000011a1a7824 */ /* 0x108fe200008e0602 */
[-C--:B----4-:R-:W-:Y:S01]  /*28c60*/  IADD3 R27, P1, R27, R47.reuse, RZ ;  /* 0x0000002f1b1b7210 */ /* 0x090fe20007f3e0ff */
[--C-:B------:R-:W-:Y:S01]  /*28c70*/  IMAD.X R54, R54, 0x1, R2.reuse, P2 ;  /* 0x0000000136367824 */ /* 0x100fe200010e0602 */
[-C--:B------:R-:W-:Y:S01]  /*28c80*/  IADD3 R55, P2, R55, R47.reuse, RZ ;  /* 0x0000002f37377210 */ /* 0x080fe20007f5e0ff */
[----:B------:R-:W-:Y:S01]  /*28c90*/  IMAD.X R28, R28, 0x1, R2, P3 ;  /* 0x000000011c1c7824 */ /* 0x000fe200018e0602 */
[----:B------:R-:W-:Y:S01]  /*28ca0*/  STL [R1+0x10e4], R26 ;  /* 0x0010e41a01007387 */ /* 0x000fe20000100800 */
[----:B------:R-:W-:-:S03]  /*28cb0*/  IADD3 R29, P3, R29, R47, RZ ;  /* 0x0000002f1d1d7210 */ /* 0x000fc60007f7e0ff */
[----:B------:R-:W-:Y:S01]  /*28cc0*/  STL [R1+0x10b8], R27 ;  /* 0x0010b81b01007387 */ /* 0x000fe20000100800 */
[--C-:B------:R-:W-:Y:S02]  /*28cd0*/  IMAD.X R30, R30, 0x1, R2.reuse, P4 ;  /* 0x000000011e1e7824 */ /* 0x100fe400020e0602 */
[--C-:B------:R-:W-:Y:S01]  /*28ce0*/  IMAD.X R56, R56, 0x1, R2.reuse, P5 ;  /* 0x0000000138387824 */ /* 0x100fe200028e0602 */
[----:B------:R-:W-:Y:S04]  /*28cf0*/  STL [R1+0x10dc], R54 ;  /* 0x0010dc3601007387 */ /* 0x000fe80000100800 */
[----:B------:R-:W-:Y:S01]  /*28d00*/  STL [R1+0x10b0], R55 ;  /* 0x0010b03701007387 */ /* 0x000fe20000100800 */
[-C--:B------:R-:W-:Y:S02]  /*28d10*/  IADD3 R36, P5, R36, R47.reuse, RZ ;  /* 0x0000002f24247210 */ /* 0x080fe40007fbe0ff */
[----:B------:R-:W-:Y:S01]  /*28d20*/  IADD3 R31, P4, R31, R47, RZ ;  /* 0x0000002f1f1f7210 */ /* 0x000fe20007f9e0ff */
[----:B------:R-:W-:Y:S04]  /*28d30*/  STL [R1+0x10d4], R28 ;  /* 0x0010d41c01007387 */ /* 0x000fe80000100800 */
[----:B------:R-:W-:Y:S04]  /*28d40*/  STL [R1+0x10a8], R29 ;  /* 0x0010a81d01007387 */ /* 0x000fe80000100800 */
[----:B------:R-:W-:Y:S04]  /*28d50*/  STL [R1+0x10cc], R30 ;  /* 0x0010cc1e01007387 */ /* 0x000fe80000100800 */
[----:B------:R0:W-:Y:S01]  /*28d60*/  STL [R1+0x1098], R36 ;  /* 0x0010982401007387 */ /* 0x0001e20000100800 */
[----:B------:R-:W-:-:S03]  /*28d70*/  IMAD.X R45, R45, 0x1, R2, P6 ;  /* 0x000000012d2d7824 */ /* 0x000fc600030e0602 */
[----:B------:R-:W-:Y:S01]  /*28d80*/  STL [R1+0x10a0], R31 ;  /* 0x0010a01f01007387 */ /* 0x000fe20000100800 */
[----:B------:R-:W-:-:S03]  /*28d90*/  IADD3 R60, P6, R60, R47, RZ ;  /* 0x0000002f3c3c7210 */ /* 0x000fc60007fde0ff */
[----:B0-----:R-:W3:Y:S04]  /*28da0*/  LDL.LU R36, [R1+0x1050] ;  /* 0x0010500001247983 */ /* 0x001ee80000300800 */
[----:B------:R-:W-:Y:S04]  /*28db0*/  STL [R1+0x10c4], R56 ;  /* 0x0010c43801007387 */ /* 0x000fe80000100800 */
[----:B------:R0:W-:Y:S01]  /*28dc0*/  STL [R1+0x10bc], R45 ;  /* 0x0010bc2d01007387 */ /* 0x0001e20000100800 */
[--C-:B------:R-:W-:Y:S01]  /*28dd0*/  IMAD.X R57, R57, 0x1, R2.reuse, P1 ;  /* 0x0000000139397824 */ /* 0x100fe200008e0602 */
[-C--:B------:R-:W-:Y:S01]  /*28de0*/  IADD3 R58, P1, R58, R47.reuse, RZ ;  /* 0x0000002f3a3a7210 */ /* 0x080fe20007f3e0ff */
[--C-:B------:R-:W-:Y:S01]  /*28df0*/  IMAD.X R59, R59, 0x1, R2.reuse, P2 ;  /* 0x000000013b3b7824 */ /* 0x100fe200010e0602 */
[----:B0-----:R-:W4:Y:S04]  /*28e00*/  LDL.LU R45, [R1+0x1074] ;  /* 0x00107400012d7983 */ /* 0x001f280000300800 */
[----:B------:R0:W-:Y:S01]  /*28e10*/  STL [R1+0x1090], R60 ;  /* 0x0010903c01007387 */ /* 0x0001e20000100800 */
[----:B------:R-:W-:Y:S01]  /*28e20*/  IMAD.X R43, R43, 0x1, R2, P3 ;  /* 0x000000012b2b7824 */ /* 0x000fe200018e0602 */
[----:B------:R-:W-:-:S02]  /*28e30*/  IADD3 R46, P2, R46, R47, RZ ;  /* 0x0000002f2e2e7210 */ /* 0x000fc40007f5e0ff */
[----:B0-----:R-:W4:Y:S01]  /*28e40*/  LDL.LU R60, [R1+0x1048] ;  /* 0x00104800013c7983 */ /* 0x001f220000300800 */
[----:B------:R-:W-:-:S03]  /*28e50*/  IADD3 R3, P3, R3, R47, RZ ;  /* 0x0000002f03037210 */ /* 0x000fc60007f7e0ff */
[----:B------:R-:W-:Y:S04]  /*28e60*/  STL [R1+0x10b4], R57 ;  /* 0x0010b43901007387 */ /* 0x000fe80000100800 */
[----:B------:R-:W-:Y:S04]  /*28e70*/  STL [R1+0x1088], R58 ;  /* 0x0010883a01007387 */ /* 0x000fe80000100800 */
[----:B------:R-:W-:Y:S01]  /*28e80*/  STL [R1+0x10ac], R59 ;  /* 0x0010ac3b01007387 */ /* 0x000fe20000100800 */
[----:B------:R-:W-:-:S03]  /*28e90*/  IMAD.X R39, R39, 0x1, R2, P4 ;  /* 0x0000000127277824 */ /* 0x000fc600020e0602 */
[----:B------:R0:W-:Y:S01]  /*28ea0*/  STL [R1+0x1078], R3 ;  /* 0x0010780301007387 */ /* 0x0001e20000100800 */
[----:B------:R-:W-:-:S03]  /*28eb0*/  IADD3 R35, P4, R35, R47, RZ ;  /* 0x0000002f23237210 */ /* 0x000fc60007f9e0ff */
[----:B------:R-:W-:Y:S01]  /*28ec0*/  STL [R1+0x1080], R46 ;  /* 0x0010802e01007387 */ /* 0x000fe20000100800 */
[----:B------:R-:W-:-:S03]  /*28ed0*/  IMAD.X R21, R21, 0x1, R2, P5 ;  /* 0x0000000115157824 */ /* 0x000fc600028e0602 */
[----:B0-----:R-:W4:Y:S04]  /*28ee0*/  LDL.LU R3, [R1+0x106c] ;  /* 0x00106c0001037983 */ /* 0x001f280000300800 */
[----:B------:R-:W-:Y:S04]  /*28ef0*/  STL [R1+0x10a4], R43 ;  /* 0x0010a42b01007387 */ /* 0x000fe80000100800 */
[----:B------:R-:W-:Y:S04]  /*28f00*/  STL [R1+0x109c], R39 ;  /* 0x00109c2701007387 */ /* 0x000fe80000100800 */
[----:B------:R-:W-:Y:S04]  /*28f10*/  STL [R1+0x1070], R35 ;  /* 0x0010702301007387 */ /* 0x000fe80000100800 */
[----:B------:R-:W-:Y:S01]  /*28f20*/  STL [R1+0x1094], R21 ;  /* 0x0010941501007387 */ /* 0x000fe20000100800 */
[-C--:B--2---:R-:W-:Y:S01]  /*28f30*/  IADD3 R22, P5, R22, R47.reuse, RZ ;  /* 0x0000002f16167210 */ /* 0x084fe20007fbe0ff */
[--C-:B------:R-:W-:Y:S01]  /*28f40*/  IMAD.X R23, R23, 0x1, R2.reuse, P6 ;  /* 0x0000000117177824 */ /* 0x100fe200030e0602 */
[-C--:B------:R-:W-:Y:S01]  /*28f50*/  IADD3 R15, P6, R15, R47.reuse, RZ ;  /* 0x0000002f0f0f7210 */ /* 0x080fe20007fde0ff */
[--C-:B------:R-:W-:Y:S01]  /*28f60*/  IMAD.X R53, R53, 0x1, R2.reuse, P1 ;  /* 0x0000000135357824 */ /* 0x100fe200008e0602 */
[----:B------:R-:W-:Y:S01]  /*28f70*/  IADD3 R52, P1, R52, R47, RZ ;  /* 0x0000002f34347210 */ /* 0x000fe20007f3e0ff */
[----:B------:R-:W-:Y:S04]  /*28f80*/  STL [R1+0x1068], R22 ;  /* 0x0010681601007387 */ /* 0x000fe80000100800 */
[----:B------:R-:W-:Y:S04]  /*28f90*/  STL [R1+0x108c], R23 ;  /* 0x00108c1701007387 */ /* 0x000fe80000100800 */
[----:B------:R-:W-:Y:S01]  /*28fa0*/  STL [R1+0x1060], R15 ;  /* 0x0010600f01007387 */ /* 0x000fe20000100800 */
[----:B------:R-:W-:-:S03]  /*28fb0*/  IMAD.X R37, R37, 0x1, R2, P2 ;  /* 0x0000000125257824 */ /* 0x000fc600010e0602 */
[----:B------:R-:W2:Y:S04]  /*28fc0*/  LDL.LU R26, [R1+0x1040] ;  /* 0x00104000011a7983 */ /* 0x000ea80000300800 */
[----:B------:R-:W-:Y:S04]  /*28fd0*/  STL [R1+0x1084], R53 ;  /* 0x0010843501007387 */ /* 0x000fe80000100800 */
[----:B------:R-:W2:Y:S04]  /*28fe0*/  LDL.LU R27, [R1+0x1064] ;  /* 0x00106400011b7983 */ /* 0x000ea80000300800 */
[----:B------:R-:W-:Y:S04]  /*28ff0*/  STL [R1+0x1058], R52 ;  /* 0x0010583401007387 */ /* 0x000fe80000100800 */
[----:B------:R-:W2:Y:S04]  /*29000*/  LDL.LU R54, [R1+0x1038] ;  /* 0x0010380001367983 */ /* 0x000ea80000300800 */
[----:B------:R0:W-:Y:S04]  /*29010*/  STL [R1+0x107c], R37 ;  /* 0x00107c2501007387 */ /* 0x0001e80000100800 */
[----:B------:R-:W2:Y:S04]  /*29020*/  LDL.LU R55, [R1+0x105c] ;  /* 0x00105c0001377983 */ /* 0x000ea80000300800 */
[----:B------:R-:W2:Y:S04]  /*29030*/  LDL.LU R28, [R1+0x1030] ;  /* 0x00103000011c7983 */ /* 0x000ea80000300800 */
[----:B------:R-:W2:Y:S04]  /*29040*/  LDL.LU R29, [R1+0x1054] ;  /* 0x00105400011d7983 */ /* 0x000ea80000300800 */
[----:B------:R-:W2:Y:S04]  /*29050*/  LDL.LU R30, [R1+0x1028] ;  /* 0x00102800011e7983 */ /* 0x000ea80000300800 */
[----:B------:R-:W2:Y:S04]  /*29060*/  LDL.LU R31, [R1+0x104c] ;  /* 0x00104c00011f7983 */ /* 0x000ea80000300800 */
[----:B------:R-:W2:Y:S04]  /*29070*/  LDL.LU R56, [R1+0x1020] ;  /* 0x0010200001387983 */ /* 0x000ea80000300800 */
[----:B0-----:R-:W2:Y:S04]  /*29080*/  LDL.LU R37, [R1+0x1044] ;  /* 0x0010440001257983 */ /* 0x001ea80000300800 */
[----:B------:R-:W2:Y:S01]  /*29090*/  LDL.LU R52, [R1+0x1018] ;  /* 0x0010180001347983 */ /* 0x000ea20000300800 */
[----:B---3--:R-:W-:-:S05]  /*290a0*/  IADD3 R36, P2, R36, R47, RZ ;  /* 0x0000002f24247210 */ /* 0x008fca0007f5e0ff */
[----:B------:R0:W-:Y:S01]  /*290b0*/  STL [R1+0x1050], R36 ;  /* 0x0010502401007387 */ /* 0x0001e20000100800 */
[----:B----4-:R-:W-:-:S03]  /*290c0*/  IMAD.X R45, R45, 0x1, R2, P3 ;  /* 0x000000012d2d7824 */ /* 0x010fc600018e0602 */
[----:B0-----:R-:W3:Y:S04]  /*290d0*/  LDL.LU R36, [R1+0x103c] ;  /* 0x00103c0001247983 */ /* 0x001ee80000300800 */
[----:B------:R-:W4:Y:S04]  /*290e0*/  LDL.LU R57, [R1+0x1010] ;  /* 0x0010100001397983 */ /* 0x000f280000300800 */
[----:B------:R-:W4:Y:S04]  /*290f0*/  LDL.LU R58, [R1+0x1034] ;  /* 0x00103400013a7983 */ /* 0x000f280000300800 */
[----:B------:R-:W-:Y:S04]  /*29100*/  STL [R1+0x1074], R45 ;  /* 0x0010742d01007387 */ /* 0x000fe80000100800 */
[----:B------:R-:W4:Y:S01]  /*29110*/  LDL.LU R59, [R1+0x1008] ;  /* 0x00100800013b7983 */ /* 0x000f220000300800 */
[----:B------:R-:W-:-:S05]  /*29120*/  IADD3 R60, P3, R60, R47, RZ ;  /* 0x0000002f3c3c7210 */ /* 0x000fca0007f7e0ff */
[----:B------:R0:W-:Y:S04]  /*29130*/  STL [R1+0x1048], R60 ;  /* 0x0010483c01007387 */ /* 0x0001e80000100800 */
[----:B------:R-:W4:Y:S04]  /*29140*/  LDL.LU R46, [R1+0x102c] ;  /* 0x00102c00012e7983 */ /* 0x000f280000300800 */
[----:B------:R-:W4:Y:S04]  /*29150*/  LDL.LU R43, [R1+0x1000] ;  /* 0x00100000012b7983 */ /* 0x000f280000300800 */
[----:B0-----:R-:W4:Y:S01]  /*29160*/  LDL.LU R60, [R1+0x1024] ;  /* 0x00102400013c7983 */ /* 0x001f220000300800 */
[----:B------:R-:W-:-:S03]  /*29170*/  IMAD.X R3, R3, 0x1, R2, P4 ;  /* 0x0000000103037824 */ /* 0x000fc600020e0602 */
[----:B------:R-:W4:Y:S04]  /*29180*/  LDL.LU R39, [R1+0xff8] ;  /* 0x000ff80001277983 */ /* 0x000f280000300800 */
[----:B------:R-:W4:Y:S04]  /*29190*/  LDL.LU R35, [R1+0x101c] ;  /* 0x00101c0001237983 */ /* 0x000f280000300800 */
[----:B------:R-:W4:Y:S04]  /*291a0*/  LDL.LU R21, [R1+0xff0] ;  /* 0x000ff00001157983 */ /* 0x000f280000300800 */
[----:B------:R0:W-:Y:S04]  /*291b0*/  STL [R1+0x106c], R3 ;  /* 0x00106c0301007387 */ /* 0x0001e80000100800 */
[----:B------:R-:W4:Y:S04]  /*291c0*/  LDL.LU R22, [R1+0x1014] ;  /* 0x0010140001167983 */ /* 0x000f280000300800 */
[----:B------:R-:W4:Y:S04]  /*291d0*/  LDL.LU R23, [R1+0xfe8] ;  /* 0x000fe80001177983 */ /* 0x000f280000300800 */
[----:B------:R-:W4:Y:S04]  /*291e0*/  LDL.LU R15, [R1+0x100c] ;  /* 0x00100c00010f7983 */ /* 0x000f280000300800 */
[----:B------:R-:W4:Y:S04]  /*291f0*/  LDL.LU R53, [R1+0xfe0] ;  /* 0x000fe00001357983 */ /* 0x000f280000300800 */
[----:B------:R-:W4:Y:S04]  /*29200*/  LDL.LU R45, [R1+0x1004] ;  /* 0x00100400012d7983 */ /* 0x000f280000300800 */
[----:B0-----:R-:W4:Y:S01]  /*29210*/  LDL.LU R3, [R1+0xfd8] ;  /* 0x000fd80001037983 */ /* 0x001f220000300800 */
[-C--:B--2---:R-:W-:Y:S01]  /*29220*/  IADD3 R26, P4, R26, R47.reuse, RZ ;  /* 0x0000002f1a1a7210 */ /* 0x084fe20007f9e0ff */
        /* <DEDUP_REMOVED lines=13> */
[----:B------:R-:W-:Y:S04]  /*29300*/  STL [R1+0x1054], R29 ;  /* 0x0010541d01007387 */ /* 0x000fe80000100800 */
[----:B------:R-:W-:Y:S04]  /*29310*/  STL [R1+0x1028], R30 ;  /* 0x0010281e01007387 */ /* 0x000fe80000100800 */
[----:B------:R0:W-:Y:S04]  /*29320*/  STL [R1+0x1044], R37 ;  /* 0x0010442501007387 */ /* 0x0001e80000100800 */
[----:B------:R-:W-:Y:S04]  /*29330*/  STL [R1+0x104c], R31 ;  /* 0x00104c1f01007387 */ /* 0x000fe80000100800 */
[----:B0-----:R-:W2:Y:S01]  /*29340*/  LDL.LU R37, [R1+0xffc] ;  /* 0x000ffc0001257983 */ /* 0x001ea20000300800 */
[----:B------:R-:W-:-:S02]  /*29350*/  IADD3 R56, P2, R56, R47, RZ ;  /* 0x0000002f38387210 */ /* 0x000fc40007f5e0ff */
[----:B------:R-:W-:-:S03]  /*29360*/  IADD3 R52, P3, R52, R47, RZ ;  /* 0x0000002f34347210 */ /* 0x000fc60007f7e0ff */
[----:B------:R-:W-:Y:S04]  /*29370*/  STL [R1+0x1020], R56 ;  /* 0x0010203801007387 */ /* 0x000fe80000100800 */
[----:B------:R0:W-:Y:S04]  /*29380*/  STL [R1+0x1018], R52 ;  /* 0x0010183401007387 */ /* 0x0001e80000100800 */
[----:B0-----:R-:W2:Y:S01]  /*29390*/  LDL.LU R52, [R1+0xfd0] ;  /* 0x000fd00001347983 */ /* 0x001ea20000300800 */
[--C-:B---3--:R-:W-:Y:S01]  /*293a0*/  IMAD.X R36, R36, 0x1, R2.reuse, P4 ;  /* 0x0000000124247824 */ /* 0x108fe200020e0602 */
[----:B----4-:R-:W-:Y:S01]  /*293b0*/  IADD3 R57, P4, R57, R47, RZ ;  /* 0x0000002f39397210 */ /* 0x010fe20007f9e0ff */
[----:B------:R-:W-:-:S03]  /*293c0*/  IMAD.X R58, R58, 0x1, R2, P5 ;  /* 0x000000013a3a7824 */ /* 0x000fc600028e0602 */
[----:B------:R0:W-:Y:S01]  /*293d0*/  STL [R1+0x103c], R36 ;  /* 0x00103c2401007387 */ /* 0x0001e20000100800 */
[----:B------:R-:W-:-:S03]  /*293e0*/  IADD3 R59, P5, R59, R47, RZ ;  /* 0x0000002f3b3b7210 */ /* 0x000fc60007fbe0ff */
[----:B0-----:R-:W3:Y:S01]  /*293f0*/  LDL.LU R36, [R1+0xff4] ;  /* 0x000ff40001247983 */ /* 0x001ee20000300800 */
[----:B------:R-:W-:-:S03]  /*29400*/  IMAD.X R46, R46, 0x1, R2, P6 ;  /* 0x000000012e2e7824 */ /* 0x000fc600030e0602 */
[----:B------:R-:W-:Y:S01]  /*29410*/  STL [R1+0x1010], R57 ;  /* 0x0010103901007387 */ /* 0x000fe20000100800 */
[----:B------:R-:W-:-:S03]  /*29420*/  IADD3 R43, P6, R43, R47, RZ ;  /* 0x0000002f2b2b7210 */ /* 0x000fc60007fde0ff */
[----:B------:R-:W-:Y:S01]  /*29430*/  STL [R1+0x1034], R58 ;  /* 0x0010343a01007387 */ /* 0x000fe20000100800 */
[----:B------:R-:W-:-:S03]  /*29440*/  IMAD.X R60, R60, 0x1, R2, P1 ;  /* 0x000000013c3c7824 */ /* 0x000fc600008e0602 */
[----:B------:R-:W-:Y:S01]  /*29450*/  STL [R1+0x1008], R59 ;  /* 0x0010083b01007387 */ /* 0x000fe20000100800 */
[-C--:B------:R-:W-:Y:S01]  /*29460*/  IADD3 R39, P1, R39, R47.reuse, RZ ;  /* 0x0000002f27277210 */ /* 0x080fe20007f3e0ff */
[--C-:B------:R-:W-:Y:S01]  /*29470*/  IMAD.X R35, R35, 0x1, R2.reuse, P2 ;  /* 0x0000000123237824 */ /* 0x100fe200010e0602 */
[-C--:B------:R-:W-:Y:S01]  /*29480*/  IADD3 R21, P2, R21, R47.reuse, RZ ;  /* 0x0000002f15157210 */ /* 0x080fe20007f5e0ff */
[----:B------:R0:W-:Y:S04]  /*29490*/  STL [R1+0x1024], R60 ;  /* 0x0010243c01007387 */ /* 0x0001e80000100800 */
[----:B------:R-:W-:Y:S01]  /*294a0*/  STL [R1+0x102c], R46 ;  /* 0x00102c2e01007387 */ /* 0x000fe20000100800 */
        /* <DEDUP_REMOVED lines=30> */
[----:B0-----:R-:W2:Y:S04]  /*29690*/  LDL.LU R37, [R1+0xf98] ;  /* 0x000f980001257983 */ /* 0x001ea80000300800 */
[----:B------:R-:W2:Y:S01]  /*296a0*/  LDL.LU R57, [R1+0xfbc] ;  /* 0x000fbc0001397983 */ /* 0x000ea20000300800 */
[----:B------:R-:W-:-:S03]  /*296b0*/  IADD3 R52, P6, R52, R47, RZ ;  /* 0x0000002f34347210 */ /* 0x000fc60007fde0ff */
[----:B------:R-:W2:Y:S04]  /*296c0*/  LDL.LU R58, [R1+0xf90] ;  /* 0x000f9000013a7983 */ /* 0x000ea80000300800 */
[----:B------:R-:W-:Y:S04]  /*296d0*/  STL [R1+0xfd0], R52 ;  /* 0x000fd03401007387 */ /* 0x000fe80000100800 */
[----:B------:R-:W2:Y:S01]  /*296e0*/  LDL.LU R59, [R1+0xfb4] ;  /* 0x000fb400013b7983 */ /* 0x000ea20000300800 */
[----:B---3--:R-:W-:-:S05]  /*296f0*/  IMAD.X R36, R36, 0x1, R2, P1 ;  /* 0x0000000124247824 */ /* 0x008fca00008e0602 */
[----:B------:R0:W-:Y:S04]  /*29700*/  STL [R1+0xff4], R36 ;  /* 0x000ff42401007387 */ /* 0x0001e80000100800 */
[----:B------:R-:W3:Y:S04]  /*29710*/  LDL.LU R46, [R1+0xf88] ;  /* 0x000f8800012e7983 */ /* 0x000ee80000300800 */
[----:B------:R-:W3:Y:S04]  /*29720*/  LDL.LU R43, [R1+0xfac] ;  /* 0x000fac00012b7983 */ /* 0x000ee80000300800 */
[----:B0-----:R-:W3:Y:S04]  /*29730*/  LDL.LU R36, [R1+0xf80] ;  /* 0x000f800001247983 */ /* 0x001ee80000300800 */
[----:B------:R-:W3:Y:S04]  /*29740*/  LDL.LU R39, [R1+0xfa4] ;  /* 0x000fa40001277983 */ /* 0x000ee80000300800 */
[----:B------:R-:W3:Y:S04]  /*29750*/  LDL.LU R35, [R1+0xf78] ;  /* 0x000f780001237983 */ /* 0x000ee80000300800 */
[----:B------:R-:W3:Y:S01]  /*29760*/  LDL.LU R21, [R1+0xf9c] ;  /* 0x000f9c0001157983 */ /* 0x000ee20000300800 */
[----:B----4-:R-:W-:-:S05]  /*29770*/  IADD3 R60, P1, R60, R47, RZ ;  /* 0x0000002f3c3c7210 */ /* 0x010fca0007f3e0ff */
        /* <DEDUP_REMOVED lines=34> */
[--C-:B------:R-:W-:Y:S01]  /*299a0*/  IMAD.X R57, R57, 0x1, R2.reuse, P2 ;  /* 0x0000000139397824 */ /* 0x100fe200010e0602 */
[----:B------:R-:W-:Y:S01]  /*299b0*/  IADD3 R58, P2, R58, R47, RZ ;  /* 0x0000002f3a3a7210 */ /* 0x000fe20007f5e0ff */
[----:B------:R-:W-:-:S03]  /*299c0*/  IMAD.X R59, R59, 0x1, R2, P3 ;  /* 0x000000013b3b7824 */ /* 0x000fc600018e0602 */
[----:B------:R-:W-:Y:S04]  /*299d0*/  STL [R1+0xfbc], R57 ;  /* 0x000fbc3901007387 */ /* 0x000fe80000100800 */
[----:B------:R-:W-:Y:S01]  /*299e0*/  STL [R1+0xf90], R58 ;  /* 0x000f903a01007387 */ /* 0x000fe20000100800 */
[--C-:B---3--:R-:W-:Y:S01]  /*299f0*/  IMAD.X R43, R43, 0x1, R2.reuse, P4 ;  /* 0x000000012b2b7824 */ /* 0x108fe200020e0602 */
[-C--:B------:R-:W-:Y:S02]  /*29a00*/  IADD3 R46, P3, R46, R47.reuse, RZ ;  /* 0x0000002f2e2e7210 */ /* 0x080fe40007f7e0ff */
[----:B------:R-:W-:Y:S01]  /*29a10*/  STL [R1+0xfb4], R59 ;  /* 0x000fb43b01007387 */ /* 0x000fe20000100800 */
[-C--:B------:R-:W-:Y:S01]  /*29a20*/  IADD3 R36, P4, R36, R47.reuse, RZ ;  /* 0x0000002f24247210 */ /* 0x080fe20007f9e0ff */
[--C-:B------:R-:W-:Y:S01]  /*29a30*/  IMAD.X R39, R39, 0x1, R2.reuse, P5 ;  /* 0x0000000127277824 */ /* 0x100fe200028e0602 */
[----:B------:R-:W-:Y:S01]  /*29a40*/  IADD3 R35, P5, R35, R47, RZ ;  /* 0x0000002f23237210 */ /* 0x000fe20007fbe0ff */
[----:B------:R-:W-:-:S02]  /*29a50*/  IMAD.X R21, R21, 0x1, R2, P6 ;  /* 0x0000000115157824 */ /* 0x000fc400030e0602 */
[----:B------:R0:W-:Y:S04]  /*29a60*/  STL [R1+0xf80], R36 ;  /* 0x000f802401007387 */ /* 0x0001e80000100800 */
[----:B------:R-:W-:Y:S01]  /*29a70*/  STL [R1+0xf88], R46 ;  /* 0x000f882e01007387 */ /* 0x000fe20000100800 */
[----:B----4-:R-:W-:-:S03]  /*29a80*/  IADD3 R22, P6, R22, R47, RZ ;  /* 0x0000002f16167210 */ /* 0x010fc60007fde0ff */
[----:B0-----:R-:W3:Y:S04]  /*29a90*/  LDL.LU R36, [R1+0xf74] ;  /* 0x000f740001247983 */ /* 0x001ee80000300800 */
[----:B------:R-:W-:Y:S01]  /*29aa0*/  STL [R1+0xfac], R43 ;  /* 0x000fac2b01007387 */ /* 0x000fe20000100800 */
[----:B------:R-:W-:-:S03]  /*29ab0*/  IMAD.X R23, R23, 0x1, R2, P1 ;  /* 0x0000000117177824 */ /* 0x000fc600008e0602 */
[----:B------:R-:W-:Y:S01]  /*29ac0*/  STL [R1+0xfa4], R39 ;  /* 0x000fa42701007387 */ /* 0x000fe20000100800 */
[----:B------:R-:W-:-:S03]  /*29ad0*/  IADD3 R15, P1, R15, R47, RZ ;  /* 0x0000002f0f0f7210 */ /* 0x000fc60007f3e0ff */
        /* <DEDUP_REMOVED lines=87> */
[----:B------:R-:W-:Y:S01]  /*2a050*/  IADD3 R21, P3, R21, R47, RZ ;  /* 0x0000002f15157210 */ /* 0x000fe20007f7e0ff */
[----:B------:R-:W-:Y:S04]  /*2a060*/  STL [R1+0xf08], R43 ;  /* 0x000f082b01007387 */ /* 0x000fe80000100800 */
[----:B------:R-:W-:Y:S01]  /*2a070*/  STL [R1+0xf00], R39 ;  /* 0x000f002701007387 */ /* 0x000fe20000100800 */
[----:B---3--:R-:W-:-:S03]  /*2a080*/  IMAD.X R22, R22, 0x1, R2, P4 ;  /* 0x0000000116167824 */ /* 0x008fc600020e0602 */
[----:B------:R-:W-:Y:S01]  /*2a090*/  STL [R1+0xf24], R35 ;  /* 0x000f242301007387 */ /* 0x000fe20000100800 */
[----:B------:R-:W-:Y:S01]  /*2a0a0*/  IMAD.X R15, R15, 0x1, R2, P5 ;  /* 0x000000010f0f7824 */ /* 0x000fe200028e0602 */
[-C--:B------:R-:W-:Y:S02]  /*2a0b0*/  IADD3 R23, P4, R23, R47.reuse, RZ ;  /* 0x0000002f17177210 */ /* 0x080fe40007f9e0ff */
[----:B------:R-:W-:Y:S01]  /*2a0c0*/  STL [R1+0xef8], R21 ;  /* 0x000ef81501007387 */ /* 0x000fe20000100800 */
[----:B------:R-:W-:-:S03]  /*2a0d0*/  IADD3 R53, P5, R53, R47, RZ ;  /* 0x0000002f35357210 */ /* 0x000fc60007fbe0ff */
[----:B------:R-:W-:Y:S01]  /*2a0e0*/  STL [R1+0xf1c], R22 ;  /* 0x000f1c1601007387 */ /* 0x000fe20000100800 */
[----:B------:R-:W-:-:S03]  /*2a0f0*/  IMAD.X R45, R45, 0x1, R2, P6 ;  /* 0x000000012d2d7824 */ /* 0x000fc600030e0602 */
[----:B------:R-:W-:Y:S04]  /*2a100*/  STL [R1+0xef0], R23 ;  /* 0x000ef01701007387 */ /* 0x000fe80000100800 */
[----:B------:R-:W-:Y:S04]  /*2a110*/  STL [R1+0xf14], R15 ;  /* 0x000f140f01007387 */ /* 0x000fe80000100800 */
[----:B------:R-:W3:Y:S01]  /*2a120*/  LDL.LU R26, [R1+0xef4] ;  /* 0x000ef400011a7983 */ /* 0x000ee20000300800 */
[----:B----4-:R-:W-:-:S03]  /*2a130*/  IADD3 R36, P6, R36, R47, RZ ;  /* 0x0000002f24247210 */ /* 0x010fc60007fde0ff */
        /* <DEDUP_REMOVED lines=13> */
[----:B------:R-:W-:-:S05]  /*2a210*/  IMAD.X R60, R60, 0x1, R2, P1 ;  /* 0x000000013c3c7824 */ /* 0x000fca00008e0602 */
        /* <DEDUP_REMOVED lines=43> */
[----:B0-----:R-:W3:Y:S04]  /*2a4d0*/  LDL.LU R36, [R1+0xe60] ;  /* 0x000e600001247983 */ /* 0x001ee80000300800 */
[----:B------:R-:W-:Y:S04]  /*2a4e0*/  STL [R1+0xed4], R56 ;  /* 0x000ed43801007387 */ /* 0x000fe80000100800 */
[----:B------:R0:W-:Y:S04]  /*2a4f0*/  STL [R1+0xecc], R45 ;  /* 0x000ecc2d01007387 */ /* 0x0001e80000100800 */
[----:B0-----:R-:W4:Y:S01]  /*2a500*/  LDL.LU R45, [R1+0xe84] ;  /* 0x000e8400012d7983 */ /* 0x001f220000300800 */
[-C--:B------:R-:W-:Y:S01]  /*2a510*/  IADD3 R60, P2, R60, R47.reuse, RZ ;  /* 0x0000002f3c3c7210 */ /* 0x080fe20007f5e0ff */
[----:B------:R-:W-:Y:S01]  /*2a520*/  IMAD.X R57, R57, 0x1, R2, P3 ;  /* 0x0000000139397824 */ /* 0x000fe200018e0602 */
[----:B------:R-:W-:-:S03]  /*2a530*/  IADD3 R58, P3, R58, R47, RZ ;  /* 0x0000002f3a3a7210 */ /* 0x000fc60007f7e0ff */
[----:B------:R0:W-:Y:S01]  /*2a540*/  STL [R1+0xea0], R60 ;  /* 0x000ea03c01007387 */ /* 0x0001e20000100800 */
[----:B------:R-:W-:-:S03]  /*2a550*/  IMAD.X R59, R59, 0x1, R2, P4 ;  /* 0x000000013b3b7824 */ /* 0x000fc600020e0602 */
[----:B0-----:R-:W4:Y:S01]  /*2a560*/  LDL.LU R60, [R1+0xe58] ;  /* 0x000e5800013c7983 */ /* 0x001f220000300800 */
[----:B------:R-:W-:Y:S01]  /*2a570*/  IMAD.X R43, R43, 0x1, R2, P5 ;  /* 0x000000012b2b7824 */ /* 0x000fe200028e0602 */
[-C--:B------:R-:W-:Y:S02]  /*2a580*/  IADD3 R46, P4, R46, R47.reuse, RZ ;  /* 0x0000002f2e2e7210 */ /* 0x080fe40007f9e0ff */
[----:B------:R-:W-:Y:S04]  /*2a590*/  STL [R1+0xec4], R57 ;  /* 0x000ec43901007387 */ /* 0x000fe80000100800 */
[----:B------:R-:W-:Y:S01]  /*2a5a0*/  STL [R1+0xe98], R58 ;  /* 0x000e983a01007387 */ /* 0x000fe20000100800 */
[----:B------:R-:W-:-:S03]  /*2a5b0*/  IADD3 R3, P5, R3, R47, RZ ;  /* 0x0000002f03037210 */ /* 0x000fc60007fbe0ff */
[----:B------:R-:W-:Y:S01]  /*2a5c0*/  STL [R1+0xebc], R59 ;  /* 0x000ebc3b01007387 */ /* 0x000fe20000100800 */
[--C-:B------:R-:W-:Y:S01]  /*2a5d0*/  IMAD.X R39, R39, 0x1, R2.reuse, P6 ;  /* 0x0000000127277824 */ /* 0x100fe200030e0602 */
[-C--:B------:R-:W-:Y:S01]  /*2a5e0*/  IADD3 R35, P6, R35, R47.reuse, RZ ;  /* 0x0000002f23237210 */ /* 0x080fe20007fde0ff */
[--C-:B------:R-:W-:Y:S01]  /*2a5f0*/  IMAD.X R21, R21, 0x1, R2.reuse, P1 ;  /* 0x0000000115157824 */ /* 0x100fe200008e0602 */
[----:B------:R0:W-:Y:S04]  /*2a600*/  STL [R1+0xe88], R3 ;  /* 0x000e880301007387 */ /* 0x0001e80000100800 */
[----:B------:R-:W-:Y:S04]  /*2a610*/  STL [R1+0xe90], R46 ;  /* 0x000e902e01007387 */ /* 0x000fe80000100800 */
        /* <DEDUP_REMOVED lines=40> */
[----:B0-----:R-:W4:Y:S04]  /*2a8a0*/  LDL.LU R60, [R1+0xe34] ;  /* 0x000e3400013c7983 */ /* 0x001f280000300800 */
[----:B------:R-:W4:Y:S04]  /*2a8b0*/  LDL.LU R39, [R1+0xe08] ;  /* 0x000e080001277983 */ /* 0x000f280000300800 */
[----:B------:R-:W4:Y:S04]  /*2a8c0*/  LDL.LU R35, [R1+0xe2c] ;  /* 0x000e2c0001237983 */ /* 0x000f280000300800 */
[----:B------:R-:W4:Y:S01]  /*2a8d0*/  LDL.LU R21, [R1+0xe00] ;  /* 0x000e000001157983 */ /* 0x000f220000300800 */
[----:B------:R-:W-:-:S05]  /*2a8e0*/  IMAD.X R3, R3, 0x1, R2, P6 ;  /* 0x0000000103037824 */ /* 0x000fca00030e0602 */
        /* <DEDUP_REMOVED lines=36> */
[----:B0-----:R-:W3:Y:S04]  /*2ab30*/  LDL.LU R36, [R1+0xe04] ;  /* 0x000e040001247983 */ /* 0x001ee80000300800 */
[----:B------:R-:W-:Y:S01]  /*2ab40*/  STL [R1+0xe20], R57 ;  /* 0x000e203901007387 */ /* 0x000fe20000100800 */
[----:B------:R-:W-:-:S03]  /*2ab50*/  IMAD.X R46, R46, 0x1, R2, P2 ;  /* 0x000000012e2e7824 */ /* 0x000fc600010e0602 */
[----:B------:R-:W-:Y:S04]  /*2ab60*/  STL [R1+0xe44], R58 ;  /* 0x000e443a01007387 */ /* 0x000fe80000100800 */
[----:B------:R-:W-:Y:S01]  /*2ab70*/  STL [R1+0xe18], R59 ;  /* 0x000e183b01007387 */ /* 0x000fe20000100800 */
[-C--:B------:R-:W-:Y:S01]  /*2ab80*/  IADD3 R43, P2, R43, R47.reuse, RZ ;  /* 0x0000002f2b2b7210 */ /* 0x080fe20007f5e0ff */
[--C-:B------:R-:W-:Y:S01]  /*2ab90*/  IMAD.X R60, R60, 0x1, R2.reuse, P3 ;  /* 0x000000013c3c7824 */ /* 0x100fe200018e0602 */
[-C--:B------:R-:W-:Y:S01]  /*2aba0*/  IADD3 R39, P3, R39, R47.reuse, RZ ;  /* 0x0000002f27277210 */ /* 0x080fe20007f7e0ff */
[--C-:B------:R-:W-:Y:S01]  /*2abb0*/  IMAD.X R35, R35, 0x1, R2.reuse, P4 ;  /* 0x0000000123237824 */ /* 0x100fe200020e0602 */
[----:B------:R-:W-:Y:S02]  /*2abc0*/  IADD3 R21, P4, R21, R47, RZ ;  /* 0x0000002f15157210 */ /* 0x000fe40007f9e0ff */
[----:B------:R0:W-:Y:S04]  /*2abd0*/  STL [R1+0xe34], R60 ;  /* 0x000e343c01007387 */ /* 0x0001e80000100800 */
[----:B------:R-:W-:Y:S01]  /*2abe0*/  STL [R1+0xe3c], R46 ;  /* 0x000e3c2e01007387 */ /* 0x000fe20000100800 */
[----:B------:R-:W-:-:S03]  /*2abf0*/  IMAD.X R22, R22, 0x1, R2, P5 ;  /* 0x0000000116167824 */ /* 0x000fc600028e0602 */
[----:B0-----:R-:W4:Y:S04]  /*2ac00*/  LDL.LU R60, [R1+0xdd8] ;  /* 0x000dd800013c7983 */ /* 0x001f280000300800 */
        /* <DEDUP_REMOVED lines=49> */
[----:B------:R-:W-:-:S03]  /*2af20*/  IMAD.X R26, R26, 0x1, R2, P4 ;  /* 0x000000011a1a7824 */ /* 0x000fc600020e0602 */
[----:B0-----:R-:W4:Y:S01]  /*2af30*/  LDL.LU R60, [R1+0xd94] ;  /* 0x000d9400013c7983 */ /* 0x001f220000300800 */
[-C--:B------:R-:W-:Y:S01]  /*2af40*/  IADD3 R27, P4, R27, R47.reuse, RZ ;  /* 0x0000002f1b1b7210 */ /* 0x080fe20007f9e0ff */
        /* <DEDUP_REMOVED lines=38> */
[----:B------:R-:W-:Y:S04]  /*2b1b0*/  STL [R1+0xd98], R46 ;  /* 0x000d982e01007387 */ /* 0x000fe80000100800 */
[----:B0-----:R-:W3:Y:S04]  /*2b1c0*/  LDL.LU R36, [R1+0xd80] ;  /* 0x000d800001247983 */ /* 0x001ee80000300800 */
[----:B------:R-:W-:Y:S04]  /*2b1d0*/  STL [R1+0xdbc], R43 ;  /* 0x000dbc2b01007387 */ /* 0x000fe80000100800 */
[----:B------:R-:W-:Y:S01]  /*2b1e0*/  STL [R1+0xdb4], R39 ;  /* 0x000db42701007387 */ /* 0x000fe20000100800 */
[----:B----4-:R-:W-:Y:S01]  /*2b1f0*/  IMAD.X R23, R23, 0x1, R2, P3 ;  /* 0x0000000117177824 */ /* 0x010fe200018e0602 */
[----:B------:R-:W-:-:S02]  /*2b200*/  IADD3 R22, P2, R22, R47, RZ ;  /* 0x0000002f16167210 */ /* 0x000fc40007f5e0ff */
[----:B------:R-:W-:Y:S01]  /*2b210*/  STL [R1+0xd84], R35 ;  /* 0x000d842301007387 */ /* 0x000fe20000100800 */
[----:B------:R-:W-:-:S03]  /*2b220*/  IADD3 R15, P3, R15, R47, RZ ;  /* 0x0000002f0f0f7210 */ /* 0x000fc60007f7e0ff */
        /* <DEDUP_REMOVED lines=68> */
[----:B------:R-:W-:-:S03]  /*2b670*/  IMAD.X R3, R3, 0x1, R2, P1 ;  /* 0x0000000103037824 */ /* 0x000fc600008e0602 */
[----:B0-----:R-:W4:Y:S01]  /*2b680*/  LDL.LU R52, [R1+0xce0] ;  /* 0x000ce00001347983 */ /* 0x001f220000300800 */
[-C--:B------:R-:W-:Y:S01]  /*2b690*/  IADD3 R57, P1, R57, R47.reuse, RZ ;  /* 0x0000002f39397210 */ /* 0x080fe20007f3e0ff */
[----:B------:R-:W-:Y:S02]  /*2b6a0*/  IMAD.X R58, R58, 0x1, R2, P2 ;  /* 0x000000013a3a7824 */ /* 0x000fe400010e0602 */
[----:B------:R0:W-:Y:S01]  /*2b6b0*/  STL [R1+0xd4c], R3 ;  /* 0x000d4c0301007387 */ /* 0x0001e20000100800 */
[----:B------:R-:W-:-:S03]  /*2b6c0*/  IADD3 R59, P2, R59, R47, RZ ;  /* 0x0000002f3b3b7210 */ /* 0x000fc60007f5e0ff */
        /* <DEDUP_REMOVED lines=13> */
[----:B------:R-:W-:Y:S04]  /*2b7a0*/  STL [R1+0xd10], R43 ;  /* 0x000d102b01007387 */ /* 0x000fe80000100800 */
[----:B------:R-:W-:Y:S04]  /*2b7b0*/  STL [R1+0xd08], R39 ;  /* 0x000d082701007387 */ /* 0x000fe80000100800 */
[----:B------:R-:W-:Y:S01]  /*2b7c0*/  STL [R1+0xd2c], R35 ;  /* 0x000d2c2301007387 */ /* 0x000fe20000100800 */
[--C-:B---3--:R-:W-:Y:S01]  /*2b7d0*/  IMAD.X R22, R22, 0x1, R2.reuse, P6 ;  /* 0x0000000116167824 */ /* 0x108fe200030e0602 */
[-C--:B------:R-:W-:Y:S01]  /*2b7e0*/  IADD3 R23, P6, R23, R47.reuse, RZ ;  /* 0x0000002f17177210 */ /* 0x080fe20007fde0ff */
[----:B------:R-:W-:Y:S01]  /*2b7f0*/  IMAD.X R15, R15, 0x1, R2, P1 ;  /* 0x000000010f0f7824 */ /* 0x000fe200008e0602 */
        /* <DEDUP_REMOVED lines=74> */
[----:B0-----:R-:W4:Y:S04]  /*2bca0*/  LDL.LU R60, [R1+0xc60] ;  /* 0x000c6000013c7983 */ /* 0x001f280000300800 */
[----:B------:R-:W-:Y:S01]  /*2bcb0*/  STL [R1+0xccc], R57 ;  /* 0x000ccc3901007387 */ /* 0x000fe20000100800 */
[--C-:B------:R-:W-:Y:S01]  /*2bcc0*/  IMAD.X R43, R43, 0x1, R2.reuse, P1 ;  /* 0x000000012b2b7824 */ /* 0x100fe200008e0602 */
[-C--:B------:R-:W-:Y:S02]  /*2bcd0*/  IADD3 R46, P6, R46, R47.reuse, RZ ;  /* 0x0000002f2e2e7210 */ /* 0x080fe40007fde0ff */
[----:B------:R-:W-:Y:S04]  /*2bce0*/  STL [R1+0xca0], R58 ;  /* 0x000ca03a01007387 */ /* 0x000fe80000100800 */
[----:B------:R-:W-:Y:S01]  /*2bcf0*/  STL [R1+0xcc4], R59 ;  /* 0x000cc43b01007387 */ /* 0x000fe20000100800 */
[-C--:B------:R-:W-:Y:S01]  /*2bd00*/  IADD3 R3, P1, R3, R47.reuse, RZ ;  /* 0x0000002f03037210 */ /* 0x080fe20007f3e0ff */
[--C-:B------:R-:W-:Y:S01]  /*2bd10*/  IMAD.X R39, R39, 0x1, R2.reuse, P2 ;  /* 0x0000000127277824 */ /* 0x100fe200010e0602 */
[----:B------:R-:W-:Y:S01]  /*2bd20*/  IADD3 R35, P2, R35, R47, RZ ;  /* 0x0000002f23237210 */ /* 0x000fe20007f5e0ff */
[----:B------:R-:W-:-:S02]  /*2bd30*/  IMAD.X R21, R21, 0x1, R2, P3 ;  /* 0x0000000115157824 */ /* 0x000fc400018e0602 */
        /* <DEDUP_REMOVED lines=94> */
[----:B------:R-:W-:Y:S04]  /*2c320*/  STL [R1+0xc44], R46 ;  /* 0x000c442e01007387 */ /* 0x000fe80000100800 */
[----:B0-----:R-:W4:Y:S04]  /*2c330*/  LDL.LU R60, [R1+0xbe0] ;  /* 0x000be000013c7983 */ /* 0x001f280000300800 */
[----:B------:R-:W-:Y:S01]  /*2c340*/  STL [R1+0xc18], R43 ;  /* 0x000c182b01007387 */ /* 0x000fe20000100800 */
[----:B------:R-:W-:-:S03]  /*2c350*/  IMAD.X R22, R22, 0x1, R2, P1 ;  /* 0x0000000116167824 */ /* 0x000fc600008e0602 */
[----:B------:R-:W-:Y:S01]  /*2c360*/  STL [R1+0xc10], R39 ;  /* 0x000c102701007387 */ /* 0x000fe20000100800 */
[-C--:B------:R-:W-:Y:S01]  /*2c370*/  IADD3 R23, P1, R23, R47.reuse, RZ ;  /* 0x0000002f17177210 */ /* 0x080fe20007f3e0ff */
[----:B------:R-:W-:Y:S02]  /*2c380*/  IMAD.X R15, R15, 0x1, R2, P2 ;  /* 0x000000010f0f7824 */ /* 0x000fe400010e0602 */
        /* <DEDUP_REMOVED lines=77> */
[----:B------:R-:W-:Y:S04]  /*2c860*/  STL [R1+0xba8], R58 ;  /* 0x000ba83a01007387 */ /* 0x000fe80000100800 */
[----:B------:R-:W-:Y:S01]  /*2c870*/  STL [R1+0xbcc], R59 ;  /* 0x000bcc3b01007387 */ /* 0x000fe20000100800 */
[----:B---3--:R-:W-:Y:S01]  /*2c880*/  IMAD.X R43, R43, 0x1, R2, P2 ;  /* 0x000000012b2b7824 */ /* 0x008fe200010e0602 */
[----:B------:R-:W-:-:S02]  /*2c890*/  IADD3 R46, P1, R46, R47, RZ ;  /* 0x0000002f2e2e7210 */ /* 0x000fc40007f3e0ff */
[-C--:B------:R-:W-:Y:S01]  /*2c8a0*/  IADD3 R36, P2, R36, R47.reuse, RZ ;  /* 0x0000002f24247210 */ /* 0x080fe20007f5e0ff */
[--C-:B------:R-:W-:Y:S01]  /*2c8b0*/  IMAD.X R39, R39, 0x1, R2.reuse, P3 ;  /* 0x0000000127277824 */ /* 0x100fe200018e0602 */
[-C--:B------:R-:W-:Y:S01]  /*2c8c0*/  IADD3 R35, P3, R35, R47.reuse, RZ ;  /* 0x0000002f23237210 */ /* 0x080fe20007f7e0ff */
[--C-:B------:R-:W-:Y:S02]  /*2c8d0*/  IMAD.X R21, R21, 0x1, R2.reuse, P4 ;  /* 0x0000000115157824 */ /* 0x100fe400020e0602 */
        /* <DEDUP_REMOVED lines=36> */
[----:B------:R0:W-:Y:S04]  /*2cb20*/  STL [R1+0xb94], R45 ;  /* 0x000b942d01007387 */ /* 0x0001e80000100800 */
[----:B------:R-:W4:Y:S01]  /*2cb30*/  LDL.LU R59, [R1+0xb28] ;  /* 0x000b2800013b7983 */ /* 0x000f220000300800 */
[----:B--2---:R-:W-:-:S05]  /*2cb40*/  IADD3 R37, P2, R37, R47, RZ ;  /* 0x0000002f25257210 */ /* 0x004fca0007f5e0ff */
[----:B------:R2:W-:Y:S04]  /*2cb50*/  STL [R1+0xb68], R37 ;  /* 0x000b682501007387 */ /* 0x0005e80000100800 */
[----:B------:R-:W4:Y:S04]  /*2cb60*/  LDL.LU R46, [R1+0xb4c] ;  /* 0x000b4c00012e7983 */ /* 0x000f280000300800 */
[----:B------:R-:W4:Y:S04]  /*2cb70*/  LDL.LU R43, [R1+0xb20] ;  /* 0x000b2000012b7983 */ /* 0x000f280000300800 */
[----:B0-----:R-:W4:Y:S04]  /*2cb80*/  LDL.LU R45, [R1+0xb44] ;  /* 0x000b4400012d7983 */ /* 0x001f280000300800 */
[----:B------:R-:W4:Y:S04]  /*2cb90*/  LDL.LU R39, [R1+0xb18] ;  /* 0x000b180001277983 */ /* 0x000f280000300800 */
[----:B------:R-:W4:Y:S04]  /*2cba0*/  LDL.LU R35, [R1+0xb3c] ;  /* 0x000b3c0001237983 */ /* 0x000f280000300800 */
[----:B------:R-:W4:Y:S01]  /*2cbb0*/  LDL.LU R21, [R1+0xb10] ;  /* 0x000b100001157983 */ /* 0x000f220000300800 */
[----:B---3--:R-:W-:-:S05]  /*2cbc0*/  IMAD.X R36, R36, 0x1, R2, P3 ;  /* 0x0000000124247824 */ /* 0x008fca00018e0602 */
[----:B------:R0:W-:Y:S04]  /*2cbd0*/  STL [R1+0xb8c], R36 ;  /* 0x000b8c2401007387 */ /* 0x0001e80000100800 */
[----:B------:R-:W3:Y:S04]  /*2cbe0*/  LDL.LU R22, [R1+0xb34] ;  /* 0x000b340001167983 */ /* 0x000ee80000300800 */
[----:B------:R-:W3:Y:S04]  /*2cbf0*/  LDL.LU R23, [R1+0xb08] ;  /* 0x000b080001177983 */ /* 0x000ee80000300800 */
[----:B------:R-:W3:Y:S04]  /*2cc00*/  LDL.LU R15, [R1+0xb2c] ;  /* 0x000b2c00010f7983 */ /* 0x000ee80000300800 */
[----:B------:R-:W3:Y:S04]  /*2cc10*/  LDL.LU R53, [R1+0xb00] ;  /* 0x000b000001357983 */ /* 0x000ee80000300800 */
[----:B--2---:R-:W2:Y:S01]  /*2cc20*/  LDL.LU R37, [R1+0xb24] ;  /* 0x000b240001257983 */ /* 0x004ea20000300800 */
        /* <DEDUP_REMOVED lines=23> */
[----:B------:R0:W-:Y:S04]  /*2cda0*/  STL [R1+0xb38], R52 ;  /* 0x000b383401007387 */ /* 0x0001e80000100800 */
[----:B0-----:R-:W4:Y:S01]  /*2cdb0*/  LDL.LU R52, [R1+0xaf0] ;  /* 0x000af00001347983 */ /* 0x001f220000300800 */
[--C-:B------:R-:W-:Y:S01]  /*2cdc0*/  IMAD.X R3, R3, 0x1, R2.reuse, P3 ;  /* 0x0000000103037824 */ /* 0x100fe200018e0602 */
[----:B------:R-:W-:Y:S01]  /*2cdd0*/  IADD3 R57, P3, R57, R47, RZ ;  /* 0x0000002f39397210 */ /* 0x000fe20007f7e0ff */
[----:B------:R-:W-:-:S03]  /*2cde0*/  IMAD.X R58, R58, 0x1, R2, P4 ;  /* 0x000000013a3a7824 */ /* 0x000fc600020e0602 */
[----:B------:R0:W-:Y:S01]  /*2cdf0*/  STL [R1+0xb5c], R3 ;  /* 0x000b5c0301007387 */ /* 0x0001e20000100800 */
[----:B------:R-:W-:-:S03]  /*2ce00*/  IADD3 R59, P4, R59, R47, RZ ;  /* 0x0000002f3b3b7210 */ /* 0x000fc60007f9e0ff */
[----:B0-----:R-:W4:Y:S04]  /*2ce10*/  LDL.LU R3, [R1+0xb14] ;  /* 0x000b140001037983 */ /* 0x001f280000300800 */
[----:B------:R-:W-:Y:S04]  /*2ce20*/  STL [R1+0xb30], R57 ;  /* 0x000b303901007387 */ /* 0x000fe80000100800 */
[----:B------:R-:W-:Y:S04]  /*2ce30*/  STL [R1+0xb54], R58 ;  /* 0x000b543a01007387 */ /* 0x000fe80000100800 */
[----:B------:R-:W-:Y:S01]  /*2ce40*/  STL [R1+0xb28], R59 ;  /* 0x000b283b01007387 */ /* 0x000fe20000100800 */
[----:B------:R-:W-:-:S02]  /*2ce50*/  IMAD.X R46, R46, 0x1, R2, P5 ;  /* 0x000000012e2e7824 */ /* 0x000fc400028e0602 */
[----:B------:R-:W-:-:S05]  /*2ce60*/  IMAD.X R45, R45, 0x1, R2, P6 ;  /* 0x000000012d2d7824 */ /* 0x000fca00030e0602 */
[----:B------:R0:W-:Y:S04]  /*2ce70*/  STL [R1+0xb44], R45 ;  /* 0x000b442d01007387 */ /* 0x0001e80000100800 */
[----:B------:R-:W-:Y:S04]  /*2ce80*/  STL [R1+0xb4c], R46 ;  /* 0x000b4c2e01007387 */ /* 0x000fe80000100800 */
[----:B0-----:R-:W4:Y:S01]  /*2ce90*/  LDL.LU R45, [R1+0xae8] ;  /* 0x000ae800012d7983 */ /* 0x001f220000300800 */
[-C--:B------:R-:W-:Y:S02]  /*2cea0*/  IADD3 R43, P5, R43, R47.reuse, RZ ;  /* 0x0000002f2b2b7210 */ /* 0x080fe40007fbe0ff */
[-C--:B------:R-:W-:Y:S01]  /*2ceb0*/  IADD3 R39, P6, R39, R47.reuse, RZ ;  /* 0x0000002f27277210 */ /* 0x080fe20007fde0ff */
[--C-:B------:R-:W-:Y:S01]  /*2cec0*/  IMAD.X R35, R35, 0x1, R2.reuse, P1 ;  /* 0x0000000123237824 */ /* 0x100fe200008e0602 */
[-C--:B------:R-:W-:Y:S01]  /*2ced0*/  IADD3 R21, P1, R21, R47.reuse, RZ ;  /* 0x0000002f15157210 */ /* 0x080fe20007f3e0ff */
[----:B------:R-:W-:Y:S04]  /*2cee0*/  STL [R1+0xb20], R43 ;  /* 0x000b202b01007387 */ /* 0x000fe80000100800 */
[----:B------:R-:W-:Y:S04]  /*2cef0*/  STL [R1+0xb18], R39 ;  /* 0x000b182701007387 */ /* 0x000fe80000100800 */
[----:B------:R-:W-:Y:S04]  /*2cf00*/  STL [R1+0xb3c], R35 ;  /* 0x000b3c2301007387 */ /* 0x000fe80000100800 */
[----:B------:R-:W-:Y:S01]  /*2cf10*/  STL [R1+0xb10], R21 ;  /* 0x000b101501007387 */ /* 0x000fe20000100800 */
[--C-:B---3--:R-:W-:Y:S01]  /*2cf20*/  IMAD.X R22, R22, 0x1, R2.reuse, P2 ;  /* 0x0000000116167824 */ /* 0x108fe200010e0602 */
[-C--:B------:R-:W-:Y:S01]  /*2cf30*/  IADD3 R23, P2, R23, R47.reuse, RZ ;  /* 0x0000002f17177210 */ /* 0x080fe20007f5e0ff */
[--C-:B------:R-:W-:Y:S01]  /*2cf40*/  IMAD.X R15, R15, 0x1, R2.reuse, P3 ;  /* 0x000000010f0f7824 */ /* 0x100fe200018e0602 */
[-C--:B------:R-:W-:Y:S01]  /*2cf50*/  IADD3 R53, P3, R53, R47.reuse, RZ ;  /* 0x0000002f35357210 */ /* 0x080fe20007f7e0ff */
[----:B--2---:R-:W-:Y:S01]  /*2cf60*/  IMAD.X R37, R37, 0x1, R2, P4 ;  /* 0x0000000125257824 */ /* 0x004fe200020e0602 */
[----:B------:R-:W-:Y:S04]  /*2cf70*/  STL [R1+0xb34], R22 ;  /* 0x000b341601007387 */ /* 0x000fe80000100800 */
[----:B------:R-:W-:Y:S04]  /*2cf80*/  STL [R1+0xb08], R23 ;  /* 0x000b081701007387 */ /* 0x000fe80000100800 */
[----:B------:R-:W-:Y:S04]  /*2cf90*/  STL [R1+0xb2c], R15 ;  /* 0x000b2c0f01007387 */ /* 0x000fe80000100800 */
[----:B------:R-:W2:Y:S01]  /*2cfa0*/  LDL.LU R26, [R1+0xb0c] ;  /* 0x000b0c00011a7983 */ /* 0x000ea20000300800 */
[----:B----4-:R-:W-:-:S03]  /*2cfb0*/  IADD3 R36, P4, R36, R47, RZ ;  /* 0x0000002f24247210 */ /* 0x010fc60007f9e0ff */
[----:B------:R-:W-:Y:S04]  /*2cfc0*/  STL [R1+0xb00], R53 ;  /* 0x000b003501007387 */ /* 0x000fe80000100800 */
[----:B------:R-:W3:Y:S04]  /*2cfd0*/  LDL.LU R27, [R1+0xae0] ;  /* 0x000ae000011b7983 */ /* 0x000ee80000300800 */
[----:B------:R0:W-:Y:S04]  /*2cfe0*/  STL [R1+0xb24], R37 ;  /* 0x000b242501007387 */ /* 0x0001e80000100800 */
        /* <DEDUP_REMOVED lines=9> */
[----:B-1----:R-:W4:Y:S01]  /*2d080*/  LDL.LU R36, [R1+0xae4] ;  /* 0x000ae40001247983 */ /* 0x002f220000300800 */
        /* <DEDUP_REMOVED lines=22> */
[----:B------:R-:W4:Y:S04]  /*2d1f0*/  LDL.LU R52, [R1+0xa80] ;  /* 0x000a800001347983 */ /* 0x000f280000300800 */
[----:B0-----:R-:W4:Y:S01]  /*2d200*/  LDL.LU R45, [R1+0xaa4] ;  /* 0x000aa400012d7983 */ /* 0x001f220000300800 */
[--C-:B--2---:R-:W-:Y:S01]  /*2d210*/  IMAD.X R26, R26, 0x1, R2.reuse, P1 ;  /* 0x000000011a1a7824 */ /* 0x104fe200008e0602 */
[-C--:B---3--:R-:W-:Y:S01]  /*2d220*/  IADD3 R27, P1, R27, R47.reuse, RZ ;  /* 0x0000002f1b1b7210 */ /* 0x088fe20007f3e0ff */
[--C-:B----4-:R-:W-:Y:S01]  /*2d230*/  IMAD.X R54, R54, 0x1, R2.reuse, P2 ;  /* 0x0000000136367824 */ /* 0x110fe200010e0602 */
[-C--:B------:R-:W-:Y:S01]  /*2d240*/  IADD3 R55, P2, R55, R47.reuse, RZ ;  /* 0x0000002f37377210 */ /* 0x080fe20007f5e0ff */
[----:B------:R-:W-:Y:S01]  /*2d250*/  IMAD.X R28, R28, 0x1, R2, P3 ;  /* 0x000000011c1c7824 */ /* 0x000fe200018e0602 */
        /* <DEDUP_REMOVED lines=11> */
[----:B------:R-:W-:Y:S01]  /*2d310*/  STL [R1+0xaf4], R30 ;  /* 0x000af41e01007387 */ /* 0x000fe20000100800 */
[----:B------:R-:W-:-:S03]  /*2d320*/  IMAD.X R36, R36, 0x1, R2, P6 ;  /* 0x0000000124247824 */ /* 0x000fc600030e0602 */
[----:B------:R0:W-:Y:S04]  /*2d330*/  STL [R1+0xac0], R37 ;  /* 0x000ac02501007387 */ /* 0x0001e80000100800 */
[----:B------:R-:W-:Y:S04]  /*2d340*/  STL [R1+0xac8], R31 ;  /* 0x000ac81f01007387 */ /* 0x000fe80000100800 */
[----:B0-----:R-:W2:Y:S04]  /*2d350*/  LDL.LU R37, [R1+0xa78] ;  /* 0x000a780001257983 */ /* 0x001ea80000300800 */
[----:B------:R-:W-:Y:S04]  /*2d360*/  STL [R1+0xaec], R56 ;  /* 0x000aec3801007387 */ /* 0x000fe80000100800 */
[----:B------:R0:W-:Y:S04]  /*2d370*/  STL [R1+0xae4], R36 ;  /* 0x000ae42401007387 */ /* 0x0001e80000100800 */
[----:B0-----:R-:W3:Y:S01]  /*2d380*/  LDL.LU R36, [R1+0xa9c] ;  /* 0x000a9c0001247983 */ /* 0x001ee20000300800 */
[-C--:B------:R-:W-:Y:S01]  /*2d390*/  IADD3 R60, P6, R60, R47.reuse, RZ ;  /* 0x0000002f3c3c7210 */ /* 0x080fe20007fde0ff */
[--C-:B------:R-:W-:Y:S01]  /*2d3a0*/  IMAD.X R57, R57, 0x1, R2.reuse, P1 ;  /* 0x0000000139397824 */ /* 0x100fe200008e0602 */
[----:B------:R-:W-:Y:S01]  /*2d3b0*/  IADD3 R58, P1, R58, R47, RZ ;  /* 0x0000002f3a3a7210 */ /* 0x000fe20007f3e0ff */
[----:B------:R-:W-:-:S02]  /*2d3c0*/  IMAD.X R59, R59, 0x1, R2, P2 ;  /* 0x000000013b3b7824 */ /* 0x000fc400010e0602 */
[----:B------:R0:W-:Y:S04]  /*2d3d0*/  STL [R1+0xab8], R60 ;  /* 0x000ab83c01007387 */ /* 0x0001e80000100800 */
[----:B0-----:R-:W4:Y:S04]  /*2d3e0*/  LDL.LU R60, [R1+0xa70] ;  /* 0x000a7000013c7983 */ /* 0x001f280000300800 */
[----:B------:R-:W-:Y:S01]  /*2d3f0*/  STL [R1+0xadc], R57 ;  /* 0x000adc3901007387 */ /* 0x000fe20000100800 */
[----:B------:R-:W-:Y:S01]  /*2d400*/  IMAD.X R43, R43, 0x1, R2, P3 ;  /* 0x000000012b2b7824 */ /* 0x000fe200018e0602 */
[----:B------:R-:W-:-:S02]  /*2d410*/  IADD3 R46, P2, R46, R47, RZ ;  /* 0x0000002f2e2e7210 */ /* 0x000fc40007f5e0ff */
[----:B------:R-:W-:Y:S04]  /*2d420*/  STL [R1+0xab0], R58 ;  /* 0x000ab03a01007387 */ /* 0x000fe80000100800 */
[----:B------:R-:W-:Y:S01]  /*2d430*/  STL [R1+0xad4], R59 ;  /* 0x000ad43b01007387 */ /* 0x000fe20000100800 */
[-C--:B------:R-:W-:Y:S01]  /*2d440*/  IADD3 R3, P3, R3, R47.reuse, RZ ;  /* 0x0000002f03037210 */ /* 0x080fe20007f7e0ff */
[--C-:B------:R-:W-:Y:S01]  /*2d450*/  IMAD.X R39, R39, 0x1, R2.reuse, P4 ;  /* 0x0000000127277824 */ /* 0x100fe200020e0602 */
[-C--:B------:R-:W-:Y:S01]  /*2d460*/  IADD3 R35, P4, R35, R47.reuse, RZ ;  /* 0x0000002f23237210 */ /* 0x080fe20007f9e0ff */
[--C-:B------:R-:W-:Y:S02]  /*2d470*/  IMAD.X R21, R21, 0x1, R2.reuse, P5 ;  /* 0x0000000115157824 */ /* 0x100fe400028e0602 */
[----:B------:R0:W-:Y:S04]  /*2d480*/  STL [R1+0xaa0], R3 ;  /* 0x000aa00301007387 */ /* 0x0001e80000100800 */
[----:B------:R1:W-:Y:S04]  /*2d490*/  STL [R1+0xaa8], R46 ;  /* 0x000aa82e01007387 */ /* 0x0003e80000100800 */
[----:B0-----:R-:W4:Y:S04]  /*2d4a0*/  LDL.LU R3, [R1+0xa94] ;  /* 0x000a940001037983 */ /* 0x001f280000300800 */
[----:B------:R0:W-:Y:S04]  /*2d4b0*/  STL [R1+0xacc], R43 ;  /* 0x000acc2b01007387 */ /* 0x0001e80000100800 */
[----:B------:R3:W-:Y:S04]  /*2d4c0*/  STL [R1+0xac4], R39 ;  /* 0x000ac42701007387 */ /* 0x0007e80000100800 */
[----:B------:R4:W-:Y:S04]  /*2d4d0*/  STL [R1+0xa98], R35 ;  /* 0x000a982301007387 */ /* 0x0009e80000100800 */
[----:B------:R4:W-:Y:S01]  /*2d4e0*/  STL [R1+0xabc], R21 ;  /* 0x000abc1501007387 */ /* 0x0009e20000100800 */
[-C--:B------:R-:W-:Y:S01]  /*2d4f0*/  IADD3 R22, P5, R22, R47.reuse, RZ ;  /* 0x0000002f16167210 */ /* 0x080fe20007fbe0ff */
[--C-:B------:R-:W-:Y:S01]  /*2d500*/  IMAD.X R23, R23, 0x1, R2.reuse, P6 ;  /* 0x0000000117177824 */ /* 0x100fe200030e0602 */
[-C--:B------:R-:W-:Y:S01]  /*2d510*/  IADD3 R15, P6, R15, R47.reuse, RZ ;  /* 0x0000002f0f0f7210 */ /* 0x080fe20007fde0ff */
[--C-:B------:R-:W-:Y:S01]  /*2d520*/  IMAD.X R53, R53, 0x1, R2.reuse, P1 ;  /* 0x0000000135357824 */ /* 0x100fe200008e0602 */
[----:B------:R-:W-:Y:S01]  /*2d530*/  IADD3 R52, P1, R52, R47, RZ ;  /* 0x0000002f34347210 */ /* 0x000fe20007f3e0ff */
[----:B------:R4:W-:Y:S04]  /*2d540*/  STL [R1+0xa90], R22 ;  /* 0x000a901601007387 */ /* 0x0009e80000100800 */
[----:B------:R4:W-:Y:S04]  /*2d550*/  STL [R1+0xab4], R23 ;  /* 0x000ab41701007387 */ /* 0x0009e80000100800 */
[----:B------:R4:W-:Y:S01]  /*2d560*/  STL [R1+0xa88], R15 ;  /* 0x000a880f01007387 */ /* 0x0009e20000100800 */
[----:B------:R-:W-:-:S03]  /*2d570*/  IMAD.X R45, R45, 0x1, R2, P2 ;  /* 0x000000012d2d7824 */ /* 0x000fc600010e0602 */
[----:B------:R-:W4:Y:S04]  /*2d580*/  LDL.LU R26, [R1+0xa68] ;  /* 0x000a6800011a7983 */ /* 0x000f280000300800 */
[----:B------:R4:W-:Y:S04]  /*2d590*/  STL [R1+0xaac], R53 ;  /* 0x000aac3501007387 */ /* 0x0009e80000100800 */
[----:B------:R-:W4:Y:S04]  /*2d5a0*/  LDL.LU R27, [R1+0xa8c] ;  /* 0x000a8c00011b7983 */ /* 0x000f280000300800 */
        /* <DEDUP_REMOVED lines=12> */
[----:B--2---:R-:W-:-:S05]  /*2d670*/  IADD3 R37, P2, R37, R47, RZ ;  /* 0x0000002f25257210 */ /* 0x004fca0007f5e0ff */
[----:B------:R2:W-:Y:S04]  /*2d680*/  STL [R1+0xa78], R37 ;  /* 0x000a782501007387 */ /* 0x0005e80000100800 */
[----:B-1----:R-:W2:Y:S04]  /*2d690*/  LDL.LU R46, [R1+0xa5c] ;  /* 0x000a5c00012e7983 */ /* 0x002ea80000300800 */
[----:B0-----:R-:W2:Y:S01]  /*2d6a0*/  LDL.LU R43, [R1+0xa30] ;  /* 0x000a3000012b7983 */ /* 0x001ea20000300800 */
[----:B---3--:R-:W-:-:S05]  /*2d6b0*/  IMAD.X R36, R36, 0x1, R2, P3 ;  /* 0x0000000124247824 */ /* 0x008fca00018e0602 */
[----:B------:R0:W-:Y:S04]  /*2d6c0*/  STL [R1+0xa9c], R36 ;  /* 0x000a9c2401007387 */ /* 0x0001e80000100800 */
[----:B------:R-:W3:Y:S01]  /*2d6d0*/  LDL.LU R39, [R1+0xa54] ;  /* 0x000a540001277983 */ /* 0x000ee20000300800 */
[----:B----4-:R-:W-:-:S05]  /*2d6e0*/  IADD3 R60, P3, R60, R47, RZ ;  /* 0x0000002f3c3c7210 */ /* 0x010fca0007f7e0ff */
[----:B------:R1:W-:Y:S04]  /*2d6f0*/  STL [R1+0xa70], R60 ;  /* 0x000a703c01007387 */ /* 0x0003e80000100800 */
[----:B------:R-:W4:Y:S04]  /*2d700*/  LDL.LU R35, [R1+0xa28] ;  /* 0x000a280001237983 */ /* 0x000f280000300800 */
[----:B------:R-:W4:Y:S04]  /*2d710*/  LDL.LU R21, [R1+0xa4c] ;  /* 0x000a4c0001157983 */ /* 0x000f280000300800 */
[----:B------:R-:W4:Y:S04]  /*2d720*/  LDL.LU R22, [R1+0xa20] ;  /* 0x000a200001167983 */ /* 0x000f280000300800 */
[----:B------:R-:W4:Y:S04]  /*2d730*/  LDL.LU R23, [R1+0xa18] ;  /* 0x000a180001177983 */ /* 0x000f280000300800 */
[----:B------:R-:W4:Y:S04]  /*2d740*/  LDL.LU R15, [R1+0xa3c] ;  /* 0x000a3c00010f7983 */ /* 0x000f280000300800 */
[----:B------:R-:W4:Y:S01]  /*2d750*/  LDL.LU R53, [R1+0xa10] ;  /* 0x000a100001357983 */ /* 0x000f220000300800 */
[----:B------:R-:W-:-:S05]  /*2d760*/  IMAD.X R3, R3, 0x1, R2, P4 ;  /* 0x0000000103037824 */ /* 0x000fca00020e0602 */
[----:B------:R1:W-:Y:S04]  /*2d770*/  STL [R1+0xa94], R3 ;  /* 0x000a940301007387 */ /* 0x0003e80000100800 */
[----:B------:R-:W4:Y:S04]  /*2d780*/  LDL.LU R52, [R1+0xa34] ;  /* 0x000a340001347983 */ /* 0x000f280000300800 */
[----:B------:R-:W4:Y:S04]  /*2d790*/  LDL.LU R45, [R1+0xa08] ;  /* 0x000a0800012d7983 */ /* 0x000f280000300800 */
[----:B--2---:R-:W2:Y:S04]  /*2d7a0*/  LDL.LU R37, [R1+0xa2c] ;  /* 0x000a2c0001257983 */ /* 0x004ea80000300800 */
[----:B0-----:R-:W2:Y:S04]  /*2d7b0*/  LDL.LU R36, [R1+0xa00] ;  /* 0x000a000001247983 */ /* 0x001ea80000300800 */
[----:B-1----:R-:W2:Y:S04]  /*2d7c0*/  LDL.LU R60, [R1+0xa24] ;  /* 0x000a2400013c7983 */ /* 0x002ea80000300800 */
[----:B------:R-:W2:Y:S01]  /*2d7d0*/  LDL.LU R3, [R1+0x9f8] ;  /* 0x0009f80001037983 */ /* 0x000ea20000300800 */
[-C--:B------:R-:W-:Y:S01]  /*2d7e0*/  IADD3 R26, P4, R26, R47.reuse, RZ ;  /* 0x0000002f1a1a7210 */ /* 0x080fe20007f9e0ff */
        /* <DEDUP_REMOVED lines=8> */
[----:B------:R-:W-:Y:S01]  /*2d870*/  STL [R1+0xa60], R54 ;  /* 0x000a603601007387 */ /* 0x000fe20000100800 */
[----:B------:R-:W-:-:S03]  /*2d880*/  IMAD.X R59, R59, 0x1, R2, P3 ;  /* 0x000000013b3b7824 */ /* 0x000fc600018e0602 */
[----:B------:R-:W-:Y:S01]  /*2d890*/  STL [R1+0xa84], R55 ;  /* 0x000a843701007387 */ /* 0x000fe20000100800 */
[----:B------:R-:W-:-:S03]  /*2d8a0*/  IMAD.X R31, R31, 0x1, R2, P2 ;  /* 0x000000011f1f7824 */ /* 0x000fc600010e0602 */
[----:B------:R-:W-:Y:S01]  /*2d8b0*/  STL [R1+0xa58], R28 ;  /* 0x000a581c01007387 */ /* 0x000fe20000100800 */
[-C--:B------:R-:W-:Y:S01]  /*2d8c0*/  IADD3 R56, P2, R56, R47.reuse, RZ ;  /* 0x0000002f38387210 */ /* 0x080fe20007f5e0ff */
[----:B------:R-:W-:Y:S02]  /*2d8d0*/  IMAD.X R58, R58, 0x1, R2, P4 ;  /* 0x000000013a3a7824 */ /* 0x000fe400020e0602 */
[----:B------:R-:W-:Y:S01]  /*2d8e0*/  STL [R1+0xa7c], R29 ;  /* 0x000a7c1d01007387 */ /* 0x000fe20000100800 */
[----:B------:R-:W-:-:S03]  /*2d8f0*/  IADD3 R0, P4, R0, R47, RZ ;  /* 0x0000002f00007210 */ /* 0x000fc60007f9e0ff */
[----:B------:R-:W-:Y:S01]  /*2d900*/  STL [R1+0xa50], R30 ;  /* 0x000a501e01007387 */ /* 0x000fe20000100800 */
[----:B------:R-:W-:-:S03]  /*2d910*/  IADD3 R57, P3, R57, R47, RZ ;  /* 0x0000002f39397210 */ /* 0x000fc60007f7e0ff */
[----:B------:R0:W-:Y:S04]  /*2d920*/  STL [R1+0xa6c], R59 ;  /* 0x000a6c3b01007387 */ /* 0x0001e80000100800 */
[----:B------:R-:W-:Y:S04]  /*2d930*/  STL [R1+0xa74], R31 ;  /* 0x000a741f01007387 */ /* 0x000fe80000100800 */
[----:B------:R-:W-:Y:S04]  /*2d940*/  STL [R1+0xa48], R56 ;  /* 0x000a483801007387 */ /* 0x000fe80000100800 */
[----:B------:R1:W-:Y:S04]  /*2d950*/  STL [R1+0xa38], R0 ;  /* 0x000a380001007387 */ /* 0x0003e80000100800 */
[----:B------:R-:W-:Y:S01]  /*2d960*/  STL [R1+0xa40], R57 ;  /* 0x000a403901007387 */ /* 0x000fe20000100800 */
[----:B0-----:R-:W0:Y:S03]  /*2d970*/  LDC R59, c[0x0][0x23c] ;  /* 0x00008f00ff3b7b82 */ /* 0x001e260000000800 */
[----:B-1----:R-:W2:Y:S04]  /*2d980*/  LDL.LU R0, [R1+0x1388] ;  /* 0x0013880001007983 */ /* 0x002ea80000300800 */
[----:B------:R-:W-:Y:S01]  /*2d990*/  STL [R1+0xa64], R58 ;  /* 0x000a643a01007387 */ /* 0x000fe20000100800 */
[----:B------:R-:W-:-:S02]  /*2d9a0*/  IMAD.X R46, R46, 0x1, R2, P5 ;  /* 0x000000012e2e7824 */ /* 0x000fc400028e0602 */
[----:B0-----:R-:W-:Y:S01]  /*2d9b0*/  IMAD.SHL.U32 R4, R59, 0x40, RZ ;  /* 0x000000403b047824 */ /* 0x001fe200078e00ff */
[----:B------:R-:W-:-:S03]  /*2d9c0*/  IADD3 R43, P5, R43, R47, RZ ;  /* 0x0000002f2b2b7210 */ /* 0x000fc60007fbe0ff */
[----:B------:R-:W-:Y:S02]  /*2d9d0*/  IMAD.SHL.U32 R4, R4, 0x2, RZ ;  /* 0x0000000204047824 */ /* 0x000fe400078e00ff */
[--C-:B---3--:R-:W-:Y:S01]  /*2d9e0*/  IMAD.X R39, R39, 0x1, R2.reuse, P6 ;  /* 0x0000000127277824 */ /* 0x108fe200030e0602 */
[----:B------:R-:W-:Y:S04]  /*2d9f0*/  STL [R1+0xa5c], R46 ;  /* 0x000a5c2e01007387 */ /* 0x000fe80000100800 */
[----:B------:R-:W-:Y:S04]  /*2da00*/  STL [R1+0xa30], R43 ;  /* 0x000a302b01007387 */ /* 0x000fe80000100800 */
[----:B------:R-:W-:Y:S01]  /*2da10*/  STL [R1+0xa54], R39 ;  /* 0x000a542701007387 */ /* 0x000fe20000100800 */
[----:B----4-:R-:W-:Y:S01]  /*2da20*/  IADD3 R35, P6, R35, R4, RZ ;  /* 0x0000000423237210 */ /* 0x010fe20007fde0ff */
[----:B------:R-:W-:-:S04]  /*2da30*/  IMAD.X R21, R21, 0x1, R2, P1 ;  /* 0x0000000115157824 */ /* 0x000fc800008e0602 */
[----:B------:R-:W-:Y:S01]  /*2da40*/  STL [R1+0xa28], R35 ;  /* 0x000a282301007387 */ /* 0x000fe20000100800 */
[----:B--2---:R-:W-:-:S05]  /*2da50*/  IMAD.X R0, R0, 0x1, R2, P2 ;  /* 0x0000000100007824 */ /* 0x004fca00010e0602 */
[----:B------:R0:W-:Y:S04]  /*2da60*/  STL [R1+0xa44], R0 ;  /* 0x000a440001007387 */ /* 0x0001e80000100800 */
[----:B------:R1:W-:Y:S04]  /*2da70*/  STL [R1+0xa4c], R21 ;  /* 0x000a4c1501007387 */ /* 0x0003e80000100800 */
[----:B0-----:R-:W2:Y:S01]  /*2da80*/  LDL.LU R0, [R1+0x1384] ;  /* 0x0013840001007983 */ /* 0x001ea20000300800 */
[-C--:B------:R-:W-:Y:S02]  /*2da90*/  IADD3 R22, P1, R22, R4.reuse, RZ ;  /* 0x0000000416167210 */ /* 0x080fe40007f3e0ff */
[-C--:B------:R-:W-:Y:S01]  /*2daa0*/  IADD3 R23, P2, R23, R4.reuse, RZ ;  /* 0x0000000417177210 */ /* 0x080fe20007f5e0ff */
[--C-:B------:R-:W-:Y:S01]  /*2dab0*/  IMAD.X R15, R15, 0x1, R2.reuse, P3 ;  /* 0x000000010f0f7824 */ /* 0x100fe200018e0602 */
[-C--:B------:R-:W-:Y:S01]  /*2dac0*/  IADD3 R53, P3, R53, R4.reuse, RZ ;  /* 0x0000000435357210 */ /* 0x080fe20007f7e0ff */
[----:B------:R-:W-:Y:S01]  /*2dad0*/  IMAD.X R52, R52, 0x1, R2, P4 ;  /* 0x0000000134347824 */ /* 0x000fe200020e0602 */
[----:B------:R0:W-:Y:S01]  /*2dae0*/  STL [R1+0xa20], R22 ;  /* 0x000a201601007387 */ /* 0x0001e20000100800 */
[----:B------:R-:W-:-:S03]  /*2daf0*/  IADD3 R45, P4, R45, R4, RZ ;  /* 0x000000042d2d7210 */ /* 0x000fc60007f9e0ff */
[----:B------:R3:W-:Y:S01]  /*2db00*/  STL [R1+0xa18], R23 ;  /* 0x000a181701007387 */ /* 0x0007e20000100800 */
[----:B------:R-:W-:-:S03]  /*2db10*/  IMAD.X R37, R37, 0x1, R2, P5 ;  /* 0x0000000125257824 */ /* 0x000fc600028e0602 */
[----:B------:R4:W-:Y:S04]  /*2db20*/  STL [R1+0xa3c], R15 ;  /* 0x000a3c0f01007387 */ /* 0x0009e80000100800 */
[----:B------:R4:W-:Y:S01]  /*2db30*/  STL [R1+0xa10], R53 ;  /* 0x000a103501007387 */ /* 0x0009e20000100800 */
[----:B------:R-:W-:-:S03]  /*2db40*/  IADD3 R36, P5, R36, R4, RZ ;  /* 0x0000000424247210 */ /* 0x000fc60007fbe0ff */
[----:B------:R4:W-:Y:S04]  /*2db50*/  STL [R1+0xa34], R52 ;  /* 0x000a343401007387 */ /* 0x0009e80000100800 */
[----:B------:R4:W-:Y:S04]  /*2db60*/  STL [R1+0xa08], R45 ;  /* 0x000a082d01007387 */ /* 0x0009e80000100800 */
[----:B------:R4:W-:Y:S04]  /*2db70*/  STL [R1+0xa2c], R37 ;  /* 0x000a2c2501007387 */ /* 0x0009e80000100800 */
[----:B------:R-:W4:Y:S04]  /*2db80*/  LDL.LU R6, [R1+0xa1c] ;  /* 0x000a1c0001067983 */ /* 0x000f280000300800 */
[----:B------:R4:W-:Y:S04]  /*2db90*/  STL [R1+0xa00], R36 ;  /* 0x000a002401007387 */ /* 0x0009e80000100800 */
[----:B------:R-:W4:Y:S01]  /*2dba0*/  LDL.LU R7, [R1+0x9f0] ;  /* 0x0009f00001077983 */ /* 0x000f220000300800 */
[----:B--2---:R-:W-:Y:S01]  /*2dbb0*/  IMAD.X R60, R60, 0x1, R0, P6 ;  /* 0x000000013c3c7824 */ /* 0x004fe200030e0600 */
[----:B------:R-:W-:-:S04]  /*2dbc0*/  IADD3 R3, P6, R3, R4, RZ ;  /* 0x0000000403037210 */ /* 0x000fc80007fde0ff */
[----:B------:R2:W-:Y:S04]  /*2dbd0*/  STL [R1+0xa24], R60 ;  /* 0x000a243c01007387 */ /* 0x0005e80000100800 */
        /* <DEDUP_REMOVED lines=19> */
[----:B-1----:R-:W2:Y:S04]  /*2dd10*/  LDL.LU R21, [R1+0x9cc] ;  /* 0x0009cc0001157983 */ /* 0x002ea80000300800 */
[----:B0-----:R-:W2:Y:S04]  /*2dd20*/  LDL.LU R22, [R1+0x9a0] ;  /* 0x0009a00001167983 */ /* 0x001ea80000300800 */
[----:B---3--:R-:W3:Y:S04]  /*2dd30*/  LDL.LU R23, [R1+0x9c4] ;  /* 0x0009c40001177983 */ /* 0x008ee80000300800 */
[----:B----4-:R-:W4:Y:S04]  /*2dd40*/  LDL.LU R15, [R1+0x998] ;  /* 0x00099800010f7983 */ /* 0x010f280000300800 */
[----:B------:R-:W4:Y:S04]  /*2dd50*/  LDL.LU R53, [R1+0x9bc] ;  /* 0x0009bc0001357983 */ /* 0x000f280000300800 */
[----:B------:R-:W4:Y:S04]  /*2dd60*/  LDL.LU R52, [R1+0x990] ;  /* 0x0009900001347983 */ /* 0x000f280000300800 */
[----:B------:R-:W4:Y:S04]  /*2dd70*/  LDL.LU R45, [R1+0x9b4] ;  /* 0x0009b400012d7983 */ /* 0x000f280000300800 */
[----:B------:R-:W4:Y:S04]  /*2dd80*/  LDL.LU R37, [R1+0x988] ;  /* 0x0009880001257983 */ /* 0x000f280000300800 */
[----:B------:R-:W4:Y:S04]  /*2dd90*/  LDL.LU R36, [R1+0x9ac] ;  /* 0x0009ac0001247983 */ /* 0x000f280000300800 */
[----:B--2---:R-:W2:Y:S04]  /*2dda0*/  LDL.LU R60, [R1+0x980] ;  /* 0x00098000013c7983 */ /* 0x004ea80000300800 */
[----:B------:R-:W2:Y:S01]  /*2ddb0*/  LDL.LU R3, [R1+0x9a4] ;  /* 0x0009a40001037983 */ /* 0x000ea20000300800 */
[----:B------:R-:W-:Y:S01]  /*2ddc0*/  IMAD.X R6, R6, 0x1, R0, P1 ;  /* 0x0000000106067824 */ /* 0x000fe200008e0600 */
[----:B------:R-:W-:-:S04]  /*2ddd0*/  IADD3 R7, P1, R7, R4, RZ ;  /* 0x0000000407077210 */ /* 0x000fc80007f3e0ff */
[----:B------:R0:W-:Y:S04]  /*2dde0*/  STL [R1+0xa1c], R6 ;  /* 0x000a1c0601007387 */ /* 0x0001e80000100800 */
[----:B------:R1:W-:Y:S01]  /*2ddf0*/  STL [R1+0x9f0], R7 ;  /* 0x0009f00701007387 */ /* 0x0003e20000100800 */
[--C-:B------:R-:W-:Y:S01]  /*2de00*/  IMAD.X R5, R5, 0x1, R0.reuse, P2 ;  /* 0x0000000105057824 */ /* 0x100fe200010e0600 */
        /* <DEDUP_REMOVED lines=35> */
[----:B---3--:R-:W-:-:S03]  /*2e040*/  IMAD.X R23, R23, 0x1, R0, P6 ;  /* 0x0000000117177824 */ /* 0x008fc600030e0600 */
[----:B------:R3:W-:Y:S01]  /*2e050*/  STL [R1+0x9d4], R39 ;  /* 0x0009d42701007387 */ /* 0x0007e20000100800 */
[----:B----4-:R-:W-:-:S03]  /*2e060*/  IADD3 R15, P6, R15, R4, RZ ;  /* 0x000000040f0f7210 */ /* 0x010fc60007fde0ff */
        /* <DEDUP_REMOVED lines=8> */
[----:B------:R4:W-:Y:S04]  /*2e0f0*/  STL [R1+0x998], R15 ;  /* 0x0009980f01007387 */ /* 0x0009e80000100800 */
[----:B------:R4:W-:Y:S01]  /*2e100*/  STL [R1+0x9bc], R53 ;  /* 0x0009bc3501007387 */ /* 0x0009e20000100800 */
[----:B------:R-:W-:-:S03]  /*2e110*/  IMAD.X R36, R36, 0x1, R0, P3 ;  /* 0x0000000124247824 */ /* 0x000fc600018e0600 */
[----:B------:R4:W-:Y:S01]  /*2e120*/  STL [R1+0x990], R52 ;  /* 0x0009903401007387 */ /* 0x0009e20000100800 */
[----:B--2---:R-:W-:-:S03]  /*2e130*/  IADD3 R60, P3, R60, R4, RZ ;  /* 0x000000043c3c7210 */ /* 0x004fc60007f7e0ff */
[----:B------:R2:W-:Y:S04]  /*2e140*/  STL [R1+0x9b4], R45 ;  /* 0x0009b42d01007387 */ /* 0x0005e80000100800 */
[----:B------:R2:W-:Y:S01]  /*2e150*/  STL [R1+0x988], R37 ;  /* 0x0009882501007387 */ /* 0x0005e20000100800 */
[----:B------:R-:W-:-:S03]  /*2e160*/  IMAD.X R3, R3, 0x1, R0, P4 ;  /* 0x0000000103037824 */ /* 0x000fc600020e0600 */
[----:B0-----:R-:W2:Y:S04]  /*2e170*/  LDL.LU R6, [R1+0x978] ;  /* 0x0009780001067983 */ /* 0x001ea80000300800 */
[----:B------:R0:W-:Y:S04]  /*2e180*/  STL [R1+0x9ac], R36 ;  /* 0x0009ac2401007387 */ /* 0x0001e80000100800 */
[----:B-1----:R-:W2:Y:S04]  /*2e190*/  LDL.LU R7, [R1+0x99c] ;  /* 0x00099c0001077983 */ /* 0x002ea80000300800 */
        /* <DEDUP_REMOVED lines=26> */
[----:B--2---:R-:W2:Y:S04]  /*2e340*/  LDL.LU R45, [R1+0x910] ;  /* 0x00091000012d7983 */ /* 0x004ea80000300800 */
[----:B------:R-:W2:Y:S04]  /*2e350*/  LDL.LU R37, [R1+0x934] ;  /* 0x0009340001257983 */ /* 0x000ea80000300800 */
        /* <DEDUP_REMOVED lines=35> */
[----:B---3--:R-:W-:-:S03]  /*2e590*/  IADD3 R39, P1, R39, R4, RZ ;  /* 0x0000000427277210 */ /* 0x008fc60007f3e0ff */
[----:B------:R3:W-:Y:S01]  /*2e5a0*/  STL [R1+0x940], R59 ;  /* 0x0009403b01007387 */ /* 0x0007e20000100800 */
[----:B----4-:R-:W-:-:S03]  /*2e5b0*/  IMAD.X R35, R35, 0x1, R0, P2 ;  /* 0x0000000123237824 */ /* 0x010fc600010e0600 */
        /* <DEDUP_REMOVED lines=13> */
[----:B--2---:R-:W-:-:S03]  /*2e690*/  IADD3 R45, P5, R45, R4, RZ ;  /* 0x000000042d2d7210 */ /* 0x004fc60007fbe0ff */
[----:B------:R2:W-:Y:S01]  /*2e6a0*/  STL [R1+0x920], R23 ;  /* 0x0009201701007387 */ /* 0x0005e20000100800 */
[----:B------:R-:W-:-:S03]  /*2e6b0*/  IMAD.X R37, R37, 0x1, R0, P6 ;  /* 0x0000000125257824 */ /* 0x000fc600030e0600 */
[----:B------:R2:W-:Y:S04]  /*2e6c0*/  STL [R1+0x944], R15 ;  /* 0x0009440f01007387 */ /* 0x0005e80000100800 */
[----:B------:R2:W-:Y:S01]  /*2e6d0*/  STL [R1+0x918], R53 ;  /* 0x0009183501007387 */ /* 0x0005e20000100800 */
[----:B------:R-:W-:-:S03]  /*2e6e0*/  IADD3 R36, P6, R36, R4, RZ ;  /* 0x0000000424247210 */ /* 0x000fc60007fde0ff */
[----:B------:R2:W-:Y:S01]  /*2e6f0*/  STL [R1+0x93c], R52 ;  /* 0x00093c3401007387 */ /* 0x0005e20000100800 */
[----:B------:R-:W-:-:S03]  /*2e700*/  IMAD.X R60, R60, 0x1, R0, P1 ;  /* 0x000000013c3c7824 */ /* 0x000fc600008e0600 */
[----:B------:R2:W-:Y:S04]  /*2e710*/  STL [R1+0x910], R45 ;  /* 0x0009102d01007387 */ /* 0x0005e80000100800 */
[----:B------:R2:W-:Y:S01]  /*2e720*/  STL [R1+0x934], R37 ;  /* 0x0009342501007387 */ /* 0x0005e20000100800 */
[----:B------:R-:W-:-:S03]  /*2e730*/  IADD3 R3, P1, R3, R4, RZ ;  /* 0x0000000403037210 */ /* 0x000fc60007f3e0ff */
        /* <DEDUP_REMOVED lines=27> */
[----:B------:R-:W2:Y:S04]  /*2e8f0*/  LDL.LU R53, [R1+0x8c4] ;  /* 0x0008c40001357983 */ /* 0x000ea80000300800 */
[----:B------:R-:W2:Y:S04]  /*2e900*/  LDL.LU R52, [R1+0x898] ;  /* 0x0008980001347983 */ /* 0x000ea80000300800 */
[----:B------:R-:W2:Y:S04]  /*2e910*/  LDL.LU R45, [R1+0x8bc] ;  /* 0x0008bc00012d7983 */ /* 0x000ea80000300800 */
[----:B------:R-:W2:Y:S04]  /*2e920*/  LDL.LU R37, [R1+0x890] ;  /* 0x0008900001257983 */ /* 0x000ea80000300800 */
[----:B0-----:R-:W2:Y:S04]  /*2e930*/  LDL.LU R36, [R1+0x8b4] ;  /* 0x0008b40001247983 */ /* 0x001ea80000300800 */
[----:B-1----:R-:W2:Y:S04]  /*2e940*/  LDL.LU R60, [R1+0x888] ;  /* 0x00088800013c7983 */ /* 0x002ea80000300800 */
[----:B------:R-:W2:Y:S01]  /*2e950*/  LDL.LU R3, [R1+0x8ac] ;  /* 0x0008ac0001037983 */ /* 0x000ea20000300800 */
        /* <DEDUP_REMOVED lines=40> */
[----:B--2---:R-:W-:-:S03]  /*2ebe0*/  IMAD.X R23, R23, 0x1, R0, P1 ;  /* 0x0000000117177824 */ /* 0x004fc600008e0600 */
        /* <DEDUP_REMOVED lines=14> */
[----:B------:R-:W-:-:S03]  /*2ecd0*/  IADD3 R60, P4, R60, R4, RZ ;  /* 0x000000043c3c7210 */ /* 0x000fc60007f9e0ff */
        /* <DEDUP_REMOVED lines=193> */
[----:B---3--:R-:W3:Y:S04]  /*2f8f0*/  LDL.LU R5, [R1+0x780] ;  /* 0x0007800001057983 */ /* 0x008ee80000300800 */
[----:B------:R1:W-:Y:S04]  /*2f900*/  STL [R1+0x7b4], R3 ;  /* 0x0007b40301007387 */ /* 0x0003e80000100800 */
        /* <DEDUP_REMOVED lines=30> */
[-C--:B---3--:R-:W-:Y:S01]  /*2faf0*/  IADD3 R5, P1, R5, R4.reuse, RZ ;  /* 0x0000000405057210 */ /* 0x088fe20007f3e0ff */
[--C-:B----4-:R-:W-:Y:S01]  /*2fb00*/  IMAD.X R26, R26, 0x1, R0.reuse, P2 ;  /* 0x000000011a1a7824 */ /* 0x110fe200010e0600 */
        /* <DEDUP_REMOVED lines=91> */
[--C-:B---3--:R-:W-:Y:S01]  /*300c0*/  IMAD.X R5, R5, 0x1, R0.reuse, P5 ;  /* 0x0000000105057824 */ /* 0x108fe200028e0600 */
[-C--:B----4-:R-:W-:Y:S01]  /*300d0*/  IADD3 R26, P5, R26, R4.reuse, RZ ;  /* 0x000000041a1a7210 */ /* 0x090fe20007fbe0ff */
[----:B------:R-:W-:Y:S01]  /*300e0*/  IMAD.X R27, R27, 0x1, R0, P6 ;  /* 0x000000011b1b7824 */ /* 0x000fe200030e0600 */
[----:B------:R-:W-:Y:S01]  /*300f0*/  STL [R1+0x123c], R6 ;  /* 0x00123c0601007387 */ /* 0x000fe20000100800 */
[----:B------:R-:W-:-:S03]  /*30100*/  IADD3 R54, P6, R54, R4, RZ ;  /* 0x0000000436367210 */ /* 0x000fc60007fde0ff */
[----:B------:R-:W-:Y:S01]  /*30110*/  STL [R1+0x1278], R7 ;  /* 0x0012780701007387 */ /* 0x000fe20000100800 */
[----:B--2---:R-:W-:-:S03]  /*30120*/  IMAD.X R55, R55, 0x1, R0, P1 ;  /* 0x0000000137377824 */ /* 0x004fc600008e0600 */
[----:B------:R-:W-:Y:S01]  /*30130*/  STL [R1+0x1244], R5 ;  /* 0x0012440501007387 */ /* 0x000fe20000100800 */
[----:B------:R-:W-:-:S03]  /*30140*/  IADD3 R28, P1, R28, R4, RZ ;  /* 0x000000041c1c7210 */ /* 0x000fc60007f3e0ff */
[----:B------:R-:W-:Y:S01]  /*30150*/  STL [R1+0x1280], R26 ;  /* 0x0012801a01007387 */ /* 0x000fe20000100800 */
[----:B------:R-:W-:-:S03]  /*30160*/  IMAD.X R29, R29, 0x1, R0, P2 ;  /* 0x000000011d1d7824 */ /* 0x000fc600010e0600 */
        /* <DEDUP_REMOVED lines=43> */
[----:B------:R0:W-:Y:S04]  /*30420*/  STL [R1+0x12a4], R45 ;  /* 0x0012a42d01007387 */ /* 0x0001e80000100800 */
[----:B------:R-:W-:Y:S01]  /*30430*/  STL [R1+0x12e0], R37 ;  /* 0x0012e02501007387 */ /* 0x000fe20000100800 */
[----:B------:R-:W-:-:S03]  /*30440*/  IMAD.X R3, R3, 0x1, R0, P1 ;  /* 0x0000000103037824 */ /* 0x000fc600008e0600 */
[----:B0-----:R-:W2:Y:S04]  /*30450*/  LDL.LU R45, [R1+0x12f0] ;  /* 0x0012f000012d7983 */ /* 0x001ea80000300800 */
[----:B------:R0:W-:Y:S04]  /*30460*/  STL [R1+0x12ac], R36 ;  /* 0x0012ac2401007387 */ /* 0x0001e80000100800 */
[----:B------:R-:W3:Y:S04]  /*30470*/  LDL.LU R52, [R1+0x12bc] ;  /* 0x0012bc0001347983 */ /* 0x000ee80000300800 */
[----:B------:R1:W-:Y:S04]  /*30480*/  STL [R1+0x12e8], R60 ;  /* 0x0012e83c01007387 */ /* 0x0003e80000100800 */
[----:B------:R-:W4:Y:S04]  /*30490*/  LDL.LU R53, [R1+0x12f8] ;  /* 0x0012f80001357983 */ /* 0x000f280000300800 */
[----:B------:R1:W-:Y:S04]  /*304a0*/  STL [R1+0x12b4], R3 ;  /* 0x0012b40301007387 */ /* 0x0003e80000100800 */
        /* <DEDUP_REMOVED lines=28> */
[-C--:B--2---:R-:W-:Y:S01]  /*30670*/  IADD3 R45, P1, R45, R4.reuse, RZ ;  /* 0x000000042d2d7210 */ /* 0x084fe20007f3e0ff */
[----:B---3--:R-:W-:Y:S01]  /*30680*/  IMAD.X R52, R52, 0x1, R0, P2 ;  /* 0x0000000134347824 */ /* 0x008fe200010e0600 */
[----:B----4-:R-:W-:-:S03]  /*30690*/  IADD3 R53, P2, R53, R4, RZ ;  /* 0x0000000435357210 */ /* 0x010fc60007f5e0ff */
[----:B------:R0:W-:Y:S01]  /*306a0*/  STL [R1+0x12f0], R45 ;  /* 0x0012f02d01007387 */ /* 0x0001e20000100800 */
[--C-:B------:R-:W-:Y:S01]  /*306b0*/  IMAD.X R36, R36, 0x1, R0.reuse, P3 ;  /* 0x0000000124247824 */ /* 0x100fe200018e0600 */
[-C--:B------:R-:W-:Y:S02]  /*306c0*/  IADD3 R37, P3, R37, R4.reuse, RZ ;  /* 0x0000000425257210 */ /* 0x080fe40007f7e0ff */
[----:B0-----:R0:W5:Y:S04]  /*306d0*/  LDL.LU R45, [R1+0x1380] ;  /* 0x00138000012d7983 */ /* 0x0011680000300800 */
[----:B------:R1:W-:Y:S01]  /*306e0*/  STL [R1+0x12bc], R52 ;  /* 0x0012bc3401007387 */ /* 0x0003e20000100800 */
[--C-:B------:R-:W-:Y:S01]  /*306f0*/  IMAD.X R60, R60, 0x1, R0.reuse, P4 ;  /* 0x000000013c3c7824 */ /* 0x100fe200020e0600 */
[-C--:B------:R-:W-:Y:S01]  /*30700*/  IADD3 R3, P4, R3, R4.reuse, RZ ;  /* 0x0000000403037210 */ /* 0x080fe20007f9e0ff */
[--C-:B------:R-:W-:Y:S01]  /*30710*/  IMAD.X R6, R6, 0x1, R0.reuse, P5 ;  /* 0x0000000106067824 */ /* 0x100fe200028e0600 */
[-C--:B------:R-:W-:Y:S01]  /*30720*/  IADD3 R7, P5, R7, R4.reuse, RZ ;  /* 0x0000000407077210 */ /* 0x080fe20007fbe0ff */
[----:B-1----:R0:W5:Y:S04]  /*30730*/  LDL.LU R52, [R1+0x137c] ;  /* 0x00137c0001347983 */ /* 0x0021680000300800 */
[----:B------:R1:W-:Y:S01]  /*30740*/  STL [R1+0x12f8], R53 ;  /* 0x0012f83501007387 */ /* 0x0003e20000100800 */
[--C-:B------:R-:W-:Y:S01]  /*30750*/  IMAD.X R5, R5, 0x1, R0.reuse, P6 ;  /* 0x0000000105057824 */ /* 0x100fe200030e0600 */
[-C--:B------:R-:W-:Y:S01]  /*30760*/  IADD3 R26, P6, R26, R4.reuse, RZ ;  /* 0x000000041a1a7210 */ /* 0x080fe20007fde0ff */
[--C-:B------:R-:W-:Y:S01]  /*30770*/  IMAD.X R27, R27, 0x1, R0.reuse, P1 ;  /* 0x000000011b1b7824 */ /* 0x100fe200008e0600 */
[----:B-1----:R0:W5:Y:S04]  /*30780*/  LDL.LU R53, [R1+0x1378] ;  /* 0x0013780001357983 */ /* 0x0021680000300800 */
[----:B------:R1:W-:Y:S01]  /*30790*/  STL [R1+0x12c4], R36 ;  /* 0x0012c42401007387 */ /* 0x0003e20000100800 */
[----:B------:R-:W-:Y:S01]  /*307a0*/  IADD3 R54, P1, R54, R4, RZ ;  /* 0x0000000436367210 */ /* 0x000fe20007f3e0ff */
[----:B------:R-:W-:-:S02]  /*307b0*/  IMAD.X R55, R55, 0x1, R0, P2 ;  /* 0x0000000137377824 */ /* 0x000fc400010e0600 */
[----:B-1----:R0:W5:Y:S04]  /*307c0*/  LDL.LU R36, [R1+0x1374] ;  /* 0x0013740001247983 */ /* 0x0021680000300800 */
[----:B------:R1:W-:Y:S01]  /*307d0*/  STL [R1+0x1300], R37 ;  /* 0x0013002501007387 */ /* 0x0003e20000100800 */
[-C--:B------:R-:W-:Y:S01]  /*307e0*/  IADD3 R28, P2, R28, R4.reuse, RZ ;  /* 0x000000041c1c7210 */ /* 0x080fe20007f5e0ff */
[--C-:B------:R-:W-:Y:S02]  /*307f0*/  IMAD.X R29, R29, 0x1, R0.reuse, P3 ;  /* 0x000000011d1d7824 */ /* 0x100fe400018e0600 */
[----:B-1----:R0:W5:Y:S04]  /*30800*/  LDL.LU R37, [R1+0x1370] ;  /* 0x0013700001257983 */ /* 0x0021680000300800 */
[----:B------:R1:W-:Y:S01]  /*30810*/  STL [R1+0x12cc], R60 ;  /* 0x0012cc3c01007387 */ /* 0x0003e20000100800 */
[----:B------:R-:W-:Y:S01]  /*30820*/  IADD3 R30, P3, R30, R4, RZ ;  /* 0x000000041e1e7210 */ /* 0x000fe20007f7e0ff */
[----:B------:R-:W-:-:S02]  /*30830*/  IMAD.X R31, R31, 0x1, R0, P4 ;  /* 0x000000011f1f7824 */ /* 0x000fc400020e0600 */
[----:B-1----:R0:W5:Y:S04]  /*30840*/  LDL.LU R60, [R1+0x136c] ;  /* 0x00136c00013c7983 */ /* 0x0021680000300800 */
[----:B------:R1:W-:Y:S04]  /*30850*/  STL [R1+0x1308], R3 ;  /* 0x0013080301007387 */ /* 0x0003e80000100800 */
[----:B------:R-:W-:Y:S04]  /*30860*/  STL [R1+0x12d4], R6 ;  /* 0x0012d40601007387 */ /* 0x000fe80000100800 */
[----:B------:R-:W-:Y:S04]  /*30870*/  STL [R1+0x1310], R7 ;  /* 0x0013100701007387 */ /* 0x000fe80000100800 */
[----:B------:R2:W-:Y:S04]  /*30880*/  STL [R1+0x12dc], R5 ;  /* 0x0012dc0501007387 */ /* 0x0005e80000100800 */
[----:B------:R0:W-:Y:S04]  /*30890*/  STL [R1+0x1318], R26 ;  /* 0x0013181a01007387 */ /* 0x0001e80000100800 */
[----:B------:R0:W-:Y:S04]  /*308a0*/  STL [R1+0x12e4], R27 ;  /* 0x0012e41b01007387 */ /* 0x0001e80000100800 */
[----:B------:R0:W-:Y:S04]  /*308b0*/  STL [R1+0x1320], R54 ;  /* 0x0013203601007387 */ /* 0x0001e80000100800 */
[----:B------:R0:W-:Y:S01]  /*308c0*/  STL [R1+0x12ec], R55 ;  /* 0x0012ec3701007387 */ /* 0x0001e20000100800 */
[----:B------:R-:W-:-:S03]  /*308d0*/  IADD3 R56, P4, R56, R4, RZ ;  /* 0x0000000438387210 */ /* 0x000fc60007f9e0ff */
[----:B------:R0:W-:Y:S01]  /*308e0*/  STL [R1+0x1328], R28 ;  /* 0x0013281c01007387 */ /* 0x0001e20000100800 */
[----:B------:R-:W-:Y:S01]  /*308f0*/  IMAD.X R57, R57, 0x1, R0, P5 ;  /* 0x0000000139397824 */ /* 0x000fe200028e0600 */
[----:B-1----:R-:W1:Y:S02]  /*30900*/  S2R R3, SR_TID.X ;  /* 0x0000000000037919 */ /* 0x002e640000002100 */
        /* <DEDUP_REMOVED lines=21> */
[----:B------:R-:W-:Y:S02]  /*30a60*/  IMAD.MOV.U32 R4, RZ, RZ, R9 ;  /* 0x000000ffff047224 */ /* 0x000fe400078e0009 */
[----:B--2---:R-:W-:Y:S01]  /*30a70*/  IMAD.MOV.U32 R5, RZ, RZ, R11 ;  /* 0x000000ffff057224 */ /* 0x004fe200078e000b */
[----:B------:R0:W-:Y:S01]  /*30a80*/  STL [R1+0x1324], R35 ;  /* 0x0013242301007387 */ /* 0x0001e20000100800 */
[----:B------:R-:W-:-:S03]  /*30a90*/  IMAD.X R15, R15, 0x1, R0, P1 ;  /* 0x000000010f0f7824 */ /* 0x000fc600008e0600 */
[----:B------:R0:W-:Y:S01]  /*30aa0*/  STL [R1+0x132c], R21 ;  /* 0x00132c1501007387 */ /* 0x0001e20000100800 */
[----:B------:R-:W-:Y:S02]  /*30ab0*/  IMAD.MOV.U32 R6, RZ, RZ, R8 ;  /* 0x000000ffff067224 */ /* 0x000fe400078e0008 */
[----:B------:R-:W-:Y:S01]  /*30ac0*/  IMAD.MOV.U32 R7, RZ, RZ, R10 ;  /* 0x000000ffff077224 */ /* 0x000fe200078e000a */
[----:B------:R0:W-:Y:S04]  /*30ad0*/  STL [R1+0x1334], R22 ;  /* 0x0013341601007387 */ /* 0x0001e80000100800 */
[----:B------:R0:W-:Y:S04]  /*30ae0*/  STL [R1+0x133c], R23 ;  /* 0x00133c1701007387 */ /* 0x0001e80000100800 */
[----:B------:R0:W-:Y:S04]  /*30af0*/  STL.64 [R1+0x608], R4 ;  /* 0x0006080401007387 */ /* 0x0001e80000100a00 */
[----:B------:R0:W-:Y:S04]  /*30b00*/  STL [R1+0x1344], R15 ;  /* 0x0013440f01007387 */ /* 0x0001e80000100800 */
[----:B------:R0:W-:Y:S01]  /*30b10*/  STL.64 [R1+0x610], R6 ;  /* 0x0006100601007387 */ /* 0x0001e20000100a00 */
[----:B-1----:R-:W-:-:S05]  /*30b20*/  LOP3.LUT R3, R3, 0x1f, RZ, 0xc0, !PT ;  /* 0x0000001f03037812 */ /* 0x002fca00078ec0ff */
[----:B------:R-:W-:Y:S01]  /*30b30*/  IMAD.SHL.U32 R3, R3, 0x2, RZ ;  /* 0x0000000203037824 */ /* 0x000fe200078e00ff */
[----:B------:R-:W-:Y:S06]  /*30b40*/  @P0 BRA `(.L_x_1) ;  /* 0xfffffdc400600947 */ /* 0x000fec000383ffff */
[----:B------:R-:W2:Y:S04]  /*30b50*/  LDL.LU R2, [R1+0x3cc] ;  /* 0x0003cc0001027983 */ /* 0x000ea80000300800 */
[----:B------:R-:W2:Y:S04]  /*30b60*/  LDL.LU R9, [R1+0x1cc] ;  /* 0x0001cc0001097983 */ /* 0x000ea80000300800 */
[----:B------:R-:W3:Y:S04]  /*30b70*/  LDL.LU R11, [R1+0x3c4] ;  /* 0x0003c400010b7983 */ /* 0x000ee80000300800 */
[----:B------:R-:W3:Y:S04]  /*30b80*/  LDL.LU R8, [R1+0x1c4] ;  /* 0x0001c40001087983 */ /* 0x000ee80000300800 */
[----:B------:R-:W4:Y:S04]  /*30b90*/  LDL.LU R10, [R1+0x2ec] ;  /* 0x0002ec00010a7983 */ /* 0x000f280000300800 */
        /* <DEDUP_REMOVED lines=25> */
[----:B-----5:R-:W-:Y:S04]  /*30d30*/  STL [R1+0x1370], R60 ;  /* 0x0013703c01007387 */ /* 0x020fe80000100800 */
[----:B------:R-:W-:Y:S01]  /*30d40*/  STL [R1+0x136c], R61 ;  /* 0x00136c3d01007387 */ /* 0x000fe20000100800 */
[----:B--2---:R-:W-:-:S05]  /*30d50*/  F2FP.F16.F32.PACK_AB R3, R2, R9 ;  /* 0x000000090203723e */ /* 0x004fca00000000ff */
[----:B------:R0:W-:Y:S01]  /*30d60*/  STL [R1+0x15c], R3 ;  /* 0x00015c0301007387 */ /* 0x0001e20000100800 */
[----:B---3--:R-:W-:-:S05]  /*30d70*/  F2FP.F16.F32.PACK_AB R2, R11, R8 ;  /* 0x000000080b02723e */ /* 0x008fca00000000ff */
[----:B------:R1:W-:Y:S01]  /*30d80*/  STL [R1+0x158], R2 ;  /* 0x0001580201007387 */ /* 0x0003e20000100800 */
[----:B----4-:R-:W-:-:S05]  /*30d90*/  F2FP.F16.F32.PACK_AB R0, R10, R6 ;  /* 0x000000060a00723e */ /* 0x010fca00000000ff */
[----:B------:R2:W-:Y:S01]  /*30da0*/  STL [R1+0x154], R0 ;  /* 0x0001540001007387 */ /* 0x0005e20000100800 */
[----:B0-----:R-:W-:-:S05]  /*30db0*/  F2FP.F16.F32.PACK_AB R3, R7, R4 ;  /* 0x000000040703723e */ /* 0x001fca00000000ff */
[----:B------:R0:W-:Y:S01]  /*30dc0*/  STL [R1+0x150], R3 ;  /* 0x0001500301007387 */ /* 0x0001e20000100800 */
[----:B-1----:R-:W-:-:S05]  /*30dd0*/  F2FP.F16.F32.PACK_AB R2, R5, R26 ;  /* 0x0000001a0502723e */ /* 0x002fca00000000ff */
[----:B------:R1:W-:Y:S01]  /*30de0*/  STL [R1+0x11c], R2 ;  /* 0x00011c0201007387 */ /* 0x0003e20000100800 */
[----:B--2---:R-:W-:-:S05]  /*30df0*/  F2FP.F16.F32.PACK_AB R0, R27, R54 ;  /* 0x000000361b00723e */ /* 0x004fca00000000ff */
[----:B------:R2:W-:Y:S01]  /*30e00*/  STL [R1+0x118], R0 ;  /* 0x0001180001007387 */ /* 0x0005e20000100800 */
[----:B0-----:R-:W-:-:S05]  /*30e10*/  F2FP.F16.F32.PACK_AB R3, R55, R28 ;  /* 0x0000001c3703723e */ /* 0x001fca00000000ff */
[----:B------:R0:W-:Y:S01]  /*30e20*/  STL [R1+0x114], R3 ;  /* 0x0001140301007387 */ /* 0x0001e20000100800 */
[----:B-1----:R-:W-:Y:S02]  /*30e30*/  F2FP.F16.F32.PACK_AB R2, R29, R30 ;  /* 0x0000001e1d02723e */ /* 0x002fe400000000ff */
[----:B--2---:R-:W-:-:S03]  /*30e40*/  F2FP.F16.F32.PACK_AB R0, R25, R56 ;  /* 0x000000381900723e */ /* 0x004fc600000000ff */
[----:B------:R1:W-:Y:S01]  /*30e50*/  STL [R1+0x110], R2 ;  /* 0x0001100201007387 */ /* 0x0003e20000100800 */
[----:B0-----:R-:W-:-:S03]  /*30e60*/  F2FP.F16.F32.PACK_AB R3, R24, R57 ;  /* 0x000000391803723e */ /* 0x001fc600000000ff */
[----:B------:R0:W-:Y:S04]  /*30e70*/  STL [R1+0x10c], R0 ;  /* 0x00010c0001007387 */ /* 0x0001e80000100800 */
[----:B------:R-:W-:Y:S01]  /*30e80*/  STL [R1+0x108], R3 ;  /* 0x0001080301007387 */ /* 0x000fe20000100800 */
[----:B-1----:R-:W-:-:S03]  /*30e90*/  F2FP.F16.F32.PACK_AB R2, R58, R59 ;  /* 0x0000003b3a02723e */ /* 0x002fc600000000ff */
[----:B------:R-:W2:Y:S04]  /*30ea0*/  LDL.LU R56, [R1+0x1dc] ;  /* 0x0001dc0001387983 */ /* 0x000ea80000300800 */
[----:B------:R-:W-:Y:S01]  /*30eb0*/  STL [R1+0x104], R2 ;  /* 0x0001040201007387 */ /* 0x000fe20000100800 */
[----:B0-----:R-:W-:-:S03]  /*30ec0*/  F2FP.F16.F32.PACK_AB R0, R46, R47 ;  /* 0x0000002f2e00723e */ /* 0x001fc600000000ff */
[----:B------:R-:W3:Y:S04]  /*30ed0*/  LDL.LU R57, [R1+0x1d4] ;  /* 0x0001d40001397983 */ /* 0x000ee80000300800 */
[----:B------:R0:W-:Y:S04]  /*30ee0*/  STL [R1+0x100], R0 ;  /* 0x0001000001007387 */ /* 0x0001e80000100800 */
[----:B------:R-:W4:Y:S04]  /*30ef0*/  LDL.LU R58, [R1+0x31c] ;  /* 0x00031c00013a7983 */ /* 0x000f280000300800 */
[----:B------:R-:W4:Y:S01]  /*30f00*/  LDL.LU R59, [R1+0x14c] ;  /* 0x00014c00013b7983 */ /* 0x000f220000300800 */
[----:B0-----:R-:W-:-:S03]  /*30f10*/  F2FP.F16.F32.PACK_AB R0, R31, R43 ;  /* 0x0000002b1f00723e */ /* 0x001fc600000000ff */
[----:B------:R-:W4:Y:S01]  /*30f20*/  LDL.LU R46, [R1+0x314] ;  /* 0x00031400012e7983 */ /* 0x000f220000300800 */
[----:B------:R-:W-:-:S03]  /*30f30*/  F2FP.F16.F32.PACK_AB R3, R39, R35 ;  /* 0x000000232703723e */ /* 0x000fc600000000ff */
[----:B------:R-:W4:Y:S01]  /*30f40*/  LDL.LU R47, [R1+0x144] ;  /* 0x00014400012f7983 */ /* 0x000f220000300800 */
[----:B------:R-:W-:-:S03]  /*30f50*/  F2FP.F16.F32.PACK_AB R2, R21, R22 ;  /* 0x000000161502723e */ /* 0x000fc600000000ff */
[----:B------:R0:W-:Y:S04]  /*30f60*/  STL [R1+0xfc], R0 ;  /* 0x0000fc0001007387 */ /* 0x0001e80000100800 */
[----:B------:R1:W-:Y:S04]  /*30f70*/  STL [R1+0xf8], R3 ;  /* 0x0000f80301007387 */ /* 0x0003e80000100800 */
[----:B------:R-:W4:Y:S01]  /*30f80*/  LDL.LU R61, [R1+0x32c] ;  /* 0x00032c00013d7983 */ /* 0x000f220000300800 */
[----:B0-----:R-:W-:-:S03]  /*30f90*/  F2FP.F16.F32.PACK_AB R0, R23, R15 ;  /* 0x0000000f1700723e */ /* 0x001fc600000000ff */
[----:B------:R-:W-:Y:S04]  /*30fa0*/  STL [R1+0xf4], R2 ;  /* 0x0000f40201007387 */ /* 0x000fe80000100800 */
[----:B------:R-:W4:Y:S04]  /*30fb0*/  LDL.LU R60, [R1+0x1ec] ;  /* 0x0001ec00013c7983 */ /* 0x000f280000300800 */
[----:B------:R0:W-:Y:S04]  /*30fc0*/  STL [R1+0xf0], R0 ;  /* 0x0000f00001007387 */ /* 0x0001e80000100800 */
[----:B-1----:R-:W4:Y:S04]  /*30fd0*/  LDL.LU R3, [R1+0x324] ;  /* 0x0003240001037983 */ /* 0x002f280000300800 */
        /* <DEDUP_REMOVED lines=21> */
[----:B--2---:R-:W-:-:S05]  /*31130*/  F2FP.F16.F32.PACK_AB R28, R51, R56 ;  /* 0x00000038331c723e */ /* 0x004fca00000000ff */
[----:B------:R0:W-:Y:S01]  /*31140*/  STL [R1+0xec], R28 ;  /* 0x0000ec1c01007387 */ /* 0x0001e20000100800 */
[----:B---3--:R-:W-:-:S05]  /*31150*/  F2FP.F16.F32.PACK_AB R30, R50, R57 ;  /* 0x00000039321e723e */ /* 0x008fca00000000ff */
[----:B------:R-:W-:Y:S04]  /*31160*/  STL [R1+0xe8], R30 ;  /* 0x0000e81e01007387 */ /* 0x000fe80000100800 */
[----:B------:R-:W2:Y:S01]  /*31170*/  LDL.LU R54, [R1+0x3bc] ;  /* 0x0003bc0001367983 */ /* 0x000ea20000300800 */
[----:B----4-:R-:W-:-:S05]  /*31180*/  F2FP.F16.F32.PACK_AB R29, R58, R59 ;  /* 0x0000003b3a1d723e */ /* 0x010fca00000000ff */
[----:B------:R-:W-:Y:S01]  /*31190*/  STL [R1+0xe4], R29 ;  /* 0x0000e41d01007387 */ /* 0x000fe20000100800 */
[----:B0-----:R-:W-:-:S03]  /*311a0*/  F2FP.F16.F32.PACK_AB R28, R46, R47 ;  /* 0x0000002f2e1c723e */ /* 0x001fc600000000ff */
[----:B------:R-:W2:Y:S04]  /*311b0*/  LDL.LU R59, [R1+0x1fc] ;  /* 0x0001fc00013b7983 */ /* 0x000ea80000300800 */
[----:B------:R0:W-:Y:S04]  /*311c0*/  STL [R1+0xe0], R28 ;  /* 0x0000e01c01007387 */ /* 0x0001e80000100800 */
[----:B------:R-:W3:Y:S04]  /*311d0*/  LDL.LU R55, [R1+0x3b4] ;  /* 0x0003b40001377983 */ /* 0x000ee80000300800 */
[----:B------:R-:W3:Y:S04]  /*311e0*/  LDL.LU R58, [R1+0x1f4] ;  /* 0x0001f400013a7983 */ /* 0x000ee80000300800 */
[----:B0-----:R-:W4:Y:S04]  /*311f0*/  LDL.LU R28, [R1+0x34c] ;  /* 0x00034c00011c7983 */ /* 0x001f280000300800 */
[----:B------:R-:W4:Y:S01]  /*31200*/  LDL.LU R57, [R1+0x22c] ;  /* 0x00022c0001397983 */ /* 0x000f220000300800 */
[----:B------:R-:W-:-:S03]  /*31210*/  F2FP.F16.F32.PACK_AB R60, R61, R60 ;  /* 0x0000003c3d3c723e */ /* 0x000fc600000000ff */
[----:B------:R-:W4:Y:S04]  /*31220*/  LDL.LU R29, [R1+0x344] ;  /* 0x00034400011d7983 */ /* 0x000f280000300800 */
[----:B------:R-:W4:Y:S04]  /*31230*/  LDL.LU R56, [R1+0x224] ;  /* 0x0002240001387983 */ /* 0x000f280000300800 */
[----:B------:R-:W4:Y:S01]  /*31240*/  LDL.LU R30, [R1+0x38c] ;  /* 0x00038c00011e7983 */ /* 0x000f220000300800 */
[----:B------:R-:W-:-:S03]  /*31250*/  F2FP.F16.F32.PACK_AB R3, R3, R0 ;  /* 0x000000000303723e */ /* 0x000fc600000000ff */
[----:B------:R-:W4:Y:S04]  /*31260*/  LDL.LU R31, [R1+0x3ec] ;  /* 0x0003ec00011f7983 */ /* 0x000f280000300800 */
[----:B------:R-:W4:Y:S01]  /*31270*/  LDL.LU R50, [R1+0x384] ;  /* 0x0003840001327983 */ /* 0x000f220000300800 */
[----:B------:R-:W-:-:S03]  /*31280*/  F2FP.F16.F32.PACK_AB R2, R2, R9 ;  /* 0x000000090202723e */ /* 0x000fc600000000ff */
[----:B------:R-:W4:Y:S04]  /*31290*/  LDL.LU R51, [R1+0x3e4] ;  /* 0x0003e40001337983 */ /* 0x000f280000300800 */
[----:B------:R-:W4:Y:S01]  /*312a0*/  LDL.LU R46, [R1+0x35c] ;  /* 0x00035c00012e7983 */ /* 0x000f220000300800 */
[----:B------:R-:W-:-:S03]  /*312b0*/  F2FP.F16.F32.PACK_AB R0, R43, R39 ;  /* 0x000000272b00723e */ /* 0x000fc600000000ff */
[----:B------:R-:W4:Y:S04]  /*312c0*/  LDL.LU R47, [R1+0x354] ;  /* 0x00035400012f7983 */ /* 0x000f280000300800 */
[----:B------:R-:W-:Y:S04]  /*312d0*/  STL [R1+0xdc], R60 ;  /* 0x0000dc3c01007387 */ /* 0x000fe80000100800 */
[----:B------:R0:W-:Y:S04]  /*312e0*/  STL [R1+0xd8], R3 ;  /* 0x0000d80301007387 */ /* 0x0001e80000100800 */
[----:B------:R-:W4:Y:S04]  /*312f0*/  LDL.LU R43, [R1+0x1f8] ;  /* 0x0001f800012b7983 */ /* 0x000f280000300800 */
[----:B------:R1:W-:Y:S04]  /*31300*/  STL [R1+0xd4], R2 ;  /* 0x0000d40201007387 */ /* 0x0003e80000100800 */
[----:B------:R-:W4:Y:S01]  /*31310*/  LDL.LU R39, [R1+0x1f0] ;  /* 0x0001f00001277983 */ /* 0x000f220000300800 */
[----:B0-----:R-:W-:-:S03]  /*31320*/  F2FP.F16.F32.PACK_AB R3, R7, R4 ;  /* 0x000000040703723e */ /* 0x001fc600000000ff */
[----:B------:R0:W-:Y:S01]  /*31330*/  STL [R1+0xd0], R0 ;  /* 0x0000d00001007387 */ /* 0x0001e20000100800 */
[----:B-1----:R-:W-:-:S05]  /*31340*/  F2FP.F16.F32.PACK_AB R2, R11, R8 ;  /* 0x000000080b02723e */ /* 0x002fca00000000ff */
[----:B------:R1:W-:Y:S01]  /*31350*/  STL [R1+0xcc], R2 ;  /* 0x0000cc0201007387 */ /* 0x0003e20000100800 */
[----:B0-----:R-:W-:-:S05]  /*31360*/  F2FP.F16.F32.PACK_AB R0, R10, R6 ;  /* 0x000000060a00723e */ /* 0x001fca00000000ff */
[----:B------:R0:W-:Y:S01]  /*31370*/  STL [R1+0xc8], R0 ;  /* 0x0000c80001007387 */ /* 0x0001e20000100800 */
[----:B-1----:R-:W-:-:S03]  /*31380*/  F2FP.F16.F32.PACK_AB R2, R5, R24 ;  /* 0x000000180502723e */ /* 0x002fc600000000ff */
[----:B------:R1:W-:Y:S01]  /*31390*/  STL [R1+0xc4], R3 ;  /* 0x0000c40301007387 */ /* 0x0003e20000100800 */
[----:B0-----:R-:W-:-:S03]  /*313a0*/  F2FP.F16.F32.PACK_AB R0, R25, R26 ;  /* 0x0000001a1900723e */ /* 0x001fc600000000ff */
[----:B------:R0:W-:Y:S01]  /*313b0*/  STL [R1+0xc0], R2 ;  /* 0x0000c00201007387 */ /* 0x0001e20000100800 */
[----:B-1----:R-:W-:-:S03]  /*313c0*/  F2FP.F16.F32.PACK_AB R3, R27, R35 ;  /* 0x000000231b03723e */ /* 0x002fc600000000ff */
[----:B------:R1:W-:Y:S04]  /*313d0*/  STL [R1+0xbc], R0 ;  /* 0x0000bc0001007387 */ /* 0x0003e80000100800 */
[----:B------:R-:W-:Y:S01]  /*313e0*/  STL [R1+0xb8], R3 ;  /* 0x0000b80301007387 */ /* 0x000fe20000100800 */
[----:B0-----:R-:W-:-:S03]  /*313f0*/  F2FP.F16.F32.PACK_AB R2, R21, R22 ;  /* 0x000000161502723e */ /* 0x001fc600000000ff */
[----:B------:R-:W4:Y:S01]  /*31400*/  LDL.LU R35, [R1+0x348] ;  /* 0x0003480001237983 */ /* 0x000f220000300800 */
[----:B-1----:R-:W-:-:S03]  /*31410*/  F2FP.F16.F32.PACK_AB R0, R23, R15 ;  /* 0x0000000f1700723e */ /* 0x002fc600000000ff */
[----:B------:R-:W-:Y:S04]  /*31420*/  STL [R1+0xb4], R2 ;  /* 0x0000b40201007387 */ /* 0x000fe80000100800 */
[----:B------:R-:W4:Y:S04]  /*31430*/  LDL.LU R21, [R1+0x340] ;  /* 0x0003400001157983 */ /* 0x000f280000300800 */
[----:B------:R-:W-:Y:S04]  /*31440*/  STL [R1+0xb0], R0 ;  /* 0x0000b00001007387 */ /* 0x000fe80000100800 */
[----:B------:R-:W4:Y:S04]  /*31450*/  LDL.LU R22, [R1+0x388] ;  /* 0x0003880001167983 */ /* 0x000f280000300800 */
[----:B------:R-:W4:Y:S04]  /*31460*/  LDL.LU R23, [R1+0x3e8] ;  /* 0x0003e80001177983 */ /* 0x000f280000300800 */
[----:B------:R-:W4:Y:S01]  /*31470*/  LDL.LU R15, [R1+0x3e0] ;  /* 0x0003e000010f7983 */ /* 0x000f220000300800 */
[----:B------:R-:W-:-:S02]  /*31480*/  F2FP.F16.F32.PACK_AB R45, R19, R45 ;  /* 0x0000002d132d723e */ /* 0x000fc400000000ff */
[----:B------:R-:W-:Y:S02]  /*31490*/  F2FP.F16.F32.PACK_AB R44, R18, R44 ;  /* 0x0000002c122c723e */ /* 0x000fe400000000ff */
[----:B--2---:R-:W-:-:S05]  /*314a0*/  F2FP.F16.F32.PACK_AB R59, R54, R59 ;  /* 0x0000003b363b723e */ /* 0x004fca00000000ff */
[----:B------:R-:W-:Y:S01]  /*314b0*/  STL [R1+0x1374], R59 ;  /* 0x0013743b01007387 */ /* 0x000fe20000100800 */
[----:B---3--:R-:W-:Y:S02]  /*314c0*/  F2FP.F16.F32.PACK_AB R58, R55, R58 ;  /* 0x0000003a373a723e */ /* 0x008fe400000000ff */
[----:B----4-:R-:W-:-:S03]  /*314d0*/  F2FP.F16.F32.PACK_AB R57, R28, R57 ;  /* 0x000000391c39723e */ /* 0x010fc600000000ff */
[----:B------:R-:W-:Y:S01]  /*314e0*/  STL [R1+0x1378], R58 ;  /* 0x0013783a01007387 */ /* 0x000fe20000100800 */
[----:B------:R-:W-:-:S03]  /*314f0*/  F2FP.F16.F32.PACK_AB R56, R29, R56 ;  /* 0x000000381d38723e */ /* 0x000fc600000000ff */
        /* <DEDUP_REMOVED lines=8> */
[----:B------:R-:W-:Y:S04]  /*31580*/  STL [R1+0x138c], R53 ;  /* 0x00138c3501007387 */ /* 0x000fe80000100800 */
[----:B------:R-:W-:Y:S01]  /*31590*/  STL [R1+0x1390], R52 ;  /* 0x0013903401007387 */ /* 0x000fe20000100800 */
[----:B------:R-:W-:-:S05]  /*315a0*/  F2FP.F16.F32.PACK_AB R51, R42, R43 ;  /* 0x0000002b2a33723e */ /* 0x000fca00000000ff */
[----:B------:R-:W-:Y:S04]  /*315b0*/  STL [R1+0x1394], R51 ;  /* 0x0013943301007387 */ /* 0x000fe80000100800 */
[----:B------:R-:W2:Y:S04]  /*315c0*/  LDL.LU R24, [R1+0x3ac] ;  /* 0x0003ac0001187983 */ /* 0x000ea80000300800 */
[----:B------:R-:W2:Y:S01]  /*315d0*/  LDL.LU R43, [R1+0x37c] ;  /* 0x00037c00012b7983 */ /* 0x000ea20000300800 */
[----:B------:R-:W-:-:S03]  /*315e0*/  F2FP.F16.F32.PACK_AB R50, R38, R39 ;  /* 0x000000272632723e */ /* 0x000fc600000000ff */
[----:B------:R-:W3:Y:S04]  /*315f0*/  LDL.LU R25, [R1+0x3a4] ;  /* 0x0003a40001197983 */ /* 0x000ee80000300800 */
[----:B------:R-:W3:Y:S04]  /*31600*/  LDL.LU R42, [R1+0x374] ;  /* 0x00037400012a7983 */ /* 0x000ee80000300800 */
[----:B------:R-:W4:Y:S04]  /*31610*/  LDL.LU R26, [R1+0x36c] ;  /* 0x00036c00011a7983 */ /* 0x000f280000300800 */
[----:B------:R-:W4:Y:S04]  /*31620*/  LDL.LU R27, [R1+0x364] ;  /* 0x00036400011b7983 */ /* 0x000f280000300800 */
[----:B------:R-:W4:Y:S04]  /*31630*/  LDL.LU R28, [R1+0x3fc] ;  /* 0x0003fc00011c7983 */ /* 0x000f280000300800 */
[----:B------:R-:W4:Y:S04]  /*31640*/  LDL.LU R39, [R1+0x42c] ;  /* 0x00042c0001277983 */ /* 0x000f280000300800 */
[----:B------:R-:W4:Y:S04]  /*31650*/  LDL.LU R29, [R1+0x3f4] ;  /* 0x0003f400011d7983 */ /* 0x000f280000300800 */
[----:B------:R-:W4:Y:S01]  /*31660*/  LDL.LU R38, [R1+0x424] ;  /* 0x0004240001267983 */ /* 0x000f220000300800 */
[----:B------:R-:W-:-:S03]  /*31670*/  F2FP.F16.F32.PACK_AB R49, R35, R49 ;  /* 0x000000312331723e */ /* 0x000fc600000000ff */
[----:B------:R-:W-:Y:S04]  /*31680*/  STL [R1+0x1398], R50 ;  /* 0x0013983201007387 */ /* 0x000fe80000100800 */
[----:B------:R-:W-:Y:S01]  /*31690*/  STL [R1+0x139c], R49 ;  /* 0x00139c3101007387 */ /* 0x000fe20000100800 */
[----:B------:R-:W-:-:S03]  /*316a0*/  F2FP.F16.F32.PACK_AB R48, R21, R48 ;  /* 0x000000301530723e */ /* 0x000fc600000000ff */
[----:B------:R-:W4:Y:S04]  /*316b0*/  LDL.LU R30, [R1+0x40c] ;  /* 0x00040c00011e7983 */ /* 0x000f280000300800 */
[----:B------:R-:W4:Y:S04]  /*316c0*/  LDL.LU R31, [R1+0x404] ;  /* 0x00040400011f7983 */ /* 0x000f280000300800 */
[----:B------:R-:W4:Y:S01]  /*316d0*/  LDL.LU R35, [R1+0x378] ;  /* 0x0003780001237983 */ /* 0x000f220000300800 */
[----:B------:R-:W-:-:S03]  /*316e0*/  F2FP.F16.F32.PACK_AB R47, R22, R23 ;  /* 0x00000017162f723e */ /* 0x000fc600000000ff */
[----:B------:R-:W4:Y:S01]  /*316f0*/  LDL.LU R21, [R1+0x370] ;  /* 0x0003700001157983 */ /* 0x000f220000300800 */
[----:B------:R-:W-:-:S03]  /*31700*/  F2FP.F16.F32.PACK_AB R46, R14, R15 ;  /* 0x0000000f0e2e723e */ /* 0x000fc600000000ff */
[----:B------:R-:W-:Y:S04]  /*31710*/  STL [R1+0x13a0], R48 ;  /* 0x0013a03001007387 */ /* 0x000fe80000100800 */
[----:B------:R-:W-:Y:S04]  /*31720*/  STL [R1+0x13a4], R47 ;  /* 0x0013a42f01007387 */ /* 0x000fe80000100800 */
[----:B------:R-:W4:Y:S04]  /*31730*/  LDL.LU R22, [R1+0x368] ;  /* 0x0003680001167983 */ /* 0x000f280000300800 */
[----:B------:R-:W4:Y:S04]  /*31740*/  LDL.LU R23, [R1+0x360] ;  /* 0x0003600001177983 */ /* 0x000f280000300800 */
[----:B------:R-:W4:Y:S04]  /*31750*/  LDL.LU R14, [R1+0x428] ;  /* 0x00042800010e7983 */ /* 0x000f280000300800 */
[----:B------:R-:W4:Y:S04]  /*31760*/  LDL.LU R15, [R1+0x420] ;  /* 0x00042000010f7983 */ /* 0x000f280000300800 */
[----:B------:R-:W-:Y:S04]  /*31770*/  STL [R1+0x13a8], R46 ;  /* 0x0013a82e01007387 */ /* 0x000fe80000100800 */
[----:B------:R-:W-:Y:S04]  /*31780*/  STL [R1+0x13ac], R45 ;  /* 0x0013ac2d01007387 */ /* 0x000fe80000100800 */
[----:B------:R-:W4:Y:S04]  /*31790*/  LDL.LU R18, [R1+0x258] ;  /* 0x0002580001127983 */ /* 0x000f280000300800 */
[----:B------:R-:W4:Y:S04]  /*317a0*/  LDL.LU R19, [R1+0x250] ;  /* 0x0002500001137983 */ /* 0x000f280000300800 */
[----:B------:R-:W-:Y:S01]  /*317b0*/  STL [R1+0x13b0], R44 ;  /* 0x0013b02c01007387 */ /* 0x000fe20000100800 */
[----:B--2---:R-:W-:-:S02]  /*317c0*/  F2FP.F16.F32.PACK_AB R43, R24, R43 ;  /* 0x0000002b182b723e */ /* 0x004fc400000000ff */
[----:B---3--:R-:W-:-:S03]  /*317d0*/  F2FP.F16.F32.PACK_AB R42, R25, R42 ;  /* 0x0000002a192a723e */ /* 0x008fc600000000ff */
[----:B------:R-:W-:Y:S01]  /*317e0*/  STL [R1+0x13b4], R43 ;  /* 0x0013b42b01007387 */ /* 0x000fe20000100800 */
[----:B----4-:R-:W-:-:S03]  /*317f0*/  F2FP.F16.F32.PACK_AB R41, R26, R41 ;  /* 0x000000291a29723e */ /* 0x010fc600000000ff */
        /* <DEDUP_REMOVED lines=8> */
[----:B------:R-:W-:Y:S02]  /*31880*/  F2FP.F16.F32.PACK_AB R37, R30, R37 ;  /* 0x000000251e25723e */ /* 0x000fe400000000ff */
        /* <DEDUP_REMOVED lines=18> */
[----:B------:R-:W3:Y:S04]  /*319b0*/  LDL.LU R26, [R1+0x444] ;  /* 0x00044400011a7983 */ /* 0x000ee80000300800 */
[----:B---3--:R0:W-:Y:S04]  /*319c0*/  STL [R1+0x142c], R26 ;  /* 0x00142c1a01007387 */ /* 0x0081e80000100800 */
[----:B0-----:R-:W2:Y:S04]  /*319d0*/  LDL.LU R26, [R1+0x39c] ;  /* 0x00039c00011a7983 */ /* 0x001ea80000300800 */
[----:B------:R-:W3:Y:S01]  /*319e0*/  LDL.LU R25, [R1+0x26c] ;  /* 0x00026c0001197983 */ /* 0x000ee20000300800 */
[----:B------:R-:W-:-:S03]  /*319f0*/  F2FP.F16.F32.PACK_AB R28, R16, R19 ;  /* 0x00000013101c723e */ /* 0x000fc600000000ff */
[----:B---3--:R0:W-:Y:S04]  /*31a00*/  STL [R1+0x1428], R25 ;  /* 0x0014281901007387 */ /* 0x0081e80000100800 */
        /* <DEDUP_REMOVED lines=56> */
[----:B--2---:R-:W-:-:S03]  /*31d90*/  F2FP.F16.F32.PACK_AB R27, R26, R27 ;  /* 0x0000001b1a1b723e */ /* 0x004fc600000000ff */
[----:B------:R-:W2:Y:S04]  /*31da0*/  LDL.LU R14, [R1+0x4e0] ;  /* 0x0004e000010e7983 */ /* 0x000ea80000300800 */
[----:B------:R-:W2:Y:S04]  /*31db0*/  LDL.LU R15, [R1+0x280] ;  /* 0x00028000010f7983 */ /* 0x000ea80000300800 */
[----:B------:R0:W-:Y:S04]  /*31dc0*/  STL [R1+0x13f0], R28 ;  /* 0x0013f01c01007387 */ /* 0x0001e80000100800 */
[----:B0-----:R-:W4:Y:S04]  /*31dd0*/  LDL.LU R28, [R1+0x434] ;  /* 0x00043400011c7983 */ /* 0x001f280000300800 */
[----:B------:R-:W3:Y:S04]  /*31de0*/  LDL.LU R26, [R1+0x142c] ;  /* 0x00142c00011a7983 */ /* 0x000ee80000300800 */
[----:B------:R0:W-:Y:S04]  /*31df0*/  STL [R1+0x13f4], R27 ;  /* 0x0013f41b01007387 */ /* 0x0001e80000100800 */
[----:B0-----:R-:W2:Y:S01]  /*31e00*/  LDL.LU R27, [R1+0x43c] ;  /* 0x00043c00011b7983 */ /* 0x001ea20000300800 */
[----:B---3--:R-:W-:-:S03]  /*31e10*/  F2FP.F16.F32.PACK_AB R26, R25, R26 ;  /* 0x0000001a191a723e */ /* 0x008fc600000000ff */
[----:B------:R-:W2:Y:S01]  /*31e20*/  LDL.LU R25, [R1+0x1428] ;  /* 0x0014280001197983 */ /* 0x000ea20000300800 */
[----:B----4-:R-:W-:Y:S02]  /*31e30*/  F2FP.F16.F32.PACK_AB R24, R28, R24 ;  /* 0x000000181c18723e */ /* 0x010fe400000000ff */
[----:B------:R-:W-:Y:S01]  /*31e40*/  F2FP.F16.F32.PACK_AB R23, R29, R23 ;  /* 0x000000171d17723e */ /* 0x000fe200000000ff */
[----:B------:R-:W-:Y:S01]  /*31e50*/  STL [R1+0x13f8], R26 ;  /* 0x0013f81a01007387 */ /* 0x000fe20000100800 */
[----:B------:R-:W-:Y:S02]  /*31e60*/  F2FP.F16.F32.PACK_AB R22, R30, R22 ;  /* 0x000000161e16723e */ /* 0x000fe400000000ff */
[----:B------:R-:W-:Y:S02]  /*31e70*/  F2FP.F16.F32.PACK_AB R21, R31, R21 ;  /* 0x000000151f15723e */ /* 0x000fe400000000ff */
[----:B------:R-:W-:Y:S02]  /*31e80*/  F2FP.F16.F32.PACK_AB R20, R32, R20 ;  /* 0x000000142014723e */ /* 0x000fe400000000ff */
[----:B------:R-:W-:-:S02]  /*31e90*/  F2FP.F16.F32.PACK_AB R19, R33, R19 ;  /* 0x000000132113723e */ /* 0x000fc400000000ff */
[----:B------:R-:W-:Y:S02]  /*31ea0*/  F2FP.F16.F32.PACK_AB R18, R34, R18 ;  /* 0x000000122212723e */ /* 0x000fe400000000ff */
[----:B------:R-:W-:Y:S02]  /*31eb0*/  F2FP.F16.F32.PACK_AB R17, R35, R17 ;  /* 0x000000112311723e */ /* 0x000fe400000000ff */
[----:B------:R-:W-:Y:S02]  /*31ec0*/  F2FP.F16.F32.PACK_AB R16, R36, R16 ;  /* 0x000000102410723e */ /* 0x000fe400000000ff */
[----:B------:R-:W-:Y:S02]  /*31ed0*/  F2FP.F16.F32.PACK_AB R0, R0, R2 ;  /* 0x000000020000723e */ /* 0x000fe400000000ff */
[----:B------:R-:W-:Y:S02]  /*31ee0*/  F2FP.F16.F32.PACK_AB R2, R8, R10 ;  /* 0x0000000a0802723e */ /* 0x000fe400000000ff */
[----:B--2---:R-:W-:-:S05]  /*31ef0*/  F2FP.F16.F32.PACK_AB R25, R27, R25 ;  /* 0x000000191b19723e */ /* 0x004fca00000000ff */
        /* <DEDUP_REMOVED lines=9> */
[----:B------:R1:W-:Y:S01]  /*31f90*/  STL [R1+0x1420], R16 ;  /* 0x0014201001007387 */ /* 0x0003e20000100800 */
[----:B0-----:R-:W-:-:S02]  /*31fa0*/  F2FP.F16.F32.PACK_AB R18, R39, R40 ;  /* 0x000000282712723e */ /* 0x001fc400000000ff */
[----:B-1----:R-:W-:Y:S02]  /*31fb0*/  F2FP.F16.F32.PACK_AB R16, R37, R38 ;  /* 0x000000262510723e */ /* 0x002fe400000000ff */
[----:B------:R-:W-:-:S03]  /*31fc0*/  F2FP.F16.F32.PACK_AB R17, R41, R42 ;  /* 0x0000002a2911723e */ /* 0x000fc600000000ff */
[----:B------:R0:W-:Y:S04]  /*31fd0*/  STL [R1+0x5c], R16 ;  /* 0x00005c1001007387 */ /* 0x0001e80000100800 */
[----:B------:R1:W-:Y:S01]  /*31fe0*/  STL [R1+0x58], R18 ;  /* 0x0000581201007387 */ /* 0x0003e20000100800 */
[----:B0-----:R-:W-:-:S03]  /*31ff0*/  F2FP.F16.F32.PACK_AB R16, R43, R44 ;  /* 0x0000002c2b10723e */ /* 0x001fc600000000ff */
[----:B------:R0:W-:Y:S01]  /*32000*/  STL [R1+0x54], R17 ;  /* 0x0000541101007387 */ /* 0x0001e20000100800 */
[----:B-1----:R-:W-:-:S03]  /*32010*/  F2FP.F16.F32.PACK_AB R18, R45, R46 ;  /* 0x0000002e2d12723e */ /* 0x002fc600000000ff */
[----:B------:R1:W-:Y:S01]  /*32020*/  STL [R1+0x50], R16 ;  /* 0x0000501001007387 */ /* 0x0003e20000100800 */
[----:B0-----:R-:W-:-:S03]  /*32030*/  F2FP.F16.F32.PACK_AB R17, R47, R48 ;  /* 0x000000302f11723e */ /* 0x001fc600000000ff */
[----:B------:R0:W-:Y:S01]  /*32040*/  STL [R1+0x6c], R18 ;  /* 0x00006c1201007387 */ /* 0x0001e20000100800 */
[----:B-1----:R-:W-:-:S03]  /*32050*/  F2FP.F16.F32.PACK_AB R16, R49, R50 ;  /* 0x000000323110723e */ /* 0x002fc600000000ff */
[----:B------:R1:W-:Y:S04]  /*32060*/  STL [R1+0x68], R17 ;  /* 0x0000681101007387 */ /* 0x0003e80000100800 */
[----:B------:R2:W-:Y:S01]  /*32070*/  STL [R1+0x64], R16 ;  /* 0x0000641001007387 */ /* 0x0005e20000100800 */
[----:B0-----:R-:W-:Y:S02]  /*32080*/  F2FP.F16.F32.PACK_AB R18, R51, R52 ;  /* 0x000000343312723e */ /* 0x001fe400000000ff */
[----:B-1----:R-:W-:-:S03]  /*32090*/  F2FP.F16.F32.PACK_AB R17, R53, R54 ;  /* 0x000000363511723e */ /* 0x002fc600000000ff */
[----:B------:R0:W-:Y:S01]  /*320a0*/  STL [R1+0x60], R18 ;  /* 0x0000601201007387 */ /* 0x0001e20000100800 */
[----:B--2---:R-:W-:-:S03]  /*320b0*/  F2FP.F16.F32.PACK_AB R16, R55, R56 ;  /* 0x000000383710723e */ /* 0x004fc600000000ff */
[----:B------:R1:W-:Y:S04]  /*320c0*/  STL [R1+0x7c], R17 ;  /* 0x00007c1101007387 */ /* 0x0003e80000100800 */
[----:B------:R2:W-:Y:S01]  /*320d0*/  STL [R1+0x78], R16 ;  /* 0x0000781001007387 */ /* 0x0005e20000100800 */
[----:B0-----:R-:W-:Y:S02]  /*320e0*/  F2FP.F16.F32.PACK_AB R18, R57, R58 ;  /* 0x0000003a3912723e */ /* 0x001fe400000000ff */
[----:B-1----:R-:W-:-:S03]  /*320f0*/  F2FP.F16.F32.PACK_AB R17, R59, R61 ;  /* 0x0000003d3b11723e */ /* 0x002fc600000000ff */
[----:B------:R-:W-:Y:S01]  /*32100*/  STL [R1+0x74], R18 ;  /* 0x0000741201007387 */ /* 0x000fe20000100800 */
[----:B--2---:R-:W-:Y:S02]  /*32110*/  F2FP.F16.F32.PACK_AB R16, R60, R3 ;  /* 0x000000033c10723e */ /* 0x004fe400000000ff */
[----:B------:R-:W-:Y:S01]  /*32120*/  F2FP.F16.F32.PACK_AB R3, R9, R11 ;  /* 0x0000000b0903723e */ /* 0x000fe200000000ff */
[----:B------:R-:W-:Y:S04]  /*32130*/  STL [R1+0x70], R17 ;  /* 0x0000701101007387 */ /* 0x000fe80000100800 */
[----:B------:R-:W-:Y:S04]  /*32140*/  STL [R1+0x8c], R16 ;  /* 0x00008c1001007387 */ /* 0x000fe80000100800 */
[----:B------:R0:W-:Y:S04]  /*32150*/  STL [R1+0x88], R0 ;  /* 0x0000880001007387 */ /* 0x0001e80000100800 */
[----:B------:R1:W-:Y:S04]  /*32160*/  STL [R1+0x84], R3 ;  /* 0x0000840301007387 */ /* 0x0003e80000100800 */
[----:B------:R2:W-:Y:S01]  /*32170*/  STL [R1+0x80], R2 ;  /* 0x0000800201007387 */ /* 0x0005e20000100800 */
[----:B0-----:R-:W-:-:S02]  /*32180*/  F2FP.F16.F32.PACK_AB R0, R6, R7 ;  /* 0x000000070600723e */ /* 0x001fc400000000ff */
[----:B-1----:R-:W-:-:S03]  /*32190*/  F2FP.F16.F32.PACK_AB R3, R4, R5 ;  /* 0x000000050403723e */ /* 0x002fc600000000ff */
[----:B------:R0:W-:Y:S01]  /*321a0*/  STL [R1+0x9c], R0 ;  /* 0x00009c0001007387 */ /* 0x0001e20000100800 */
[----:B--2---:R-:W-:-:S03]  /*321b0*/  F2FP.F16.F32.PACK_AB R2, R12, R13 ;  /* 0x0000000d0c02723e */ /* 0x004fc600000000ff */
[----:B------:R-:W-:Y:S01]  /*321c0*/  STL [R1+0x98], R3 ;  /* 0x0000980301007387 */ /* 0x000fe20000100800 */
[----:B0-----:R-:W-:-:S03]  /*321d0*/  F2FP.F16.F32.PACK_AB R0, R14, R15 ;  /* 0x0000000f0e00723e */ /* 0x001fc600000000ff */
[----:B------:R-:W2:Y:S04]  /*321e0*/  LDL.LU R15, [R1+0x50c] ;  /* 0x00050c00010f7983 */ /* 0x000ea80000300800 */
[----:B------:R-:W-:Y:S04]  /*321f0*/  STL [R1+0x94], R2 ;  /* 0x0000940201007387 */ /* 0x000fe80000100800 */
[----:B------:R-:W3:Y:S04]  /*32200*/  LDL.LU R16, [R1+0x4c4] ;  /* 0x0004c40001107983 */ /* 0x000ee80000300800 */
[----:B------:R-:W-:Y:S04]  /*32210*/  STL [R1+0x90], R0 ;  /* 0x0000900001007387 */ /* 0x000fe80000100800 */
[----:B---3--:R0:W-:Y:S04]  /*32220*/  STL [R1+0x1424], R16 ;  /* 0x0014241001007387 */ /* 0x0081e80000100800 */
[----:B0-----:R-:W2:Y:S04]  /*32230*/  LDL.LU R16, [R1+0x4cc] ;  /* 0x0004cc0001107983 */ /* 0x001ea80000300800 */
[----:B------:R-:W3:Y:S04]  /*32240*/  LDL.LU R14, [R1+0x504] ;  /* 0x00050400010e7983 */ /* 0x000ee80000300800 */
[----:B------:R-:W4:Y:S04]  /*32250*/  LDL.LU R17, [R1+0x4fc] ;  /* 0x0004fc0001117983 */ /* 0x000f280000300800 */
[----:B------:R-:W4:Y:S04]  /*32260*/  LDL.LU R13, [R1+0x51c] ;  /* 0x00051c00010d7983 */ /* 0x000f280000300800 */
        /* <DEDUP_REMOVED lines=56> */
[----:B--2---:R-:W-:-:S03]  /*325f0*/  F2FP.F16.F32.PACK_AB R15, R16, R15 ;  /* 0x0000000f100f723e */ /* 0x004fc600000000ff */
[----:B------:R-:W2:Y:S01]  /*32600*/  LDL.LU R16, [R1+0x1424] ;  /* 0x0014240001107983 */ /* 0x000ea20000300800 */
[----:B----4-:R-:W-:Y:S02]  /*32610*/  F2FP.F16.F32.PACK_AB R13, R17, R13 ;  /* 0x0000000d110d723e */ /* 0x010fe400000000ff */
[----:B---3--:R-:W-:Y:S02]  /*32620*/  F2FP.F16.F32.PACK_AB R12, R18, R12 ;  /* 0x0000000c120c723e */ /* 0x008fe400000000ff */
        /* <DEDUP_REMOVED lines=26> */
[----:B--2---:R-:W-:Y:S02]  /*327d0*/  F2FP.F16.F32.PACK_AB R14, R16, R14 ;  /* 0x0000000e100e723e */ /* 0x004fe400000000ff */
[----:B------:R0:W5:Y:S04]  /*327e0*/  LDL.LU R16, [R1+0x1420] ;  /* 0x0014200001107983 */ /* 0x0001680000300800 */
        /* <DEDUP_REMOVED lines=11> */
[----:B------:R1:W-:Y:S04]  /*328a0*/  STL [R1+0xc], R28 ;  /* 0x00000c1c01007387 */ /* 0x0003e80000100800 */
[----:B-1----:R0:W5:Y:S04]  /*328b0*/  LDL.LU R28, [R1+0x13f0] ;  /* 0x0013f000011c7983 */ /* 0x0021680000300800 */
[----:B------:R0:W5:Y:S04]  /*328c0*/  LDL.LU R29, [R1+0x13ec] ;  /* 0x0013ec00011d7983 */ /* 0x0001680000300800 */
[----:B------:R1:W-:Y:S04]  /*328d0*/  STL [R1+0x8], R30 ;  /* 0x0000081e01007387 */ /* 0x0003e80000100800 */
[----:B-1----:R0:W5:Y:S04]  /*328e0*/  LDL.LU R30, [R1+0x13e8] ;  /* 0x0013e800011e7983 */ /* 0x0021680000300800 */
[----:B------:R0:W5:Y:S04]  /*328f0*/  LDL.LU R31, [R1+0x13e4] ;  /* 0x0013e400011f7983 */ /* 0x0001680000300800 */
[----:B------:R1:W-:Y:S04]  /*32900*/  STL [R1+0x4], R32 ;  /* 0x0000042001007387 */ /* 0x0003e80000100800 */
[----:B-1----:R0:W5:Y:S04]  /*32910*/  LDL.LU R32, [R1+0x13e0] ;  /* 0x0013e00001207983 */ /* 0x0021680000300800 */
[----:B------:R0:W5:Y:S04]  /*32920*/  LDL.LU R33, [R1+0x13dc] ;  /* 0x0013dc0001217983 */ /* 0x0001680000300800 */
[----:B------:R1:W-:Y:S04]  /*32930*/  STL [R1], R34 ;  /* 0x0000002201007387 */ /* 0x0003e80000100800 */
        /* <DEDUP_REMOVED lines=39> */
[----:B-1----:R-:W2:Y:S04]  /*32bb0*/  LDL.LU R60, [R1+0x1370] ;  /* 0x00137000013c7983 */ /* 0x002ea80000300800 */
[----:B------:R-:W2:Y:S01]  /*32bc0*/  LDL.LU R61, [R1+0x136c] ;  /* 0x00136c00013d7983 */ /* 0x000ea20000300800 */
[----:B------:R-:W-:-:S03]  /*32bd0*/  F2FP.F16.F32.PACK_AB R2, R0, R2 ;  /* 0x000000020002723e */ /* 0x000fc600000000ff */
[----:B------:R0:W-:Y:S01]  /*32be0*/  STL [R1+0x48], R3 ;  /* 0x0000480301007387 */ /* 0x0001e20000100800 */
[----:B--2---:R-:W-:-:S05]  /*32bf0*/  F2FP.F16.F32.PACK_AB R0, R61, R60 ;  /* 0x0000003c3d00723e */ /* 0x004fca00000000ff */
[----:B------:R0:W-:Y:S04]  /*32c00*/  STL [R1+0x40], R0 ;  /* 0x0000400001007387 */ /* 0x0001e80000100800 */
[----:B------:R0:W-:Y:S02]  /*32c10*/  STL [R1+0x44], R2 ;  /* 0x0000440201007387 */ /* 0x0001e40000100800 */
.L_x_0:
[----:B0----5:R-:W2:Y:S01]  /*32c20*/  LDL.LU R3, [R1+0x38] ;  /* 0x0000380001037983 */ /* 0x021ea20000300800 */
[----:B------:R-:W0:Y:S01]  /*32c30*/  S2R R0, SR_TID.X ;  /* 0x0000000000007919 */ /* 0x000e220000002100 */
[----:B------:R-:W3:Y:S01]  /*32c40*/  S2UR UR4, SR_CgaCtaId ;  /* 0x00000000000479c3 */ /* 0x000ee20000008800 */
[----:B------:R-:W-:Y:S01]  /*32c50*/  UMOV UR5, 0x400 ;  /* 0x0000040000057882 */ /* 0x000fe20000000000 */
[----:B------:R-:W-:Y:S01]  /*32c60*/  ULDC.64 UR20, c[0x0][0x228] ;  /* 0x00008a0000147ab9 */ /* 0x000fe20000000a00 */
[----:B------:R-:W4:Y:S01]  /*32c70*/  LDL.LU R2, [R1+0x3c] ;  /* 0x00003c0001027983 */ /* 0x000f220000300800 */
[----:B------:R-:W-:Y:S01]  /*32c80*/  ULDC.64 UR8, c[0x0][0x228] ;  /* 0x00008a0000087ab9 */ /* 0x000fe20000000a00 */
[----:B------:R-:W-:Y:S01]  /*32c90*/  ULDC.64 UR18, c[0x0][0x228] ;  /* 0x00008a0000127ab9 */ /* 0x000fe20000000a00 */
[----:B------:R-:W-:Y:S01]  /*32ca0*/  ULDC.64 UR26, c[0x0][0x228] ;  /* 0x00008a00001a7ab9 */ /* 0x000fe20000000a00 */
[----:B------:R-:W-:Y:S01]  /*32cb0*/  STL.64 [R1+0x1428], R42 ;  /* 0x0014282a01007387 */ /* 0x000fe20000100a00 */
[----:B------:R-:W1:Y:S01]  /*32cc0*/  LDC R60, c[0x0][0x244] ;  /* 0x00009100ff3c7b82 */ /* 0x000e620000000800 */
[----:B------:R-:W-:Y:S01]  /*32cd0*/  ULDC.64 UR10, c[0x0][0x228] ;  /* 0x00008a00000a7ab9 */ /* 0x000fe20000000a00 */
[----:B------:R-:W-:Y:S01]  /*32ce0*/  ULDC.64 UR30, c[0x0][0x228] ;  /* 0x00008a00001e7ab9 */ /* 0x000fe20000000a00 */
[----:B------:R3:W-:Y:S01]  /*32cf0*/  STL.64 [R1+0x1420], R40 ;  /* 0x0014202801007387 */ /* 0x0007e20000100a00 */
[----:B------:R-:W-:Y:S01]  /*32d00*/  ULDC.64 UR32, c[0x0][0x228] ;  /* 0x00008a0000207ab9 */ /* 0x000fe20000000a00 */
        /* <DEDUP_REMOVED lines=10> */
[----:B---3--:R-:W3:Y:S01]  /*32db0*/  LDL.LU R40, [R1+0x40] ;  /* 0x0000400001287983 */ /* 0x008ee20000300800 */
[----:B------:R-:W-:Y:S01]  /*32dc0*/  ULDC.64 UR16, c[0x0][0x228] ;  /* 0x00008a0000107ab9 */ /* 0x000fe20000000a00 */
[----:B------:R-:W-:Y:S01]  /*32dd0*/  ULDC.64 UR12, c[0x0][0x228] ;  /* 0x00008a00000c7ab9 */ /* 0x000fe20000000a00 */
[----:B------:R-:W-:Y:S01]  /*32de0*/  ULDC.64 UR46, c[0x0][0x228] ;  /* 0x00008a00002e7ab9 */ /* 0x000fe20000000a00 */
[----:B------:R-:W3:Y:S01]  /*32df0*/  LDL.LU R41, [R1+0x44] ;  /* 0x0000440001297983 */ /* 0x000ee20000300800 */
[----:B------:R-:W-:-:S03]  /*32e00*/  ULDC.64 UR48, c[0x0][0x228] ;  /* 0x00008a0000307ab9 */ /* 0x000fc60000000a00 */
[----:B------:R-:W3:Y:S04]  /*32e10*/  LDL.LU R42, [R1+0x48] ;  /* 0x00004800012a7983 */ /* 0x000ee80000300800 */
[----:B------:R-:W3:Y:S04]  /*32e20*/  LDL.LU R43, [R1+0x4c] ;  /* 0x00004c00012b7983 */ /* 0x000ee80000300800 */
[----:B------:R-:W-:Y:S04]  /*32e30*/  STL.64 [R1+0x1418], R46 ;  /* 0x0014182e01007387 */ /* 0x000fe80000100a00 */
[----:B------:R0:W-:Y:S04]  /*32e40*/  STL.64 [R1+0x1410], R44 ;  /* 0x0014102c01007387 */ /* 0x0001e80000100a00 */
[----:B0-----:R-:W3:Y:S04]  /*32e50*/  LDL.LU R44, [R1] ;  /* 0x00000000012c7983 */ /* 0x001ee80000300800 */
        /* <DEDUP_REMOVED lines=18> */
[----:B------:R-:W3:Y:S01]  /*32f80*/  LDL.LU R57, [R1+0x34] ;  /* 0x0000340001397983 */ /* 0x000ee20000300800 */
[----:B------:R-:W-:Y:S01]  /*32f90*/  ULEA UR4, UR4, UR5, 0x18 ;  /* 0x0000000504047291 */ /* 0x000fe2000f8ec03f */
[----:B------:R-:W-:-:S05]  /*32fa0*/  LOP3.LUT R0, R0, 0x1f, RZ, 0xc0, !PT ;  /* 0x0000001f00007812 */ /* 0x000fca00078ec0ff */
[----:B------:R-:W-:Y:S01]  /*32fb0*/  LEA R0, R0, UR4, 0x4 ;  /* 0x0000000400007c11 */ /* 0x000fe2000f8e20ff */
[----:B------:R-:W-:Y:S06]  /*32fc0*/  BAR.SYNC.DEFER_BLOCKING 0x0 ;  /* 0x0000000000007b1d */ /* 0x000fec0000010000 */
[----:B------:R-:W-:Y:S01]  /*32fd0*/  ULDC.64 UR4, c[0x0][0x228] ;  /* 0x00008a0000047ab9 */ /* 0x000fe20000000a00 */
[----:B--2---:R-:W-:Y:S02]  /*32fe0*/  IMAD.MOV.U32 R58, RZ, RZ, R3 ;  /* 0x000000ffff3a7224 */ /* 0x004fe400078e0003 */
[----:B------:R-:W2:Y:S01]  /*32ff0*/  LDL.LU R3, [R1+0x1354] ;  /* 0x0013540001037983 */ /* 0x000ea20000300800 */
[----:B----4-:R-:W-:-:S03]  /*33000*/  IMAD.MOV.U32 R59, RZ, RZ, R2 ;  /* 0x000000ffff3b7224 */ /* 0x010fc600078e0002 */
[----:B---3--:R-:W-:Y:S01]  /*33010*/  STSM.16.M88.4 [R0], R40 ;  /* 0x0000002800007844 */ /* 0x008fe20000000200 */
[----:B------:R-:W-:-:S03]  /*33020*/  NOP ;  /* 0x0000000000007918 */ /* 0x000fc60000000000 */
[----:B------:R-:W0:Y:S01]  /*33030*/  LDS.128 R40, [R0] ;  /* 0x0000000000287984 */ /* 0x000e220000000c00 */
[----:B------:R-:W-:-:S03]  /*33040*/  NOP ;  /* 0x0000000000007918 */ /* 0x000fc60000000000 */
[----:B0-----:R-:W-:Y:S01]  /*33050*/  STL [R1+0xa4], R41 ;  /* 0x0000a42901007387 */ /* 0x001fe20000100800 */
[----:B------:R-:W-:-:S03]  /*33060*/  IMAD.MOV.U32 R61, RZ, RZ, R40 ;  /* 0x000000ffff3d7224 */ /* 0x000fc600078e0028 */
[----:B------:R0:W-:Y:S04]  /*33070*/  STL.64 [R1+0xa8], R42 ;  /* 0x0000a82a01007387 */ /* 0x0001e80000100a00 */
[----:B0-----:R-:W3:Y:S04]  /*33080*/  LDL.LU.64 R42, [R1+0x1428] ;  /* 0x00142800012a7983 */ /* 0x001ee80000300a00 */
[----:B------:R-:W3:Y:S04]  /*33090*/  LDL.LU.64 R40, [R1+0x1420] ;  /* 0x0014200001287983 */ /* 0x000ee80000300a00 */
[----:B------:R-:W-:Y:S01]  /*330a0*/  STSM.16.M88.4 [R0], R56 ;  /* 0x0000003800007844 */ /* 0x000fe20000000200 */
[----:B------:R-:W-:-:S03]  /*330b0*/  NOP ;  /* 0x0000000000007918 */ /* 0x000fc60000000000 */
[----:B------:R-:W0:Y:S01]  /*330c0*/  LDS.128 R56, [R0] ;  /* 0x0000000000387984 */ /* 0x000e220000000c00 */
[----:B------:R-:W-:-:S03]  /*330d0*/  NOP ;  /* 0x0000000000007918 */ /* 0x000fc60000000000 */
[----:B------:R-:W-:Y:S01]  /*330e0*/  STSM.16.M88.4 [R0], R52 ;  /* 0x0000003400007844 */ /* 0x000fe20000000200 */
[----:B------:R-:W-:-:S03]  /*330f0*/  NOP ;  /* 0x0000000000007918 */ /* 0x000fc60000000000 */
[----:B------:R-:W4:Y:S01]  /*33100*/  LDS.128 R52, [R0] ;  /* 0x0000000000347984 */ /* 0x000f220000000c00 */
[----:B------:R-:W-:-:S03]  /*33110*/  NOP ;  /* 0x0000000000007918 */ /* 0x000fc60000000000 */
[----:B------:R-:W-:Y:S01]  /*33120*/  STSM.16.M88.4 [R0], R48 ;  /* 0x0000003000007844 */ /* 0x000fe20000000200 */
[----:B------:R-:W-:-:S03]  /*33130*/  NOP ;  /* 0x0000000000007918 */ /* 0x000fc60000000000 */
[----:B------:R-:W1:Y:S01]  /*33140*/  LDS.128 R48, [R0] ;  /* 0x0000000000307984 */ /* 0x000e620000000c00 */
        /* <DEDUP_REMOVED lines=9> */
[----:B0-----:R-:W-:Y:S04]  /*331e0*/  STL.64 [R1+0x40], R56 ;  /* 0x0000403801007387 */ /* 0x001fe80000100a00 */
[----:B------:R-:W-:Y:S04]  /*331f0*/  STL.64 [R1+0x48], R58 ;  /* 0x0000483a01007387 */ /* 0x000fe80000100a00 */
[----:B----4-:R-:W-:Y:S04]  /*33200*/  STL.64 [R1+0x30], R52 ;  /* 0x0000303401007387 */ /* 0x010fe80000100a00 */
[----:B------:R-:W-:Y:S04]  /*33210*/  STL.64 [R1+0x38], R54 ;  /* 0x0000383601007387 */ /* 0x000fe80000100a00 */
[----:B-1----:R-:W-:Y:S04]  /*33220*/  STL.64 [R1+0x20], R48 ;  /* 0x0000203001007387 */ /* 0x002fe80000100a00 */
[----:B------:R-:W-:Y:S04]  /*33230*/  STL.64 [R1+0x28], R50 ;  /* 0x0000283201007387 */ /* 0x000fe80000100a00 */
[----:B------:R0:W-:Y:S04]  /*33240*/  STL.64 [R1+0x10], R44 ;  /* 0x0000102c01007387 */ /* 0x0001e80000100a00 */
[----:B------:R1:W-:Y:S04]  /*33250*/  STL.64 [R1+0x18], R46 ;  /* 0x0000182e01007387 */ /* 0x0003e80000100a00 */
[----:B------:R-:W-:Y:S01]  /*33260*/  STSM.16.M88.4 [R0], R8 ;  /* 0x0000000800007844 */ /* 0x000fe20000000200 */
[----:B------:R-:W-:-:S03]  /*33270*/  NOP ;  /* 0x0000000000007918 */ /* 0x000fc60000000000 */
[----:B0-----:R-:W4:Y:S04]  /*33280*/  LDL.LU R44, [R1+0x90] ;  /* 0x00009000012c7983 */ /* 0x001f280000300800 */
[----:B------:R-:W-:Y:S04]  /*33290*/  STL.64 [R1], R4 ;  /* 0x0000000401007387 */ /* 0x000fe80000100a00 */
[----:B------:R-:W-:Y:S04]  /*332a0*/  STL.64 [R1+0x8], R6 ;  /* 0x0000080601007387 */ /* 0x000fe80000100a00 */
[----:B------:R-:W0:Y:S01]  /*332b0*/  LDS.128 R4, [R0] ;  /* 0x0000000000047984 */ /* 0x000e220000000c00 */
[----:B------:R-:W-:-:S03]  /*332c0*/  NOP ;  /* 0x0000000000007918 */ /* 0x000fc60000000000 */
[----:B------:R-:W4:Y:S04]  /*332d0*/  LDL.LU R45, [R1+0x94] ;  /* 0x00009400012d7983 */ /* 0x000f280000300800 */
[----:B-1----:R-:W4:Y:S04]  /*332e0*/  LDL.LU R46, [R1+0x98] ;  /* 0x00009800012e7983 */ /* 0x002f280000300800 */
[----:B------:R-:W4:Y:S04]  /*332f0*/  LDL.LU R47, [R1+0x9c] ;  /* 0x00009c00012f7983 */ /* 0x000f280000300800 */
        /* <DEDUP_REMOVED lines=12> */
[----:B0-----:R-:W-:Y:S04]  /*333c0*/  STL [R1+0x13bc], R4 ;  /* 0x0013bc0401007387 */ /* 0x001fe80000100800 */
[----:B------:R-:W-:Y:S04]  /*333d0*/  STL [R1+0x13a0], R5 ;  /* 0x0013a00501007387 */ /* 0x000fe80000100800 */
[----:B------:R-:W-:Y:S04]  /*333e0*/  STL.64 [R1+0x1380], R6 ;  /* 0x0013800601007387 */ /* 0x000fe80000100a00 */
[----:B------:R-:W-:Y:S04]  /*333f0*/  STL.64 [R1+0x13d0], R6 ;  /* 0x0013d00601007387 */ /* 0x000fe80000100a00 */
[----:B------:R0:W-:Y:S01]  /*33400*/  STSM.16.M88.4 [R0], R12 ;  /* 0x0000000c00007844 */ /* 0x0001e20000000200 */
[----:B------:R-:W-:-:S03]  /*33410*/  NOP ;  /* 0x0000000000007918 */ /* 0x000fc60000000000 */
[----:B------:R-:W1:Y:S01]  /*33420*/  LDS.128 R8, [R0] ;  /* 0x0000000000087984 */ /* 0x000e620000000c00 */
[----:B------:R-:W-:-:S03]  /*33430*/  NOP ;  /* 0x0000000000007918 */ /* 0x000fc60000000000 */
[----:B0-----:R-:W3:Y:S04]  /*33440*/  LDL.LU R12, [R1+0x50] ;  /* 0x00005000010c7983 */ /* 0x001ee80000300800 */
[----:B------:R-:W3:Y:S04]  /*33450*/  LDL.LU R13, [R1+0x54] ;  /* 0x00005400010d7983 */ /* 0x000ee80000300800 */
[----:B------:R-:W3:Y:S04]  /*33460*/  LDL.LU R14, [R1+0x58] ;  /* 0x00005800010e7983 */ /* 0x000ee80000300800 */
[----:B------:R-:W3:Y:S04]  /*33470*/  LDL.LU R15, [R1+0x5c] ;  /* 0x00005c00010f7983 */ /* 0x000ee80000300800 */
[----:B-1----:R-:W-:Y:S04]  /*33480*/  STL.64 [R1+0x13a8], R8 ;  /* 0x0013a80801007387 */ /* 0x002fe80000100a00 */
[----:B------:R-:W-:Y:S04]  /*33490*/  STL.64 [R1+0x1388], R10 ;  /* 0x0013880a01007387 */ /* 0x000fe80000100a00 */
[----:B------:R-:W-:Y:S04]  /*334a0*/  STL.64 [R1+0x13b0], R10 ;  /* 0x0013b00a01007387 */ /* 0x000fe80000100a00 */
[----:B------:R-:W-:Y:S04]  /*334b0*/  STL [R1+0x13c0], R10 ;  /* 0x0013c00a01007387 */ /* 0x000fe80000100800 */
[----:B----4-:R-:W-:Y:S01]  /*334c0*/  STSM.16.M88.4 [R0], R44 ;  /* 0x0000002c00007844 */ /* 0x010fe20000000200 */
[----:B------:R-:W-:-:S03]  /*334d0*/  NOP ;  /* 0x0000000000007918 */ /* 0x000fc60000000000 */
[----:B------:R-:W0:Y:S01]  /*334e0*/  LDS.128 R44, [R0] ;  /* 0x00000000002c7984 */ /* 0x000e220000000c00 */
[----:B------:R-:W-:-:S03]  /*334f0*/  NOP ;  /* 0x0000000000007918 */ /* 0x000fc60000000000 */
[----:B--2---:R-:W-:Y:S01]  /*33500*/  STSM.16.M88.4 [R0], R48 ;  /* 0x0000003000007844 */ /* 0x004fe20000000200 */
[----:B------:R-:W-:-:S03]  /*33510*/  NOP ;  /* 0x0000000000007918 */ /* 0x000fc60000000000 */
[----:B------:R-:W1:Y:S01]  /*33520*/  LDS.128 R48, [R0] ;  /* 0x0000000000307984 */ /* 0x000e620000000c00 */
[----:B------:R-:W-:-:S03]  /*33530*/  NOP ;  /* 0x0000000000007918 */ /* 0x000fc60000000000 */
[----:B---3--:R-:W-:Y:S01]  /*33540*/  STSM.16.M88.4 [R0], R52 ;  /* 0x0000003400007844 */ /* 0x008fe20000000200 */
[----:B------:R-:W-:-:S03]  /*33550*/  NOP ;  /* 0x0000000000007918 */ /* 0x000fc60000000000 */
[----:B------:R-:W2:Y:S01]  /*33560*/  LDS.128 R52, [R0] ;  /* 0x0000000000347984 */ /* 0x000ea20000000c00 */
[----:B------:R-:W-:-:S03]  /*33570*/  NOP ;  /* 0x0000000000007918 */ /* 0x000fc60000000000 */
[----:B------:R-:W-:Y:S01]  /*33580*/  STSM.16.M88.4 [R0], R56 ;  /* 0x0000003800007844 */ /* 0x000fe20000000200 */
[----:B------:R-:W-:-:S03]  /*33590*/  NOP ;  /* 0x0000000000007918 */ /* 0x000fc60000000000 */
[----:B------:R-:W3:Y:S01]  /*335a0*/  LDS.128 R56, [R0] ;  /* 0x0000000000387984 */ /* 0x000ee20000000c00 */
[----:B------:R-:W-:-:S03]  /*335b0*/  NOP ;  /* 0x0000000000007918 */ /* 0x000fc60000000000 */
[----:B0-----:R-:W-:Y:S04]  /*335c0*/  STL.64 [R1+0x90], R44 ;  /* 0x0000902c01007387 */ /* 0x001fe80000100a00 */
[----:B------:R0:W-:Y:S04]  /*335d0*/  STL.64 [R1+0x98], R46 ;  /* 0x0000982e01007387 */ /* 0x0001e80000100a00 */
[----:B0-----:R-:W4:Y:S04]  /*335e0*/  LDL.LU.64 R46, [R1+0x1418] ;  /* 0x00141800012e7983 */ /* 0x001f280000300a00 */
[----:B------:R-:W4:Y:S04]  /*335f0*/  LDL.LU.64 R44, [R1+0x1410] ;  /* 0x00141000012c7983 */ /* 0x000f280000300a00 */
[----:B------:R-:W-:Y:S01]  /*33600*/  STSM.16.M88.4 [R0], R12 ;  /* 0x0000000c00007844 */ /* 0x000fe20000000200 */
[----:B------:R-:W-:-:S03]  /*33610*/  NOP ;  /* 0x0000000000007918 */ /* 0x000fc60000000000 */
[----:B------:R-:W0:Y:S01]  /*33620*/  LDS.128 R12, [R0] ;  /* 0x00000000000c7984 */ /* 0x000e220000000c00 */
[----:B------:R-:W-:-:S03]  /*33630*/  NOP ;  /* 0x0000000000007918 */ /* 0x000fc60000000000 */
[----:B-1----:R-:W-:Y:S04]  /*33640*/  STL.64 [R1+0x120], R48 ;  /* 0x0001203001007387 */ /* 0x002fe80000100a00 */
[----:B------:R1:W-:Y:S04]  /*33650*/  STL.64 [R1+0x128], R50 ;  /* 0x0001283201007387 */ /* 0x0003e80000100a00 */
[----:B-1----:R-:W4:Y:S04]  /*33660*/  LDL.LU.64 R50, [R1+0x1408] ;  /* 0x0014080001327983 */ /* 0x002f280000300a00 */
[----:B------:R-:W4:Y:S04]  /*33670*/  LDL.LU.64 R48, [R1+0x1400] ;  /* 0x0014000001307983 */ /* 0x000f280000300a00 */
[----:B--2---:R-:W-:Y:S04]  /*33680*/  STL.64 [R1+0x80], R52 ;  /* 0x0000803401007387 */ /* 0x004fe80000100a00 */
[----:B------:R1:W-:Y:S04]  /*33690*/  STL.64 [R1+0x88], R54 ;  /* 0x0000883601007387 */ /* 0x0003e80000100a00 */
[----:B------:R-:W-:Y:S01]  /*336a0*/  STSM.16.M88.4 [R0], R16 ;  /* 0x0000001000007844 */ /* 0x000fe20000000200 */
[----:B------:R-:W-:-:S03]  /*336b0*/  NOP ;  /* 0x0000000000007918 */ /* 0x000fc60000000000 */
[----:B-1----:R-:W2:Y:S04]  /*336c0*/  LDL.LU.64 R54, [R1+0x13f8] ;  /* 0x0013f80001367983 */ /* 0x002ea80000300a00 */
[----:B------:R-:W2:Y:S04]  /*336d0*/  LDL.LU.64 R52, [R1+0x13f0] ;  /* 0x0013f00001347983 */ /* 0x000ea80000300a00 */
[----:B---3--:R-:W-:Y:S04]  /*336e0*/  STL.64 [R1+0x70], R56 ;  /* 0x0000703801007387 */ /* 0x008fe80000100a00 */
[----:B------:R1:W-:Y:S04]  /*336f0*/  STL.64 [R1+0x78], R58 ;  /* 0x0000783a01007387 */ /* 0x0003e80000100a00 */
[----:B-1----:R-:W3:Y:S04]  /*33700*/  LDL.LU.64 R58, [R1+0x13e8] ;  /* 0x0013e800013a7983 */ /* 0x002ee80000300a00 */
[----:B------:R-:W3:Y:S04]  /*33710*/  LDL.LU.64 R56, [R1+0x13e0] ;  /* 0x0013e00001387983 */ /* 0x000ee80000300a00 */
[----:B0-----:R-:W-:Y:S04]  /*33720*/  STL.64 [R1+0x140], R12 ;  /* 0x0001400c01007387 */ /* 0x001fe80000100a00 */
[----:B------:R-:W-:Y:S04]  /*33730*/  STL.64 [R1+0x148], R14 ;  /* 0x0001480e01007387 */ /* 0x000fe80000100a00 */
[----:B------:R-:W0:Y:S01]  /*33740*/  LDS.128 R12, [R0] ;  /* 0x00000000000c7984 */ /* 0x000e220000000c00 */
[----:B------:R-:W-:-:S03]  /*33750*/  NOP ;  /* 0x0000000000007918 */ /* 0x000fc60000000000 */
[----:B------:R-:W-:Y:S04]  /*33760*/  STSM.16.M88.4 [R0], R20 ;  /* 0x0000001400007844 */ /* 0x000fe80000000200 */
[----:B0-----:R-:W-:Y:S04]  /*33770*/  STL.64 [R1+0x170], R12 ;  /* 0x0001700c01007387 */ /* 0x001fe80000100a00 */
[----:B------:R-:W-:Y:S01]  /*33780*/  STL.64 [R1+0x178], R14 ;  /* 0x0001780e01007387 */ /* 0x000fe20000100a00 */
[----:B------:R-:W-:-:S03]  /*33790*/  NOP ;  /* 0x0000000000007918 */ /* 0x000fc60000000000 */
        /* <DEDUP_REMOVED lines=26> */
[----:B------:R-:W-:Y:S01]  /*33940*/  STSM.16.M88.4 [R0], R40 ;  /* 0x0000002800007844 */ /* 0x000fe20000000200 */
[----:B------:R-:W-:-:S03]  /*33950*/  NOP ;  /* 0x0000000000007918 */ /* 0x000fc60000000000 */
[----:B0-----:R-:W-:Y:S04]  /*33960*/  STL.64 [R1+0x1a0], R12 ;  /* 0x0001a00c01007387 */ /* 0x001fe80000100a00 */
[----:B------:R-:W-:Y:S04]  /*33970*/  STL.64 [R1+0x1a8], R14 ;  /* 0x0001a80e01007387 */ /* 0x000fe80000100a00 */
[----:B------:R-:W0:Y:S01]  /*33980*/  LDS.128 R12, [R0] ;  /* 0x00000000000c7984 */ /* 0x000e220000000c00 */
[----:B------:R-:W-:-:S03]  /*33990*/  NOP ;  /* 0x0000000000007918 */ /* 0x000fc60000000000 */
[----:B----4-:R-:W-:Y:S01]  /*339a0*/  STSM.16.M88.4 [R0], R44 ;  /* 0x0000002c00007844 */ /* 0x010fe20000000200 */
[----:B------:R-:W-:-:S03]  /*339b0*/  NOP ;  /* 0x0000000000007918 */ /* 0x000fc60000000000 */
[----:B0-----:R-:W-:Y:S04]  /*339c0*/  STL.64 [R1+0x180], R12 ;  /* 0x0001800c01007387 */ /* 0x001fe80000100a00 */
[----:B------:R-:W-:Y:S04]  /*339d0*/  STL.64 [R1+0x188], R14 ;  /* 0x0001880e01007387 */ /* 0x000fe80000100a00 */
[----:B------:R-:W0:Y:S01]  /*339e0*/  LDS.128 R12, [R0] ;  /* 0x00000000000c7984 */ /* 0x000e220000000c00 */
[----:B------:R-:W-:-:S03]  /*339f0*/  NOP ;  /* 0x0000000000007918 */ /* 0x000fc60000000000 */
[----:B------:R-:W4:Y:S04]  /*33a00*/  LDL.LU R24, [R1+0xf0] ;  /* 0x0000f00001187983 */ /* 0x000f280000300800 */
[----:B0-----:R-:W-:Y:S04]  /*33a10*/  STL.64 [R1+0x1c0], R12 ;  /* 0x0001c00c01007387 */ /* 0x001fe80000100a00 */
[----:B------:R-:W-:Y:S04]  /*33a20*/  STL.64 [R1+0x1c8], R14 ;  /* 0x0001c80e01007387 */ /* 0x000fe80000100a00 */
        /* <DEDUP_REMOVED lines=19> */
[----:B------:R-:W-:Y:S01]  /*33b60*/  STSM.16.M88.4 [R0], R48 ;  /* 0x0000003000007844 */ /* 0x000fe20000000200 */
        /* <DEDUP_REMOVED lines=9> */
[----:B------:R-:W-:Y:S01]  /*33c00*/  LDS.128 R44, [R0] ;  /* 0x00000000002c7984 */ /* 0x000fe20000000c00 */
[----:B------:R-:W-:-:S03]  /*33c10*/  NOP ;  /* 0x0000000000007918 */ /* 0x000fc60000000000 */
[----:B0-----:R-:W-:Y:S04]  /*33c20*/  STL.64 [R1+0x1390], R12 ;  /* 0x0013900c01007387 */ /* 0x001fe80000100a00 */
[----:B------:R-:W-:Y:S04]  /*33c30*/  STL.64 [R1+0x13c8], R12 ;  /* 0x0013c80c01007387 */ /* 0x000fe80000100a00 */
[----:B------:R-:W-:Y:S04]  /*33c40*/  STL [R1+0x1378], R15 ;  /* 0x0013780f01007387 */ /* 0x000fe80000100800 */
[----:B------:R-:W-:Y:S04]  /*33c50*/  STL.64 [R1+0x1398], R14 ;  /* 0x0013980e01007387 */ /* 0x000fe80000100a00 */
[----:B------:R-:W-:Y:S04]  /*33c60*/  STL [R1+0x13b8], R14 ;  /* 0x0013b80e01007387 */ /* 0x000fe80000100800 */
[----:B-1----:R-:W-:Y:S04]  /*33c70*/  STL.64 [R1+0x13d8], R18 ;  /* 0x0013d81201007387 */ /* 0x002fe80000100a00 */
[----:B----4-:R0:W-:Y:S01]  /*33c80*/  STSM.16.M88.4 [R0], R20 ;  /* 0x0000001400007844 */ /* 0x0101e20000000200 */
[----:B------:R-:W-:-:S03]  /*33c90*/  NOP ;  /* 0x0000000000007918 */ /* 0x000fc60000000000 */
[----:B------:R-:W-:Y:S01]  /*33ca0*/  LDS.128 R40, [R0] ;  /* 0x0000000000287984 */ /* 0x000fe20000000c00 */
[----:B------:R-:W-:-:S03]  /*33cb0*/  NOP ;  /* 0x0000000000007918 */ /* 0x000fc60000000000 */
[----:B0-----:R-:W2:Y:S04]  /*33cc0*/  LDL.LU R20, [R1+0x100] ;  /* 0x0001000001147983 */ /* 0x001ea80000300800 */
[----:B------:R-:W2:Y:S04]  /*33cd0*/  LDL.LU R21, [R1+0x104] ;  /* 0x0001040001157983 */ /* 0x000ea80000300800 */
[----:B------:R-:W2:Y:S04]  /*33ce0*/  LDL.LU R22, [R1+0x108] ;  /* 0x0001080001167983 */ /* 0x000ea80000300800 */
[----:B------:R-:W2:Y:S04]  /*33cf0*/  LDL.LU R23, [R1+0x10c] ;  /* 0x00010c0001177983 */ /* 0x000ea80000300800 */
[----:B------:R-:W-:Y:S01]  /*33d00*/  STSM.16.M88.4 [R0], R32 ;  /* 0x0000002000007844 */ /* 0x000fe20000000200 */
[----:B------:R-:W-:-:S03]  /*33d10*/  NOP ;  /* 0x0000000000007918 */ /* 0x000fc60000000000 */
[----:B------:R-:W-:Y:S01]  /*33d20*/  LDS.128 R32, [R0] ;  /* 0x0000000000207984 */ /* 0x000fe20000000c00 */
[----:B------:R-:W-:-:S03]  /*33d30*/  NOP ;  /* 0x0000000000007918 */ /* 0x000fc60000000000 */
[----:B------:R-:W3:Y:S04]  /*33d40*/  LDL.LU R2, [R1+0x1368] ;  /* 0x0013680001027983 */ /* 0x000ee80000300800 */
[----:B------:R-:W-:Y:S01]  /*33d50*/  STSM.16.M88.4 [R0], R36 ;  /* 0x0000002400007844 */ /* 0x000fe20000000200 */
[----:B------:R-:W-:-:S03]  /*33d60*/  NOP ;  /* 0x0000000000007918 */ /* 0x000fc60000000000 */
[----:B------:R-:W-:Y:S01]  /*33d70*/  LDS.128 R36, [R0] ;  /* 0x0000000000247984 */ /* 0x000fe20000000c00 */
[----:B------:R-:W-:-:S03]  /*33d80*/  NOP ;  /* 0x0000000000007918 */ /* 0x000fc60000000000 */
[----:B------:R-:W-:Y:S01]  /*33d90*/  STSM.16.M88.4 [R0], R28 ;  /* 0x0000001c00007844 */ /* 0x000fe20000000200 */
[----:B------:R-:W-:-:S03]  /*33da0*/  NOP ;  /* 0x0000000000007918 */ /* 0x000fc60000000000 */
[----:B------:R-:W-:Y:S01]  /*33db0*/  LDS.128 R28, [R0] ;  /* 0x00000000001c7984 */ /* 0x000fe20000000c00 */
[----:B------:R-:W-:-:S03]  /*33dc0*/  NOP ;  /* 0x0000000000007918 */ /* 0x000fc60000000000 */
[----:B------:R-:W-:Y:S01]  /*33dd0*/  STSM.16.M88.4 [R0], R24 ;  /* 0x0000001800007844 */ /* 0x000fe20000000200 */
[----:B------:R-:W-:-:S03]  /*33de0*/  NOP ;  /* 0x0000000000007918 */ /* 0x000fc60000000000 */
[----:B------:R-:W0:Y:S01]  /*33df0*/  LDS.128 R24, [R0] ;  /* 0x0000000000187984 */ /* 0x000e220000000c00 */
[----:B------:R-:W-:-:S03]  /*33e00*/  NOP ;  /* 0x0000000000007918 */ /* 0x000fc60000000000 */
        /* <DEDUP_REMOVED lines=8> */
[----:B0-----:R0:W-:Y:S04]  /*33e90*/  STL [R1+0x1374], R27 ;  /* 0x0013741b01007387 */ /* 0x0011e80000100800 */
[----:B0-----:R-:W4:Y:S01]  /*33ea0*/  LDL.LU R27, [R1+0x630] ;  /* 0x00063000011b7983 */ /* 0x001f220000300800 */
[----:B------:R-:W-:-:S03]  /*33eb0*/  ISETP.GE.AND P0, PT, R3, UR4, PT ;  /* 0x0000000403007c0c */ /* 0x000fc6000bf06270 */
[----:B--2---:R-:W-:Y:S01]  /*33ec0*/  STSM.16.M88.4 [R0], R20 ;  /* 0x0000001400007844 */ /* 0x004fe20000000200 */
[----:B------:R-:W-:-:S03]  /*33ed0*/  NOP ;  /* 0x0000000000007918 */ /* 0x000fc60000000000 */
[----:B------:R-:W0:Y:S01]  /*33ee0*/  LDS.128 R20, [R0] ;  /* 0x0000000000147984 */ /* 0x000e220000000c00 */
[----:B------:R-:W-:Y:S01]  /*33ef0*/  NOP ;  /* 0x0000000000007918 */ /* 0x000fe20000000000 */
[----:B---3--:R-:W-:Y:S02]  /*33f00*/  IMAD R48, R2, R60, RZ ;  /* 0x0000003c02307224 */ /* 0x008fe400078e02ff */
[----:B----4-:R1:W-:Y:S01]  /*33f10*/  STSM.16.M88.4 [R0], R52 ;  /* 0x0000003400007844 */ /* 0x0103e20000000200 */
[----:B------:R-:W-:Y:S01]  /*33f20*/  ISETP.GE.AND P2, PT, R27, UR5, PT ;  /* 0x000000051b007c0c */ /* 0x000fe2000bf46270 */
[----:B------:R-:W-:Y:S02]  /*33f30*/  ULDC.64 UR4, c[0x0][0x220] ;  /* 0x0000880000047ab9 */ /* 0x000fe40000000a00 */
[----:B-1----:R-:W-:-:S04]  /*33f40*/  LEA R52, P6, R48, UR4, 0x1 ;  /* 0x0000000430347c11 */ /* 0x002fc8000f8c08ff */
[----:B------:R-:W-:Y:S01]  /*33f50*/  LEA.HI.X.SX32 R53, R48, UR5, 0x1, P6 ;  /* 0x0000000530357c11 */ /* 0x000fe2000b0f0eff */
[----:B------:R-:W-:Y:S01]  /*33f60*/  NOP ;  /* 0x0000000000007918 */ /* 0x000fe20000000000 */
[----:B------:R-:W1:Y:S04]  /*33f70*/  LDS.128 R48, [R0] ;  /* 0x0000000000307984 */ /* 0x000e680000000c00 */
[----:B0-----:R0:W-:Y:S01]  /*33f80*/  STL [R1+0x1370], R23 ;  /* 0x0013701701007387 */ /* 0x0011e20000100800 */
[C---:B------:R-:W-:Y:S01]  /*33f90*/  ISETP.LT.AND P4, PT, R3.reuse, UR20, !P2 ;  /* 0x0000001403007c0c */ /* 0x040fe2000d781270 */
[----:B------:R-:W-:Y:S02]  /*33fa0*/  NOP ;  /* 0x0000000000007918 */ /* 0x000fe40000000000 */
[----:B-1----:R1:W-:Y:S04]  /*33fb0*/  STL [R1+0x136c], R51 ;  /* 0x00136c3301007387 */ /* 0x0023e80000100800 */
[----:B------:R-:W2:Y:S04]  /*33fc0*/  LDL.LU R11, [R1+0x40] ;  /* 0x00004000010b7983 */ /* 0x000ea80000300800 */
[----:B------:R-:W3:Y:S04]  /*33fd0*/  LDL.LU R9, [R1+0x30] ;  /* 0x0000300001097983 */ /* 0x000ee80000300800 */
[----:B0-----:R-:W4:Y:S04]  /*33fe0*/  LDL.LU R23, [R1+0xd8c] ;  /* 0x000d8c0001177983 */ /* 0x001f280000300800 */
[----:B-1----:R-:W3:Y:S01]  /*33ff0*/  LDL.LU R51, [R1+0xd7c] ;  /* 0x000d7c0001337983 */ /* 0x002ee20000300800 */
[----:B------:R-:W-:Y:S01]  /*34000*/  IMAD R3, R3, R60, RZ ;  /* 0x0000003c03037224 */ /* 0x000fe200078e02ff */
[----:B------:R-:W-:-:S02]  /*34010*/  ISETP.GE.AND P1, PT, R2, UR8, PT ;  /* 0x0000000802007c0c */ /* 0x000fc4000bf26270 */
[----:B------:R-:W-:Y:S01]  /*34020*/  ISETP.LT.AND P3, PT, R2, UR18, !P2 ;  /* 0x0000001202007c0c */ /* 0x000fe2000d761270 */
[----:B------:R-:W-:Y:S01]  /*34030*/  ULDC UR18, c[0x0][0x248] ;  /* 0x0000920000127ab9 */ /* 0x000fe20000000800 */
[C---:B------:R-:W-:Y:S01]  /*34040*/  LEA R2, P5, R3.reuse, UR4, 0x1 ;  /* 0x0000000403027c11 */ /* 0x040fe2000f8a08ff */
[----:B------:R-:W-:Y:S01]  /*34050*/  IMAD R57, R60, 0x40, R3 ;  /* 0x000000403c397824 */ /* 0x000fe200078e0203 */
[----:B------:R0:W-:Y:S02]  /*34060*/  STSM.16.M88.4 [R0], R12 ;  /* 0x0000000c00007844 */ /* 0x0001e40000000200 */
[----:B------:R-:W-:Y:S02]  /*34070*/  LEA.HI.X.SX32 R3, R3, UR5, 0x1, P5 ;  /* 0x0000000503037c11 */ /* 0x000fe4000a8f0eff */
[----:B------:R-:W-:Y:S01]  /*34080*/  PRMT R6, R61, 0x7632, R6 ;  /* 0x000076323d067816 */ /* 0x000fe20000000006 */
[----:B0-----:R-:W-:Y:S01]  /*34090*/  IMAD R12, R27, UR18, RZ ;  /* 0x000000121b0c7c24 */ /* 0x001fe2000f8e02ff */
[----:B------:R-:W3:Y:S03]  /*340a0*/  LDL.LU R13, [R1+0x20] ;  /* 0x00002000010d7983 */ /* 0x000ee60000300800 */
[----:B------:R-:W-:Y:S01]  /*340b0*/  IMAD.WIDE R54, R12, 0x2, R2 ;  /* 0x000000020c367825 */ /* 0x000fe200078e0202 */
[----:B------:R-:W-:-:S03]  /*340c0*/  NOP ;  /* 0x0000000000007918 */ /* 0x000fc60000000000 */
[----:B------:R-:W-:Y:S01]  /*340d0*/  IMAD.WIDE R58, R12, 0x2, R52 ;  /* 0x000000020c3a7825 */ /* 0x000fe200078e0234 */
[----:B------:R-:W-:Y:S04]  /*340e0*/  @P4 STG.E.U16 desc[UR6][R54.64], R61 ;  /* 0x0000003d36004986 */ /* 0x000fe8000c101506 */
[----:B------:R0:W-:Y:S01]  /*340f0*/  @P3 STG.E.U16 desc[UR6][R58.64], R6 ;  /* 0x000000063a003986 */ /* 0x0001e2000c101506 */
[----:B------:R-:W-:-:S03]  /*34100*/  IMAD R60, R60, 0x20, R57 ;  /* 0x000000203c3c7824 */ /* 0x000fc600078e0239 */
[----:B0-----:R-:W3:Y:S01]  /*34110*/  LDL.LU R6, [R1+0xa4] ;  /* 0x0000a40001067983 */ /* 0x001ee20000300800 */
[----:B------:R-:W-:Y:S02]  /*34120*/  LEA R54, P4, R57, UR4, 0x1 ;  /* 0x0000000439367c11 */ /* 0x000fe4000f8808ff */
[----:B------:R-:W-:Y:S02]  /*34130*/  LEA R56, P5, R60, UR4, 0x1 ;  /* 0x000000043c387c11 */ /* 0x000fe4000f8a08ff */
[----:B--2---:R-:W-:Y:S01]  /*34140*/  PRMT R10, R11, 0x7632, R10 ;  /* 0x000076320b0a7816 */ /* 0x004fe2000000000a */
[----:B------:R-:W-:Y:S01]  /*34150*/  VIADD R61, R27, 0x1 ;  /* 0x000000011b3d7836 */ /* 0x000fe20000000000 */
[----:B------:R-:W-:Y:S01]  /*34160*/  LEA.HI.X.SX32 R55, R57, UR5, 0x1, P4 ;  /* 0x0000000539377c11 */ /* 0x000fe2000a0f0eff */
[----:B------:R-:W-:Y:S01]  /*34170*/  VIADD R8, R12, UR18 ;  /* 0x000000120c087c36 */ /* 0x000fe20008000000 */
[----:B------:R-:W-:Y:S01]  /*34180*/  LEA.HI.X.SX32 R57, R60, UR5, 0x1, P5 ;  /* 0x000000053c397c11 */ /* 0x000fe2000a8f0eff */
[----:B------:R-:W-:Y:S01]  /*34190*/  ULDC UR4, c[0x0][0x22c] ;  /* 0x00008b0000047ab9 */ /* 0x000fe20000000800 */
[----:B----4-:R-:W-:-:S02]  /*341a0*/  ISETP.LT.AND P4, PT, R23, UR26, !P2 ;  /* 0x0000001a17007c0c */ /* 0x010fc4000d781270 */
[----:B---3--:R-:W-:Y:S01]  /*341b0*/  ISETP.LT.AND P2, PT, R51, UR10, !P2 ;  /* 0x0000000a33007c0c */ /* 0x008fe2000d741270 */
[----:B------:R-:W-:-:S04]  /*341c0*/  IMAD.WIDE R18, R12, 0x2, R54 ;  /* 0x000000020c127825 */ /* 0x000fc800078e0236 */
[----:B------:R-:W-:-:S06]  /*341d0*/  IMAD.WIDE R14, R12, 0x2, R56 ;  /* 0x000000020c0e7825 */ /* 0x000fcc00078e0238 */
[----:B------:R-:W-:Y:S04]  /*341e0*/  @P4 STG.E.U16 desc[UR6][R18.64], R11 ;  /* 0x0000000b12004986 */ /* 0x000fe8000c101506 */
[----:B------:R0:W-:Y:S04]  /*341f0*/  @P2 STG.E.U16 desc[UR6][R14.64], R10 ;  /* 0x0000000a0e002986 */ /* 0x0001e8000c101506 */
[----:B0-----:R-:W2:Y:S01]  /*34200*/  LDL.LU R15, [R1+0x44] ;  /* 0x00004400010f7983 */ /* 0x001ea20000300800 */
[C---:B------:R-:W-:Y:S02]  /*34210*/  ISETP.LT.AND P5, PT, R61.reuse, UR31, !P0 ;  /* 0x0000001f3d007c0c */ /* 0x040fe4000c7a1270 */
[----:B------:R-:W-:-:S02]  /*34220*/  ISETP.GE.AND P3, PT, R61, UR9, PT ;  /* 0x000000093d007c0c */ /* 0x000fc4000bf66270 */
[----:B------:R-:W-:Y:S01]  /*34230*/  ISETP.LT.AND P6, PT, R61, UR33, !P1 ;  /* 0x000000213d007c0c */ /* 0x000fe2000cfc1270 */
[C---:B------:R-:W-:Y:S01]  /*34240*/  IMAD.WIDE R60, R8.reuse, 0x2, R2 ;  /* 0x00000002083c7825 */ /* 0x040fe200078e0202 */
[----:B------:R-:W-:Y:S01]  /*34250*/  PRMT R5, R9, 0x7632, R5 ;  /* 0x0000763209057816 */ /* 0x000fe20000000005 */
[----:B------:R-:W-:Y:S01]  /*34260*/  ULDC.64 UR8, c[0x0][0x228] ;  /* 0x00008a0000087ab9 */ /* 0x000fe20000000a00 */
[----:B------:R-:W-:Y:S01]  /*34270*/  ISETP.LT.AND P4, PT, R23, UR24, !P3 ;  /* 0x0000001817007c0c */ /* 0x000fe2000df81270 */
[----:B------:R-:W-:-:S04]  /*34280*/  IMAD.WIDE R58, R8, 0x2, R52 ;  /* 0x00000002083a7825 */ /* 0x000fc800078e0234 */
[----:B------:R0:W-:Y:S01]  /*34290*/  @P5 STG.E.U16 desc[UR6][R60.64], R9 ;  /* 0x000000093c005986 */ /* 0x0001e2000c101506 */
[----:B------:R-:W-:-:S03]  /*342a0*/  ISETP.LT.AND P3, PT, R51, UR28, !P3 ;  /* 0x0000001c33007c0c */ /* 0x000fc6000df61270 */
[----:B------:R1:W-:Y:S01]  /*342b0*/  @P6 STG.E.U16 desc[UR6][R58.64], R5 ;  /* 0x000000053a006986 */ /* 0x0003e2000c101506 */
[----:B0-----:R-:W-:Y:S02]  /*342c0*/  VIADD R60, R27, 0x2 ;  /* 0x000000021b3c7836 */ /* 0x001fe40000000000 */
[----:B------:R-:W-:Y:S01]  /*342d0*/  IMAD.WIDE R18, R8, 0x2, R54 ;  /* 0x0000000208127825 */ /* 0x000fe200078e0236 */
[----:B-1----:R-:W3:Y:S02]  /*342e0*/  LDL.LU R5, [R1+0x34] ;  /* 0x0000340001057983 */ /* 0x002ee40000300800 */
[----:B------:R-:W-:Y:S01]  /*342f0*/  ISETP.LT.AND P5, PT, R60, UR35, !P0 ;  /* 0x000000233c007c0c */ /* 0x000fe2000c7a1270 */
[C---:B------:R-:W-:Y:S01]  /*34300*/  VIADD R58, R8.reuse, UR18 ;  /* 0x00000012083a7c36 */ /* 0x040fe20008000000 */
[----:B------:R-:W-:Y:S01]  /*34310*/  PRMT R59, R13, 0x7632, R59 ;  /* 0x000076320d3b7816 */ /* 0x000fe2000000003b */
[----:B------:R-:W-:Y:S01]  /*34320*/  IMAD.WIDE R10, R8, 0x2, R56 ;  /* 0x00000002080a7825 */ /* 0x000fe200078e0238 */
[----:B------:R0:W-:Y:S03]  /*34330*/  @P4 STG.E.U16 desc[UR6][R18.64], R13 ;  /* 0x0000000d12004986 */ /* 0x0001e6000c101506 */
[----:B------:R-:W-:Y:S01]  /*34340*/  IMAD.WIDE R8, R58, 0x2, R2 ;  /* 0x000000023a087825 */ /* 0x000fe200078e0202 */
[----:B------:R-:W-:Y:S05]  /*34350*/  @P3 STG.E.U16 desc[UR6][R10.64], R59 ;  /* 0x0000003b0a003986 */ /* 0x000fea000c101506 */
[----:B------:R1:W-:Y:S04]  /*34360*/  @P5 STG.E.U16 desc[UR6][R8.64], R6 ;  /* 0x0000000608005986 */ /* 0x0003e8000c101506 */
[----:B0-----:R-:W4:Y:S04]  /*34370*/  LDL.LU.64 R18, [R1+0x13d8] ;  /* 0x0013d80001127983 */ /* 0x001f280000300a00 */
[----:B-1----:R-:W4:Y:S01]  /*34380*/  LDL.LU R8, [R1+0x24] ;  /* 0x0000240001087983 */ /* 0x002f220000300800 */
[----:B------:R-:W-:-:S02]  /*34390*/  ISETP.LT.AND P6, PT, R60, UR37, !P1 ;  /* 0x000000253c007c0c */ /* 0x000fc4000cfc1270 */
[----:B------:R-:W-:Y:S01]  /*343a0*/  ISETP.GE.AND P2, PT, R60, UR4, PT ;  /* 0x000000043c007c0c */ /* 0x000fe2000bf46270 */
[----:B------:R-:W-:Y:S01]  /*343b0*/  IMAD.WIDE R60, R58, 0x2, R52 ;  /* 0x000000023a3c7825 */ /* 0x000fe200078e0234 */
[----:B------:R-:W-:Y:S01]  /*343c0*/  PRMT R7, R6, 0x7632, R7 ;  /* 0x0000763206077816 */ /* 0x000fe20000000007 */
[----:B------:R-:W-:Y:S01]  /*343d0*/  ULDC UR4, c[0x0][0x22c] ;  /* 0x00008b0000047ab9 */ /* 0x000fe20000000800 */
[----:B------:R-:W-:Y:S01]  /*343e0*/  ISETP.LT.AND P4, PT, R23, UR14, !P2 ;  /* 0x0000000e17007c0c */ /* 0x000fe2000d781270 */
[----:B------:R-:W-:Y:S01]  /*343f0*/  VIADD R6, R27, 0x3 ;  /* 0x000000031b067836 */ /* 0x000fe20000000000 */
[----:B------:R-:W-:Y:S01]  /*34400*/  ISETP.LT.AND P3, PT, R51, UR8, !P2 ;  /* 0x0000000833007c0c */ /* 0x000fe2000d761270 */
[----:B------:R-:W4:Y:S03]  /*34410*/  LDL.LU R9, [R1+0xa8] ;  /* 0x0000a80001097983 */ /* 0x000f260000300800 */
[C---:B------:R-:W-:Y:S01]  /*34420*/  ISETP.LT.AND P5, PT, R6.reuse, UR39, !P0 ;  /* 0x0000002706007c0c */ /* 0x040fe2000c7a1270 */
[----:B------:R0:W-:Y:S01]  /*34430*/  @P6 STG.E.U16 desc[UR6][R60.64], R7 ;  /* 0x000000073c006986 */ /* 0x0001e2000c101506 */
[----:B------:R-:W-:-:S02]  /*34440*/  ISETP.LT.AND P6, PT, R6, UR41, !P1 ;  /* 0x0000002906007c0c */ /* 0x000fc4000cfc1270 */
[----:B------:R-:W-:Y:S01]  /*34450*/  ISETP.GE.AND P2, PT, R6, UR4, PT ;  /* 0x0000000406007c0c */ /* 0x000fe2000bf46270 */
[C---:B------:R-:W-:Y:S01]  /*34460*/  VIADD R59, R58.reuse, UR18 ;  /* 0x000000123a3b7c36 */ /* 0x040fe20008000000 */
[----:B------:R-:W-:Y:S01]  /*34470*/  ULDC.64 UR4, c[0x0][0x228] ;  /* 0x00008a0000047ab9 */ /* 0x000fe20000000a00 */
[----:B0-----:R-:W-:-:S05]  /*34480*/  IMAD.WIDE R6, R58, 0x2, R54 ;  /* 0x000000023a067825 */ /* 0x001fca00078e0236 */
[----:B--2---:R0:W-:Y:S04]  /*34490*/  @P4 STG.E.U16 desc[UR6][R6.64], R15 ;  /* 0x0000000f06004986 */ /* 0x0041e8000c101506 */
[----:B0-----:R-:W2:Y:S01]  /*344a0*/  LDL.LU.64 R6, [R1+0x13d0] ;  /* 0x0013d00001067983 */ /* 0x001ea20000300a00 */
[----:B------:R-:W-:Y:S01]  /*344b0*/  IMAD.WIDE R12, R58, 0x2, R56 ;  /* 0x000000023a0c7825 */ /* 0x000fe200078e0238 */
[----:B------:R-:W-:Y:S02]  /*344c0*/  PRMT R58, R15, 0x7632, R58 ;  /* 0x000076320f3a7816 */ /* 0x000fe4000000003a */
[----:B------:R-:W-:Y:S01]  /*344d0*/  ISETP.LT.AND P4, PT, R23, UR4, !P2 ;  /* 0x0000000417007c0c */ /* 0x000fe2000d781270 */
[C---:B------:R-:W-:Y:S01]  /*344e0*/  IMAD.WIDE R10, R59.reuse, 0x2, R2 ;  /* 0x000000023b0a7825 */ /* 0x040fe200078e0202 */
[----:B------:R-:W-:Y:S01]  /*344f0*/  ULDC UR4, c[0x0][0x22c] ;  /* 0x00008b0000047ab9 */ /* 0x000fe20000000800 */
[----:B------:R0:W-:Y:S02]  /*34500*/  @P3 STG.E.U16 desc[UR6][R12.64], R58 ;  /* 0x0000003a0c003986 */ /* 0x0001e4000c101506 */
[----:B------:R-:W-:Y:S01]  /*34510*/  IMAD.WIDE R60, R59, 0x2, R52 ;  /* 0x000000023b3c7825 */ /* 0x000fe200078e0234 */
[----:B------:R-:W-:-:S02]  /*34520*/  ISETP.LT.AND P3, PT, R51, UR22, !P2 ;  /* 0x0000001633007c0c */ /* 0x000fc4000d761270 */
[----:B---3--:R-:W-:Y:S01]  /*34530*/  PRMT R4, R5, 0x7632, R4 ;  /* 0x0000763205047816 */ /* 0x008fe20000000004 */
[----:B------:R1:W-:Y:S01]  /*34540*/  @P5 STG.E.U16 desc[UR6][R10.64], R5 ;  /* 0x000000050a005986 */ /* 0x0003e2000c101506 */
[----:B0-----:R-:W-:-:S03]  /*34550*/  IMAD.WIDE R12, R59, 0x2, R54 ;  /* 0x000000023b0c7825 */ /* 0x001fc600078e0236 */
[----:B------:R0:W-:Y:S01]  /*34560*/  @P6 STG.E.U16 desc[UR6][R60.64], R4 ;  /* 0x000000043c006986 */ /* 0x0001e2000c101506 */
[----:B-1----:R-:W-:-:S03]  /*34570*/  VIADD R5, R27, 0x4 ;  /* 0x000000041b057836 */ /* 0x002fc60000000000 */
[----:B0-----:R-:W3:Y:S02]  /*34580*/  LDL.LU R4, [R1+0x48] ;  /* 0x0000480001047983 */ /* 0x001ee40000300800 */
[C---:B------:R-:W-:Y:S02]  /*34590*/  ISETP.LT.AND P5, PT, R5.reuse, UR43, !P0 ;  /* 0x0000002b05007c0c */ /* 0x040fe4000c7a1270 */
[C---:B------:R-:W-:Y:S02]  /*345a0*/  ISETP.LT.AND P6, PT, R5.reuse, UR45, !P1 ;  /* 0x0000002d05007c0c */ /* 0x040fe4000cfc1270 */
[----:B------:R-:W-:Y:S01]  /*345b0*/  ISETP.GE.AND P2, PT, R5, UR4, PT ;  /* 0x0000000405007c0c */ /* 0x000fe2000bf46270 */
[C---:B------:R-:W-:Y:S01]  /*345c0*/  VIADD R58, R59.reuse, UR18 ;  /* 0x000000123b3a7c36 */ /* 0x040fe20008000000 */
[----:B------:R-:W3:Y:S01]  /*345d0*/  LDL.LU R5, [R1+0x38] ;  /* 0x0000380001057983 */ /* 0x000ee20000300800 */
[----:B------:R-:W-:-:S03]  /*345e0*/  IMAD.WIDE R10, R59, 0x2, R56 ;  /* 0x000000023b0a7825 */ /* 0x000fc600078e0238 */
[----:B----4-:R0:W-:Y:S01]  /*345f0*/  @P4 STG.E.U16 desc[UR6][R12.64], R8 ;  /* 0x000000080c004986 */ /* 0x0101e2000c101506 */
[----:B------:R-:W-:-:S03]  /*34600*/  ULDC UR4, c[0x0][0x22c] ;  /* 0x00008b0000047ab9 */ /* 0x000fc60000000800 */
[----:B0-----:R-:W4:Y:S01]  /*34610*/  LDL.LU.64 R12, [R1+0x13c8] ;  /* 0x0013c800010c7983 */ /* 0x001f220000300a00 */
[----:B------:R-:W-:-:S05]  /*34620*/  PRMT R59, R8, 0x7632, R59 ;  /* 0x00007632083b7816 */ /* 0x000fca000000003b */
[----:B------:R0:W-:Y:S01]  /*34630*/  @P3 STG.E.U16 desc[UR6][R10.64], R59 ;  /* 0x0000003b0a003986 */ /* 0x0001e2000c101506 */
[----:B------:R-:W-:-:S03]  /*34640*/  IMAD.WIDE R14, R58, 0x2, R2 ;  /* 0x000000023a0e7825 */ /* 0x000fc600078e0202 */
[----:B0-----:R-:W4:Y:S04]  /*34650*/  LDL.LU R10, [R1+0x13c0] ;  /* 0x0013c000010a7983 */ /* 0x001f280000300800 */
[----:B------:R-:W4:Y:S01]  /*34660*/  LDL.LU R11, [R1+0x28] ;  /* 0x00002800010b7983 */ /* 0x000f220000300800 */
[----:B------:R-:W-:-:S03]  /*34670*/  IMAD.WIDE R60, R58, 0x2, R52 ;  /* 0x000000023a3c7825 */ /* 0x000fc600078e0234 */
[----:B------:R-:W-:Y:S01]  /*34680*/  @P5 STG.E.U16 desc[UR6][R14.64], R9 ;  /* 0x000000090e005986 */ /* 0x000fe2000c101506 */
[----:B--2---:R-:W-:-:S05]  /*34690*/  PRMT R7, R9, 0x7632, R7 ;  /* 0x0000763209077816 */ /* 0x004fca0000000007 */
[----:B------:R0:W-:Y:S04]  /*346a0*/  @P6 STG.E.U16 desc[UR6][R60.64], R7 ;  /* 0x000000073c006986 */ /* 0x0001e8000c101506 */
[----:B0-----:R-:W2:Y:S01]  /*346b0*/  LDL.LU R7, [R1+0xac] ;  /* 0x0000ac0001077983 */ /* 0x001ea20000300800 */
[----:B------:R-:W-:Y:S01]  /*346c0*/  ISETP.LT.AND P4, PT, R23, UR16, !P2 ;  /* 0x0000001017007c0c */ /* 0x000fe2000d781270 */
[----:B------:R-:W-:Y:S01]  /*346d0*/  VIADD R8, R27, 0x5 ;  /* 0x000000051b087836 */ /* 0x000fe20000000000 */
[----:B------:R-:W-:Y:S01]  /*346e0*/  ISETP.LT.AND P3, PT, R51, UR12, !P2 ;  /* 0x0000000c33007c0c */ /* 0x000fe2000d761270 */
[----:B------:R-:W-:-:S03]  /*346f0*/  IMAD.WIDE R60, R58, 0x2, R54 ;  /* 0x000000023a3c7825 */ /* 0x000fc600078e0236 */
[----:B------:R-:W-:Y:S01]  /*34700*/  ISETP.LT.AND P6, PT, R8, UR47, !P0 ;  /* 0x0000002f08007c0c */ /* 0x000fe2000c7c1270 */
[----:B------:R-:W-:Y:S01]  /*34710*/  IMAD.WIDE R14, R58, 0x2, R56 ;  /* 0x000000023a0e7825 */ /* 0x000fe200078e0238 */
[----:B------:R-:W-:-:S03]  /*34720*/  ISETP.LT.AND P5, PT, R8, UR49, !P1 ;  /* 0x0000003108007c0c */ /* 0x000fc6000cfa1270 */
[----:B------:R-:W-:Y:S01]  /*34730*/  VIADD R59, R58, UR18 ;  /* 0x000000123a3b7c36 */ /* 0x000fe20008000000 */
[----:B------:R-:W-:Y:S01]  /*34740*/  ISETP.GE.AND P2, PT, R8, UR4, PT ;  /* 0x0000000408007c0c */ /* 0x000fe2000bf46270 */
[----:B------:R-:W-:Y:S02]  /*34750*/  ULDC UR4, c[0x0][0x22c] ;  /* 0x00008b0000047ab9 */ /* 0x000fe40000000800 */
[----:B------:R-:W-:Y:S01]  /*34760*/  IMAD.WIDE R8, R59, 0x2, R2 ;  /* 0x000000023b087825 */ /* 0x000fe200078e0202 */
[----:B---3--:R0:W-:Y:S01]  /*34770*/  @P4 STG.E.U16 desc[UR6][R60.64], R4 ;  /* 0x000000043c004986 */ /* 0x0081e2000c101506 */
[----:B------:R-:W-:Y:S01]  /*34780*/  ISETP.LT.AND P4, PT, R23, UR30, !P2 ;  /* 0x0000001e17007c0c */ /* 0x000fe2000d781270 */
[----:B------:R-:W-:Y:S01]  /*34790*/  ULDC.64 UR30, c[0x0][0x228] ;  /* 0x00008a00001e7ab9 */ /* 0x000fe20000000a00 */
[----:B------:R-:W-:Y:S02]  /*347a0*/  PRMT R58, R5, 0x7632, R58 ;  /* 0x00007632053a7816 */ /* 0x000fe4000000003a */
[----:B----4-:R-:W-:-:S02]  /*347b0*/  PRMT R13, R4, 0x7632, R13 ;  /* 0x00007632040d7816 */ /* 0x010fc4000000000d */
[----:B0-----:R-:W3:Y:S04]  /*347c0*/  LDL.LU R4, [R1+0x13bc] ;  /* 0x0013bc0001047983 */ /* 0x001ee80000300800 */
[----:B------:R0:W-:Y:S01]  /*347d0*/  @P3 STG.E.U16 desc[UR6][R14.64], R13 ;  /* 0x0000000d0e003986 */ /* 0x0001e2000c101506 */
[----:B------:R-:W-:Y:S01]  /*347e0*/  ISETP.LT.AND P3, PT, R51, UR32, !P2 ;  /* 0x0000002033007c0c */ /* 0x000fe2000d761270 */
[----:B------:R-:W-:Y:S01]  /*347f0*/  IMAD.WIDE R60, R59, 0x2, R52 ;  /* 0x000000023b3c7825 */ /* 0x000fe200078e0234 */
[----:B------:R-:W-:Y:S01]  /*34800*/  ULDC.64 UR32, c[0x0][0x228] ;  /* 0x00008a0000207ab9 */ /* 0x000fe20000000a00 */
[----:B------:R1:W-:Y:S04]  /*34810*/  @P6 STG.E.U16 desc[UR6][R8.64], R5 ;  /* 0x0000000508006986 */ /* 0x0003e8000c101506 */
[----:B0-----:R-:W4:Y:S04]  /*34820*/  LDL.LU R13, [R1+0x4c] ;  /* 0x00004c00010d7983 */ /* 0x001f280000300800 */
[----:B-1----:R-:W3:Y:S01]  /*34830*/  LDL.LU R5, [R1+0x3c] ;  /* 0x00003c0001057983 */ /* 0x002ee20000300800 */
[----:B------:R-:W-:Y:S01]  /*34840*/  VIADD R8, R27, 0x6 ;  /* 0x000000061b087836 */ /* 0x000fe20000000000 */
[----:B------:R-:W-:-:S02]  /*34850*/  PRMT R10, R11, 0x7632, R10 ;  /* 0x000076320b0a7816 */ /* 0x000fc4000000000a */
[----:B------:R0:W-:Y:S01]  /*34860*/  @P5 STG.E.U16 desc[UR6][R60.64], R58 ;  /* 0x0000003a3c005986 */ /* 0x0001e2000c101506 */
[----:B------:R-:W-:Y:S01]  /*34870*/  IMAD.WIDE R14, R59, 0x2, R56 ;  /* 0x000000023b0e7825 */ /* 0x000fe200078e0238 */
[----:B------:R-:W-:-:S03]  /*34880*/  ISETP.LT.AND P6, PT, R8, UR31, !P0 ;  /* 0x0000001f08007c0c */ /* 0x000fc6000c7c1270 */
[----:B0-----:R-:W-:-:S05]  /*34890*/  IMAD.WIDE R60, R59, 0x2, R54 ;  /* 0x000000023b3c7825 */ /* 0x001fca00078e0236 */
[----:B------:R-:W-:Y:S01]  /*348a0*/  @P4 STG.E.U16 desc[UR6][R60.64], R11 ;  /* 0x0000000b3c004986 */ /* 0x000fe2000c101506 */
[----:B------:R-:W-:-:S03]  /*348b0*/  VIADD R58, R59, UR18 ;  /* 0x000000123b3a7c36 */ /* 0x000fc60008000000 */
[----:B------:R0:W-:Y:S01]  /*348c0*/  @P3 STG.E.U16 desc[UR6][R14.64], R10 ;  /* 0x0000000a0e003986 */ /* 0x0001e2000c101506 */
[C---:B------:R-:W-:Y:S02]  /*348d0*/  ISETP.LT.AND P5, PT, R8.reuse, UR33, !P1 ;  /* 0x0000002108007c0c */ /* 0x040fe4000cfa1270 */
[----:B------:R-:W-:Y:S01]  /*348e0*/  ISETP.GE.AND P2, PT, R8, UR4, PT ;  /* 0x0000000408007c0c */ /* 0x000fe2000bf46270 */
[----:B------:R-:W-:Y:S01]  /*348f0*/  IMAD.WIDE R8, R58, 0x2, R2 ;  /* 0x000000023a087825 */ /* 0x000fe200078e0202 */
[----:B------:R-:W-:Y:S01]  /*34900*/  ULDC UR4, c[0x0][0x22c] ;  /* 0x00008b0000047ab9 */ /* 0x000fe20000000800 */
[----:B0-----:R-:W3:Y:S04]  /*34910*/  LDL.LU R14, [R1+0x13b8] ;  /* 0x0013b800010e7983 */ /* 0x001ee80000300800 */
[----:B------:R-:W3:Y:S01]  /*34920*/  LDL.LU R15, [R1+0x2c] ;  /* 0x00002c00010f7983 */ /* 0x000ee20000300800 */
[----:B--2---:R-:W-:-:S03]  /*34930*/  PRMT R59, R7, 0x7632, R59 ;  /* 0x00007632073b7816 */ /* 0x004fc6000000003b */
[----:B------:R0:W-:Y:S04]  /*34940*/  @P6 STG.E.U16 desc[UR6][R8.64], R7 ;  /* 0x0000000708006986 */ /* 0x0001e8000c101506 */
[----:B0-----:R-:W2:Y:S01]  /*34950*/  LDL.LU R7, [R1+0x10] ;  /* 0x0000100001077983 */ /* 0x001ea20000300800 */
[----:B------:R-:W-:Y:S01]  /*34960*/  VIADD R8, R27, 0x7 ;  /* 0x000000071b087836 */ /* 0x000fe20000000000 */
[----:B------:R-:W-:Y:S01]  /*34970*/  ISETP.LT.AND P4, PT, R23, UR34, !P2 ;  /* 0x0000002217007c0c */ /* 0x000fe2000d781270 */
[----:B------:R-:W-:Y:S01]  /*34980*/  IMAD.WIDE R60, R58, 0x2, R52 ;  /* 0x000000023a3c7825 */ /* 0x000fe200078e0234 */
[----:B------:R-:W-:Y:S01]  /*34990*/  ULDC.64 UR34, c[0x0][0x228] ;  /* 0x00008a0000227ab9 */ /* 0x000fe20000000a00 */
[----:B------:R-:W-:Y:S01]  /*349a0*/  ISETP.LT.AND P3, PT, R51, UR36, !P2 ;  /* 0x0000002433007c0c */ /* 0x000fe2000d761270 */
[----:B------:R-:W-:Y:S01]  /*349b0*/  ULDC.64 UR36, c[0x0][0x228] ;  /* 0x00008a0000247ab9 */ /* 0x000fe20000000a00 */
[C---:B------:R-:W-:Y:S01]  /*349c0*/  ISETP.LT.AND P6, PT, R8.reuse, UR35, !P0 ;  /* 0x0000002308007c0c */ /* 0x040fe2000c7c1270 */
[----:B------:R0:W-:Y:S01]  /*349d0*/  @P5 STG.E.U16 desc[UR6][R60.64], R59 ;  /* 0x0000003b3c005986 */ /* 0x0001e2000c101506 */
[----:B------:R-:W-:Y:S01]  /*349e0*/  ISETP.LT.AND P5, PT, R8, UR37, !P1 ;  /* 0x0000002508007c0c */ /* 0x000fe2000cfa1270 */
[----:B------:R-:W-:Y:S01]  /*349f0*/  IMAD.WIDE R10, R58, 0x2, R56 ;  /* 0x000000023a0a7825 */ /* 0x000fe200078e0238 */
[----:B------:R-:W-:Y:S01]  /*34a00*/  ISETP.GE.AND P2, PT, R8, UR4, PT ;  /* 0x0000000408007c0c */ /* 0x000fe2000bf46270 */
[----:B------:R-:W-:-:S02]  /*34a10*/  ULDC UR4, c[0x0][0x22c] ;  /* 0x00008b0000047ab9 */ /* 0x000fc40000000800 */
[C---:B0-----:R-:W-:Y:S02]  /*34a20*/  VIADD R59, R58.reuse, UR18 ;  /* 0x000000123a3b7c36 */ /* 0x041fe40008000000 */
[----:B------:R-:W-:-:S04]  /*34a30*/  IMAD.WIDE R60, R58, 0x2, R54 ;  /* 0x000000023a3c7825 */ /* 0x000fc800078e0236 */
[----:B------:R-:W-:Y:S01]  /*34a40*/  IMAD.WIDE R8, R59, 0x2, R2 ;  /* 0x000000023b087825 */ /* 0x000fe200078e0202 */
[----:B----4-:R-:W-:Y:S01]  /*34a50*/  PRMT R12, R13, 0x7632, R12 ;  /* 0x000076320d0c7816 */ /* 0x010fe2000000000c */
[----:B------:R-:W-:Y:S01]  /*34a60*/  @P4 STG.E.U16 desc[UR6][R60.64], R13 ;  /* 0x0000000d3c004986 */ /* 0x000fe2000c101506 */
[----:B---3--:R-:W-:-:S03]  /*34a70*/  PRMT R58, R5, 0x7632, R58 ;  /* 0x00007632053a7816 */ /* 0x008fc6000000003a */
[----:B------:R0:W-:Y:S04]  /*34a80*/  @P3 STG.E.U16 desc[UR6][R10.64], R12 ;  /* 0x0000000c0a003986 */ /* 0x0001e8000c101506 */
[----:B------:R1:W-:Y:S01]  /*34a90*/  @P6 STG.E.U16 desc[UR6][R8.64], R5 ;  /* 0x0000000508006986 */ /* 0x0003e2000c101506 */
[----:B------:R-:W-:Y:S01]  /*34aa0*/  ISETP.LT.AND P4, PT, R23, UR38, !P2 ;  /* 0x0000002617007c0c */ /* 0x000fe2000d781270 */
[----:B------:R-:W-:Y:S02]  /*34ab0*/  ULDC.64 UR38, c[0x0][0x228] ;  /* 0x00008a0000267ab9 */ /* 0x000fe40000000a00 */
[----:B0-----:R-:W3:Y:S04]  /*34ac0*/  LDL.LU.64 R10, [R1+0x13b0] ;  /* 0x0013b000010a7983 */ /* 0x001ee80000300a00 */
[----:B-1----:R-:W3:Y:S01]  /*34ad0*/  LDL.LU R5, [R1] ;  /* 0x0000000001057983 */ /* 0x002ee20000300800 */
[----:B------:R-:W-:Y:S01]  /*34ae0*/  ISETP.LT.AND P3, PT, R51, UR40, !P2 ;  /* 0x0000002833007c0c */ /* 0x000fe2000d761270 */
[----:B------:R-:W-:Y:S01]  /*34af0*/  IMAD.WIDE R60, R59, 0x2, R52 ;  /* 0x000000023b3c7825 */ /* 0x000fe200078e0234 */
[----:B------:R-:W-:-:S03]  /*34b00*/  ULDC.64 UR40, c[0x0][0x228] ;  /* 0x00008a0000287ab9 */ /* 0x000fc60000000a00 */
[----:B------:R-:W-:Y:S01]  /*34b10*/  VIADD R8, R27, 0x8 ;  /* 0x000000081b087836 */ /* 0x000fe20000000000 */
[----:B------:R0:W-:Y:S04]  /*34b20*/  @P5 STG.E.U16 desc[UR6][R60.64], R58 ;  /* 0x0000003a3c005986 */ /* 0x0001e8000c101506 */
[C---:B------:R-:W-:Y:S02]  /*34b30*/  ISETP.LT.AND P6, PT, R8.reuse, UR39, !P0 ;  /* 0x0000002708007c0c */ /* 0x040fe4000c7c1270 */
[C---:B------:R-:W-:Y:S02]  /*34b40*/  ISETP.LT.AND P5, PT, R8.reuse, UR41, !P1 ;  /* 0x0000002908007c0c */ /* 0x040fe4000cfa1270 */
[----:B------:R-:W-:Y:S01]  /*34b50*/  ISETP.GE.AND P2, PT, R8, UR4, PT ;  /* 0x0000000408007c0c */ /* 0x000fe2000bf46270 */
[----:B------:R-:W-:Y:S01]  /*34b60*/  IMAD.WIDE R8, R59, 0x2, R56 ;  /* 0x000000023b087825 */ /* 0x000fe200078e0238 */
[----:B------:R-:W-:-:S03]  /*34b70*/  ULDC UR4, c[0x0][0x22c] ;  /* 0x00008b0000047ab9 */ /* 0x000fc60000000800 */
[----:B0-----:R-:W-:Y:S01]  /*34b80*/  IMAD.WIDE R60, R59, 0x2, R54 ;  /* 0x000000023b3c7825 */ /* 0x001fe200078e0236 */
[----:B------:R-:W-:-:S03]  /*34b90*/  PRMT R14, R15, 0x7632, R14 ;  /* 0x000076320f0e7816 */ /* 0x000fc6000000000e */
[----:B------:R-:W-:Y:S01]  /*34ba0*/  VIADD R58, R59, UR18 ;  /* 0x000000123b3a7c36 */ /* 0x000fe20008000000 */
[----:B------:R-:W-:Y:S03]  /*34bb0*/  @P4 STG.E.U16 desc[UR6][R60.64], R15 ;  /* 0x0000000f3c004986 */ /* 0x000fe6000c101506 */
[----:B------:R-:W-:Y:S01]  /*34bc0*/  IMAD.WIDE R12, R58, 0x2, R2 ;  /* 0x000000023a0c7825 */ /* 0x000fe200078e0202 */
[----:B------:R0:W-:Y:S04]  /*34bd0*/  @P3 STG.E.U16 desc[UR6][R8.64], R14 ;  /* 0x0000000e08003986 */ /* 0x0001e8000c101506 */
[----:B0-----:R-:W4:Y:S01]  /*34be0*/  LDL.LU.64 R8, [R1+0x13a8] ;  /* 0x0013a80001087983 */ /* 0x001f220000300a00 */
        /* <DEDUP_REMOVED lines=18> */
[----:B------:R-:W-:Y:S02]  /*34d10*/  PRMT R58, R4, 0x7632, R58 ;  /* 0x00007632043a7816 */ /* 0x000fe4000000003a */
[----:B---3--:R-:W-:Y:S01]  /*34d20*/  PRMT R11, R5, 0x7632, R11 ;  /* 0x00007632050b7816 */ /* 0x008fe2000000000b */
[----:B------:R0:W-:Y:S04]  /*34d30*/  @P4 STG.E.U16 desc[UR6][R60.64], R5 ;  /* 0x000000053c004986 */ /* 0x0001e8000c101506 */
[----:B------:R1:W-:Y:S01]  /*34d40*/  @P3 STG.E.U16 desc[UR6][R14.64], R11 ;  /* 0x0000000b0e003986 */ /* 0x0003e2000c101506 */
[----:B------:R-:W-:Y:S01]  /*34d50*/  ISETP.LT.AND P4, PT, R23, UR46, !P2 ;  /* 0x0000002e17007c0c */ /* 0x000fe2000d781270 */
[----:B------:R-:W-:-:S02]  /*34d60*/  ULDC.64 UR46, c[0x0][0x228] ;  /* 0x00008a00002e7ab9 */ /* 0x000fc40000000a00 */
[----:B------:R3:W-:Y:S04]  /*34d70*/  @P6 STG.E.U16 desc[UR6][R12.64], R4 ;  /* 0x000000040c006986 */ /* 0x0007e8000c101506 */
[----:B0-----:R-:W2:Y:S04]  /*34d80*/  LDL.LU R5, [R1+0x13a0] ;  /* 0x0013a00001057983 */ /* 0x001ea80000300800 */
[----:B-1----:R-:W2:Y:S01]  /*34d90*/  LDL.LU R11, [R1+0x4] ;  /* 0x00000400010b7983 */ /* 0x002ea20000300800 */
[----:B------:R-:W-:-:S04]  /*34da0*/  IMAD.WIDE R60, R59, 0x2, R52 ;  /* 0x000000023b3c7825 */ /* 0x000fc800078e0234 */
[----:B---3--:R-:W-:Y:S01]  /*34db0*/  VIADD R4, R27, 0xa ;  /* 0x0000000a1b047836 */ /* 0x008fe20000000000 */
[----:B------:R-:W-:Y:S01]  /*34dc0*/  ISETP.LT.AND P3, PT, R51, UR48, !P2 ;  /* 0x0000003033007c0c */ /* 0x000fe2000d761270 */
[----:B------:R0:W-:Y:S01]  /*34dd0*/  @P5 STG.E.U16 desc[UR6][R60.64], R58 ;  /* 0x0000003a3c005986 */ /* 0x0001e2000c101506 */
[C---:B------:R-:W-:Y:S01]  /*34de0*/  IMAD.WIDE R14, R59.reuse, 0x2, R56 ;  /* 0x000000023b0e7825 */ /* 0x040fe200078e0238 */
[----:B------:R-:W-:Y:S01]  /*34df0*/  ULDC.64 UR48, c[0x0][0x228] ;  /* 0x00008a0000307ab9 */ /* 0x000fe20000000a00 */
[----:B------:R-:W-:Y:S02]  /*34e00*/  ISETP.LT.AND P6, PT, R4, UR47, !P0 ;  /* 0x0000002f04007c0c */ /* 0x000fe4000c7c1270 */
[C---:B0-----:R-:W-:Y:S02]  /*34e10*/  VIADD R58, R59.reuse, UR18 ;  /* 0x000000123b3a7c36 */ /* 0x041fe40008000000 */
[----:B------:R-:W-:Y:S01]  /*34e20*/  IMAD.WIDE R60, R59, 0x2, R54 ;  /* 0x000000023b3c7825 */ /* 0x000fe200078e0236 */
[----:B----4-:R-:W-:-:S03]  /*34e30*/  PRMT R59, R8, 0x7632, R59 ;  /* 0x00007632083b7816 */ /* 0x010fc6000000003b */
[----:B------:R-:W-:Y:S01]  /*34e40*/  IMAD.WIDE R12, R58, 0x2, R2 ;  /* 0x000000023a0c7825 */ /* 0x000fe200078e0202 */
[----:B------:R-:W-:Y:S01]  /*34e50*/  @P4 STG.E.U16 desc[UR6][R60.64], R8 ;  /* 0x000000083c004986 */ /* 0x000fe2000c101506 */
[C---:B------:R-:W-:Y:S02]  /*34e60*/  ISETP.LT.AND P5, PT, R4.reuse, UR49, !P1 ;  /* 0x0000003104007c0c */ /* 0x040fe4000cfa1270 */
[----:B------:R-:W-:Y:S01]  /*34e70*/  ISETP.GE.AND P2, PT, R4, UR4, PT ;  /* 0x0000000404007c0c */ /* 0x000fe2000bf46270 */
[----:B------:R-:W-:Y:S01]  /*34e80*/  @P3 STG.E.U16 desc[UR6][R14.64], R59 ;  /* 0x0000003b0e003986 */ /* 0x000fe2000c101506 */
[----:B------:R-:W-:Y:S01]  /*34e90*/  ULDC UR4, c[0x0][0x22c] ;  /* 0x00008b0000047ab9 */ /* 0x000fe20000000800 */
[----:B--2---:R-:W-:Y:S02]  /*34ea0*/  PRMT R4, R7, 0x7632, R4 ;  /* 0x0000763207047816 */ /* 0x004fe40000000004 */
[----:B------:R0:W-:Y:S04]  /*34eb0*/  @P6 STG.E.U16 desc[UR6][R12.64], R7 ;  /* 0x000000070c006986 */ /* 0x0001e8000c101506 */
[----:B0-----:R-:W2:Y:S01]  /*34ec0*/  LDL.LU R7, [R1+0x18] ;  /* 0x0000180001077983 */ /* 0x001ea20000300800 */
[----:B------:R-:W-:Y:S01]  /*34ed0*/  ISETP.LT.AND P4, PT, R23, UR30, !P2 ;  /* 0x0000001e17007c0c */ /* 0x000fe2000d781270 */
[C---:B------:R-:W-:Y:S01]  /*34ee0*/  IMAD.WIDE R60, R58.reuse, 0x2, R52 ;  /* 0x000000023a3c7825 */ /* 0x040fe200078e0234 */
[----:B------:R-:W-:Y:S01]  /*34ef0*/  ISETP.LT.AND P3, PT, R51, UR32, !P2 ;  /* 0x0000002033007c0c */ /* 0x000fe2000d761270 */
[----:B------:R-:W-:Y:S01]  /*34f00*/  ULDC.64 UR30, c[0x0][0x228] ;  /* 0x00008a00001e7ab9 */ /* 0x000fe20000000a00 */
[----:B------:R-:W-:Y:S01]  /*34f10*/  ULDC.64 UR32, c[0x0][0x228] ;  /* 0x00008a0000207ab9 */ /* 0x000fe20000000a00 */
[----:B------:R-:W-:Y:S01]  /*34f20*/  VIADD R8, R27, 0xb ;  /* 0x0000000b1b087836 */ /* 0x000fe20000000000 */
[----:B------:R0:W-:Y:S01]  /*34f30*/  @P5 STG.E.U16 desc[UR6][R60.64], R4 ;  /* 0x000000043c005986 */ /* 0x0001e2000c101506 */
[----:B------:R-:W-:-:S03]  /*34f40*/  IMAD.WIDE R14, R58, 0x2, R54 ;  /* 0x000000023a0e7825 */ /* 0x000fc600078e0236 */
[C---:B------:R-:W-:Y:S02]  /*34f50*/  ISETP.LT.AND P6, PT, R8.reuse, UR31, !P0 ;  /* 0x0000001f08007c0c */ /* 0x040fe4000c7c1270 */
[----:B------:R-:W-:Y:S01]  /*34f60*/  ISETP.LT.AND P5, PT, R8, UR33, !P1 ;  /* 0x0000002108007c0c */ /* 0x000fe2000cfa1270 */
[----:B------:R-:W-:Y:S01]  /*34f70*/  IMAD.WIDE R12, R58, 0x2, R56 ;  /* 0x000000023a0c7825 */ /* 0x000fe200078e0238 */
[----:B------:R-:W-:Y:S01]  /*34f80*/  ISETP.GE.AND P2, PT, R8, UR4, PT ;  /* 0x0000000408007c0c */ /* 0x000fe2000bf46270 */
[----:B------:R-:W-:Y:S02]  /*34f90*/  ULDC UR4, c[0x0][0x22c] ;  /* 0x00008b0000047ab9 */ /* 0x000fe40000000800 */
[----:B0-----:R-:W-:-:S04]  /*34fa0*/  VIADD R4, R58, UR18 ;  /* 0x000000123a047c36 */ /* 0x001fc80008000000 */
[----:B------:R-:W-:-:S04]  /*34fb0*/  IMAD.WIDE R60, R4, 0x2, R2 ;  /* 0x00000002043c7825 */ /* 0x000fc800078e0202 */
[----:B------:R-:W-:Y:S01]  /*34fc0*/  IMAD.WIDE R58, R4, 0x2, R52 ;  /* 0x00000002043a7825 */ /* 0x000fe200078e0234 */
[----:B------:R-:W-:Y:S01]  /*34fd0*/  PRMT R8, R11, 0x7632, R8 ;  /* 0x000076320b087816 */ /* 0x000fe20000000008 */
[----:B------:R0:W-:Y:S01]  /*34fe0*/  @P4 STG.E.U16 desc[UR6][R14.64], R11 ;  /* 0x0000000b0e004986 */ /* 0x0001e2000c101506 */
[----:B------:R-:W-:Y:S02]  /*34ff0*/  PRMT R10, R5, 0x7632, R10 ;  /* 0x00007632050a7816 */ /* 0x000fe4000000000a */
[----:B------:R-:W-:Y:S01]  /*35000*/  ISETP.LT.AND P4, PT, R23, UR34, !P2 ;  /* 0x0000002217007c0c */ /* 0x000fe2000d781270 */
[----:B------:R1:W-:Y:S01]  /*35010*/  @P3 STG.E.U16 desc[UR6][R12.64], R8 ;  /* 0x000000080c003986 */ /* 0x0003e2000c101506 */
[----:B------:R-:W-:Y:S01]  /*35020*/  ISETP.LT.AND P3, PT, R51, UR36, !P2 ;  /* 0x0000002433007c0c */ /* 0x000fe2000d761270 */
[----:B------:R-:W-:Y:S01]  /*35030*/  ULDC.64 UR34, c[0x0][0x228] ;  /* 0x00008a0000227ab9 */ /* 0x000fe20000000a00 */
[----:B------:R-:W-:Y:S01]  /*35040*/  ULDC.64 UR36, c[0x0][0x228] ;  /* 0x00008a0000247ab9 */ /* 0x000fe20000000a00 */
[----:B------:R3:W-:Y:S04]  /*35050*/  @P6 STG.E.U16 desc[UR6][R60.64], R5 ;  /* 0x000000053c006986 */ /* 0x0007e8000c101506 */
[----:B0-----:R-:W4:Y:S01]  /*35060*/  LDL.LU.64 R14, [R1+0x1398] ;  /* 0x00139800010e7983 */ /* 0x001f220000300a00 */
[----:B-1----:R-:W-:-:S03]  /*35070*/  VIADD R8, R27, 0xc ;  /* 0x0000000c1b087836 */ /* 0x002fc60000000000 */
[----:B------:R0:W-:Y:S02]  /*35080*/  @P5 STG.E.U16 desc[UR6][R58.64], R10 ;  /* 0x0000000a3a005986 */ /* 0x0001e4000c101506 */
[----:B------:R-:W-:Y:S01]  /*35090*/  ISETP.LT.AND P6, PT, R8, UR35, !P0 ;  /* 0x0000002308007c0c */ /* 0x000fe2000c7c1270 */
[----:B---3--:R-:W-:Y:S01]  /*350a0*/  VIADD R5, R4, UR18 ;  /* 0x0000001204057c36 */ /* 0x008fe20008000000 */
[----:B------:R-:W-:Y:S01]  /*350b0*/  ISETP.LT.AND P5, PT, R8, UR37, !P1 ;  /* 0x0000002508007c0c */ /* 0x000fe2000cfa1270 */
[C---:B------:R-:W-:Y:S01]  /*350c0*/  IMAD.WIDE R60, R4.reuse, 0x2, R56 ;  /* 0x00000002043c7825 */ /* 0x040fe200078e0238 */
[----:B------:R-:W3:Y:S03]  /*350d0*/  LDL.LU.64 R12, [R1+0x1390] ;  /* 0x00139000010c7983 */ /* 0x000ee60000300a00 */
[----:B0-----:R-:W-:Y:S01]  /*350e0*/  IMAD.WIDE R10, R4, 0x2, R54 ;  /* 0x00000002040a7825 */ /* 0x001fe200078e0236 */
[----:B------:R-:W-:-:S02]  /*350f0*/  PRMT R4, R9, 0x7632, R4 ;  /* 0x0000763209047816 */ /* 0x000fc40000000004 */
[----:B------:R-:W-:Y:S01]  /*35100*/  ISETP.GE.AND P2, PT, R8, UR4, PT ;  /* 0x0000000408007c0c */ /* 0x000fe2000bf46270 */
[----:B------:R-:W-:Y:S01]  /*35110*/  IMAD.WIDE R58, R5, 0x2, R2 ;  /* 0x00000002053a7825 */ /* 0x000fe200078e0202 */
[----:B------:R0:W-:Y:S01]  /*35120*/  @P4 STG.E.U16 desc[UR6][R10.64], R9 ;  /* 0x000000090a004986 */ /* 0x0001e2000c101506 */
[----:B------:R-:W-:-:S03]  /*35130*/  ULDC UR4, c[0x0][0x22c] ;  /* 0x00008b0000047ab9 */ /* 0x000fc60000000800 */
[----:B------:R1:W-:Y:S01]  /*35140*/  @P3 STG.E.U16 desc[UR6][R60.64], R4 ;  /* 0x000000043c003986 */ /* 0x0003e2000c101506 */
[----:B------:R-:W-:Y:S01]  /*35150*/  ISETP.LT.AND P4, PT, R23, UR38, !P2 ;  /* 0x0000002617007c0c */ /* 0x000fe2000d781270 */
[----:B------:R-:W-:Y:S01]  /*35160*/  ULDC.64 UR38, c[0x0][0x228] ;  /* 0x00008a0000267ab9 */ /* 0x000fe20000000a00 */
[----:B------:R-:W-:Y:S01]  /*35170*/  ISETP.LT.AND P3, PT, R51, UR40, !P2 ;  /* 0x0000002833007c0c */ /* 0x000fe2000d761270 */
[----:B------:R-:W-:Y:S01]  /*35180*/  ULDC.64 UR40, c[0x0][0x228] ;  /* 0x00008a0000287ab9 */ /* 0x000fe20000000a00 */
[----:B0-----:R-:W-:Y:S01]  /*35190*/  IMAD.WIDE R8, R5, 0x2, R52 ;  /* 0x0000000205087825 */ /* 0x001fe200078e0234 */
[----:B------:R-:W4:Y:S03]  /*351a0*/  LDL.LU.64 R10, [R1+0x1388] ;  /* 0x00138800010a7983 */ /* 0x000f260000300a00 */
[----:B-1----:R-:W-:-:S05]  /*351b0*/  VIADD R4, R27, 0xd ;  /* 0x0000000d1b047836 */ /* 0x002fca0000000000 */
[C---:B------:R-:W-:Y:S02]  /*351c0*/  ISETP.GE.AND P2, PT, R4.reuse, UR4, PT ;  /* 0x0000000404007c0c */ /* 0x040fe4000bf46270 */
[----:B--2---:R-:W-:Y:S01]  /*351d0*/  PRMT R6, R7, 0x7632, R6 ;  /* 0x0000763207067816 */ /* 0x004fe20000000006 */
[----:B------:R-:W-:Y:S01]  /*351e0*/  @P6 STG.E.U16 desc[UR6][R58.64], R7 ;  /* 0x000000073a006986 */ /* 0x000fe2000c101506 */
[C---:B------:R-:W-:Y:S01]  /*351f0*/  ISETP.LT.AND P6, PT, R4.reuse, UR39, !P0 ;  /* 0x0000002704007c0c */ /* 0x040fe2000c7c1270 */
[----:B------:R-:W-:Y:S01]  /*35200*/  IMAD.WIDE R60, R5, 0x2, R56 ;  /* 0x00000002053c7825 */ /* 0x000fe200078e0238 */
[----:B------:R-:W-:Y:S01]  /*35210*/  ULDC UR4, c[0x0][0x22c] ;  /* 0x00008b0000047ab9 */ /* 0x000fe20000000800 */
[----:B------:R0:W-:Y:S01]  /*35220*/  @P5 STG.E.U16 desc[UR6][R8.64], R6 ;  /* 0x0000000608005986 */ /* 0x0001e2000c101506 */
[----:B------:R-:W-:-:S03]  /*35230*/  ISETP.LT.AND P5, PT, R4, UR41, !P1 ;  /* 0x0000002904007c0c */ /* 0x000fc6000cfa1270 */
[----:B------:R-:W2:Y:S01]  /*35240*/  LDL.LU R4, [R1+0x8] ;  /* 0x0000080001047983 */ /* 0x000ea20000300800 */
[----:B0-----:R-:W-:-:S05]  /*35250*/  IMAD.WIDE R6, R5, 0x2, R54 ;  /* 0x0000000205067825 */ /* 0x001fca00078e0236 */
[----:B--2---:R0:W-:Y:S04]  /*35260*/  @P4 STG.E.U16 desc[UR6][R6.64], R4 ;  /* 0x0000000406004986 */ /* 0x0041e8000c101506 */
[----:B0-----:R-:W2:Y:S01]  /*35270*/  LDL.LU.64 R6, [R1+0x1380] ;  /* 0x0013800001067983 */ /* 0x001ea20000300a00 */
[----:B------:R-:W-:-:S05]  /*35280*/  PRMT R9, R4, 0x7632, R9 ;  /* 0x0000763204097816 */ /* 0x000fca0000000009 */
[----:B------:R0:W-:Y:S04]  /*35290*/  @P3 STG.E.U16 desc[UR6][R60.64], R9 ;  /* 0x000000093c003986 */ /* 0x0001e8000c101506 */
[----:B0-----:R-:W3:Y:S01]  /*352a0*/  LDL.LU R61, [R1+0x1c] ;  /* 0x00001c00013d7983 */ /* 0x001ee20000300800 */
[----:B------:R-:W-:-:S04]  /*352b0*/  VIADD R8, R5, UR18 ;  /* 0x0000001205087c36 */ /* 0x000fc80008000000 */
[----:B------:R-:W-:-:S04]  /*352c0*/  IMAD.WIDE R58, R8, 0x2, R2 ;  /* 0x00000002083a7825 */ /* 0x000fc800078e0202 */
[----:B------:R-:W-:Y:S01]  /*352d0*/  IMAD.WIDE R4, R8, 0x2, R52 ;  /* 0x0000000208047825 */ /* 0x000fe200078e0234 */
[----:B------:R-:W-:Y:S01]  /*352e0*/  ISETP.LT.AND P4, PT, R23, UR42, !P2 ;  /* 0x0000002a17007c0c */ /* 0x000fe2000d781270 */
[----:B------:R-:W-:Y:S02]  /*352f0*/  ULDC.64 UR42, c[0x0][0x228] ;  /* 0x00008a00002a7ab9 */ /* 0x000fe40000000a00 */
[----:B------:R-:W-:Y:S01]  /*35300*/  VIADD R9, R27, 0xe ;  /* 0x0000000e1b097836 */ /* 0x000fe20000000000 */
[----:B------:R-:W-:Y:S01]  /*35310*/  ISETP.LT.AND P3, PT, R51, UR44, !P2 ;  /* 0x0000002c33007c0c */ /* 0x000fe2000d761270 */
[----:B------:R-:W-:Y:S01]  /*35320*/  ULDC.64 UR44, c[0x0][0x228] ;  /* 0x00008a00002c7ab9 */ /* 0x000fe20000000a00 */
[----:B----4-:R-:W-:Y:S02]  /*35330*/  PRMT R60, R10, 0x7632, R60 ;  /* 0x000076320a3c7816 */ /* 0x010fe4000000003c */
[C---:B------:R-:W-:Y:S01]  /*35340*/  ISETP.GE.AND P2, PT, R9.reuse, UR4, PT ;  /* 0x0000000409007c0c */ /* 0x040fe2000bf46270 */
[----:B------:R-:W-:Y:S01]  /*35350*/  ULDC UR4, c[0x0][0x22c] ;  /* 0x00008b0000047ab9 */ /* 0x000fe20000000800 */
[----:B--2---:R-:W-:Y:S01]  /*35360*/  PRMT R15, R6, 0x7632, R15 ;  /* 0x00007632060f7816 */ /* 0x004fe2000000000f */
[----:B------:R-:W-:Y:S04]  /*35370*/  @P6 STG.E.U16 desc[UR6][R58.64], R6 ;  /* 0x000000063a006986 */ /* 0x000fe8000c101506 */
[----:B------:R0:W-:Y:S04]  /*35380*/  @P5 STG.E.U16 desc[UR6][R4.64], R15 ;  /* 0x0000000f04005986 */ /* 0x0001e8000c101506 */
[----:B0-----:R-:W2:Y:S01]  /*35390*/  LDL.LU R15, [R1+0xc] ;  /* 0x00000c00010f7983 */ /* 0x001ea20000300800 */
[C---:B------:R-:W-:Y:S01]  /*353a0*/  ISETP.LT.AND P6, PT, R9.reuse, UR43, !P0 ;  /* 0x0000002b09007c0c */ /* 0x040fe2000c7c1270 */
[C---:B------:R-:W-:Y:S01]  /*353b0*/  VIADD R6, R8.reuse, UR18 ;  /* 0x0000001208067c36 */ /* 0x040fe20008000000 */
[----:B------:R-:W-:Y:S01]  /*353c0*/  ISETP.LT.AND P5, PT, R9, UR45, !P1 ;  /* 0x0000002d09007c0c */ /* 0x000fe2000cfa1270 */
[----:B------:R-:W-:-:S04]  /*353d0*/  IMAD.WIDE R4, R8, 0x2, R54 ;  /* 0x0000000208047825 */ /* 0x000fc800078e0236 */
[----:B------:R-:W-:Y:S01]  /*353e0*/  IMAD.WIDE R58, R8, 0x2, R56 ;  /* 0x00000002083a7825 */ /* 0x000fe200078e0238 */
[----:B------:R0:W-:Y:S03]  /*353f0*/  @P4 STG.E.U16 desc[UR6][R4.64], R10 ;  /* 0x0000000a04004986 */ /* 0x0001e6000c101506 */
[----:B------:R-:W-:Y:S01]  /*35400*/  IMAD.WIDE R8, R6, 0x2, R2 ;  /* 0x0000000206087825 */ /* 0x000fe200078e0202 */
[----:B------:R-:W-:Y:S04]  /*35410*/  @P3 STG.E.U16 desc[UR6][R58.64], R60 ;  /* 0x0000003c3a003986 */ /* 0x000fe8000c101506 */
[----:B---3--:R1:W-:Y:S01]  /*35420*/  @P6 STG.E.U16 desc[UR6][R8.64], R61 ;  /* 0x0000003d08006986 */ /* 0x0083e2000c101506 */
[----:B0-----:R-:W-:-:S03]  /*35430*/  PRMT R10, R61, 0x7632, R10 ;  /* 0x000076323d0a7816 */ /* 0x001fc6000000000a */
[----:B-1----:R-:W3:Y:S01]  /*35440*/  LDL.LU R61, [R1+0x90] ;  /* 0x00009000013d7983 */ /* 0x002ee20000300800 */
        /* <DEDUP_REMOVED lines=9> */
[C---:B------:R-:W-:Y:S02]  /*354e0*/  ISETP.LT.AND P5, PT, R8.reuse, UR49, !P1 ;  /* 0x0000003108007c0c */ /* 0x040fe4000cfa1270 */
[----:B------:R-:W-:Y:S01]  /*354f0*/  ISETP.GE.AND P2, PT, R8, UR4, PT ;  /* 0x0000000408007c0c */ /* 0x000fe2000bf46270 */
[----:B------:R-:W-:Y:S01]  /*35500*/  ULDC UR4, c[0x0][0x22c] ;  /* 0x00008b0000047ab9 */ /* 0x000fe20000000800 */
[C---:B0-----:R-:W-:Y:S02]  /*35510*/  VIADD R10, R6.reuse, UR18 ;  /* 0x00000012060a7c36 */ /* 0x041fe40008000000 */
[----:B------:R-:W-:Y:S01]  /*35520*/  IMAD.WIDE R4, R6, 0x2, R56 ;  /* 0x0000000206047825 */ /* 0x000fe200078e0238 */
[----:B------:R-:W-:-:S03]  /*35530*/  PRMT R60, R7, 0x7632, R60 ;  /* 0x00007632073c7816 */ /* 0x000fc6000000003c */
[C---:B------:R-:W-:Y:S01]  /*35540*/  IMAD.WIDE R8, R10.reuse, 0x2, R2 ;  /* 0x000000020a087825 */ /* 0x040fe200078e0202 */
[----:B--2---:R-:W-:Y:S01]  /*35550*/  PRMT R6, R15, 0x7632, R6 ;  /* 0x000076320f067816 */ /* 0x004fe20000000006 */
[----:B------:R0:W-:Y:S01]  /*35560*/  @P4 STG.E.U16 desc[UR6][R58.64], R15 ;  /* 0x0000000f3a004986 */ /* 0x0001e2000c101506 */
[----:B------:R-:W-:Y:S01]  /*35570*/  ISETP.LT.AND P4, PT, R23, UR30, !P2 ;  /* 0x0000001e17007c0c */ /* 0x000fe2000d781270 */
[----:B------:R-:W-:Y:S02]  /*35580*/  ULDC.64 UR30, c[0x0][0x228] ;  /* 0x00008a00001e7ab9 */ /* 0x000fe40000000a00 */
[----:B------:R1:W-:Y:S01]  /*35590*/  @P3 STG.E.U16 desc[UR6][R4.64], R6 ;  /* 0x0000000604003986 */ /* 0x0003e2000c101506 */
[----:B------:R-:W-:Y:S01]  /*355a0*/  ISETP.LT.AND P3, PT, R51, UR32, !P2 ;  /* 0x0000002033007c0c */ /* 0x000fe2000d761270 */
[----:B------:R-:W-:Y:S02]  /*355b0*/  ULDC.64 UR32, c[0x0][0x228] ;  /* 0x00008a0000207ab9 */ /* 0x000fe40000000a00 */
[----:B------:R2:W-:Y:S01]  /*355c0*/  @P6 STG.E.U16 desc[UR6][R8.64], R7 ;  /* 0x0000000708006986 */ /* 0x0005e2000c101506 */
[----:B0-----:R-:W-:-:S03]  /*355d0*/  IMAD.WIDE R58, R10, 0x2, R52 ;  /* 0x000000020a3a7825 */ /* 0x001fc600078e0234 */
[----:B------:R-:W4:Y:S01]  /*355e0*/  LDL.LU R15, [R1+0x80] ;  /* 0x00008000010f7983 */ /* 0x000f220000300800 */
[----:B-1----:R-:W-:-:S03]  /*355f0*/  VIADD R6, R27, 0x10 ;  /* 0x000000101b067836 */ /* 0x002fc60000000000 */
[----:B------:R0:W-:Y:S01]  /*35600*/  @P5 STG.E.U16 desc[UR6][R58.64], R60 ;  /* 0x0000003c3a005986 */ /* 0x0001e2000c101506 */
[----:B------:R-:W-:Y:S01]  /*35610*/  IMAD.WIDE R4, R10, 0x2, R54 ;  /* 0x000000020a047825 */ /* 0x000fe200078e0236 */
[C---:B------:R-:W-:Y:S02]  /*35620*/  ISETP.LT.AND P6, PT, R6.reuse, UR31, !P0 ;  /* 0x0000001f06007c0c */ /* 0x040fe4000c7c1270 */
[C---:B------:R-:W-:Y:S02]  /*35630*/  ISETP.LT.AND P5, PT, R6.reuse, UR33, !P1 ;  /* 0x0000002106007c0c */ /* 0x040fe4000cfa1270 */
[----:B------:R-:W-:Y:S01]  /*35640*/  ISETP.GE.AND P2, PT, R6, UR4, PT ;  /* 0x0000000406007c0c */ /* 0x000fe2000bf46270 */
[C---:B--2---:R-:W-:Y:S01]  /*35650*/  IMAD.WIDE R6, R10.reuse, 0x2, R56 ;  /* 0x000000020a067825 */ /* 0x044fe200078e0238 */
[----:B0-----:R-:W-:Y:S01]  /*35660*/  PRMT R59, R11, 0x7632, R59 ;  /* 0x000076320b3b7816 */ /* 0x001fe2000000003b */
[----:B------:R-:W-:Y:S02]  /*35670*/  @P4 STG.E.U16 desc[UR6][R4.64], R11 ;  /* 0x0000000b04004986 */ /* 0x000fe4000c101506 */
[----:B------:R-:W-:Y:S01]  /*35680*/  VIADD R58, R10, UR18 ;  /* 0x000000120a3a7c36 */ /* 0x000fe20008000000 */
[----:B------:R-:W-:Y:S01]  /*35690*/  ULDC UR4, c[0x0][0x22c] ;  /* 0x00008b0000047ab9 */ /* 0x000fe20000000800 */
[----:B------:R0:W-:Y:S04]  /*356a0*/  @P3 STG.E.U16 desc[UR6][R6.64], R59 ;  /* 0x0000003b06003986 */ /* 0x0001e8000c101506 */
[----:B0-----:R-:W2:Y:S01]  /*356b0*/  LDL.LU R59, [R1+0x120] ;  /* 0x00012000013b7983 */ /* 0x001ea20000300800 */
[----:B------:R-:W-:-:S03]  /*356c0*/  IMAD.WIDE R8, R58, 0x2, R2 ;  /* 0x000000023a087825 */ /* 0x000fc600078e0202 */
[----:B------:R-:W2:Y:S01]  /*356d0*/  LDL.LU R60, [R1+0x70] ;  /* 0x00007000013c7983 */ /* 0x000ea20000300800 */
[----:B---3--:R-:W-:-:S03]  /*356e0*/  PRMT R10, R61, 0x7632, R10 ;  /* 0x000076323d0a7816 */ /* 0x008fc6000000000a */
[----:B------:R0:W-:Y:S04]  /*356f0*/  @P6 STG.E.U16 desc[UR6][R8.64], R61 ;  /* 0x0000003d08006986 */ /* 0x0001e8000c101506 */
[----:B0-----:R-:W3:Y:S01]  /*35700*/  LDL.LU R61, [R1+0x94] ;  /* 0x00009400013d7983 */ /* 0x001ee20000300800 */
[----:B------:R-:W-:Y:S01]  /*35710*/  ISETP.LT.AND P4, PT, R23, UR34, !P2 ;  /* 0x0000002217007c0c */ /* 0x000fe2000d781270 */
[----:B------:R-:W-:Y:S01]  /*35720*/  VIADD R8, R27, 0x11 ;  /* 0x000000111b087836 */ /* 0x000fe20000000000 */
[----:B------:R-:W-:Y:S01]  /*35730*/  ULDC.64 UR34, c[0x0][0x228] ;  /* 0x00008a0000227ab9 */ /* 0x000fe20000000a00 */
[----:B------:R-:W-:Y:S01]  /*35740*/  IMAD.WIDE R4, R58, 0x2, R52 ;  /* 0x000000023a047825 */ /* 0x000fe200078e0234 */
[----:B------:R-:W-:Y:S01]  /*35750*/  ISETP.LT.AND P3, PT, R51, UR36, !P2 ;  /* 0x0000002433007c0c */ /* 0x000fe2000d761270 */
[----:B------:R-:W-:Y:S01]  /*35760*/  ULDC.64 UR36, c[0x0][0x228] ;  /* 0x00008a0000247ab9 */ /* 0x000fe20000000a00 */
[----:B------:R-:W-:Y:S01]  /*35770*/  ISETP.LT.AND P6, PT, R8, UR35, !P0 ;  /* 0x0000002308007c0c */ /* 0x000fe2000c7c1270 */
[----:B------:R-:W-:Y:S01]  /*35780*/  IMAD.WIDE R6, R58, 0x2, R54 ;  /* 0x000000023a067825 */ /* 0x000fe200078e0236 */
[----:B------:R0:W-:Y:S01]  /*35790*/  @P5 STG.E.U16 desc[UR6][R4.64], R10 ;  /* 0x0000000a04005986 */ /* 0x0001e2000c101506 */
[----:B------:R-:W-:-:S02]  /*357a0*/  ISETP.LT.AND P5, PT, R8, UR37, !P1 ;  /* 0x0000002508007c0c */ /* 0x000fc4000cfa1270 */
[----:B------:R-:W-:Y:S01]  /*357b0*/  ISETP.GE.AND P2, PT, R8, UR4, PT ;  /* 0x0000000408007c0c */ /* 0x000fe2000bf46270 */
[----:B------:R-:W-:Y:S01]  /*357c0*/  IMAD.WIDE R8, R58, 0x2, R56 ;  /* 0x000000023a087825 */ /* 0x000fe200078e0238 */
[----:B------:R-:W-:-:S03]  /*357d0*/  ULDC UR4, c[0x0][0x22c] ;  /* 0x00008b0000047ab9 */ /* 0x000fc60000000800 */
[----:B0-----:R-:W-:-:S04]  /*357e0*/  VIADD R4, R58, UR18 ;  /* 0x000000123a047c36 */ /* 0x001fc80008000000 */
[C---:B------:R-:W-:Y:S01]  /*357f0*/  IMAD.WIDE R10, R4.reuse, 0x2, R2 ;  /* 0x00000002040a7825 */ /* 0x040fe200078e0202 */
[----:B----4-:R-:W-:Y:S02]  /*35800*/  PRMT R5, R15, 0x7632, R5 ;  /* 0x000076320f057816 */ /* 0x010fe40000000005 */
[----:B--2---:R-:W-:Y:S01]  /*35810*/  PRMT R58, R59, 0x7632, R58 ;  /* 0x000076323b3a7816 */ /* 0x004fe2000000003a */
[----:B------:R0:W-:Y:S04]  /*35820*/  @P4 STG.E.U16 desc[UR6][R6.64], R59 ;  /* 0x0000003b06004986 */ /* 0x0001e8000c101506 */
[----:B------:R1:W-:Y:S04]  /*35830*/  @P3 STG.E.U16 desc[UR6][R8.64], R58 ;  /* 0x0000003a08003986 */ /* 0x0003e8000c101506 */
[----:B0-----:R-:W2:Y:S04]  /*35840*/  LDL.LU R59, [R1+0x124] ;  /* 0x00012400013b7983 */ /* 0x001ea80000300800 */
[----:B------:R0:W-:Y:S01]  /*35850*/  @P6 STG.E.U16 desc[UR6][R10.64], R15 ;  /* 0x0000000f0a006986 */ /* 0x0001e2000c101506 */
[----:B------:R-:W-:Y:S01]  /*35860*/  ISETP.LT.AND P4, PT, R23, UR38, !P2 ;  /* 0x0000002617007c0c */ /* 0x000fe2000d781270 */
[----:B-1----:R-:W-:Y:S01]  /*35870*/  VIADD R8, R27, 0x12 ;  /* 0x000000121b087836 */ /* 0x002fe20000000000 */
[----:B------:R-:W-:Y:S01]  /*35880*/  ULDC.64 UR38, c[0x0][0x228] ;  /* 0x00008a0000267ab9 */ /* 0x000fe20000000a00 */
[----:B------:R-:W-:Y:S01]  /*35890*/  IMAD.WIDE R6, R4, 0x2, R52 ;  /* 0x0000000204067825 */ /* 0x000fe200078e0234 */
[----:B0-----:R-:W4:Y:S01]  /*358a0*/  LDL.LU R15, [R1+0x84] ;  /* 0x00008400010f7983 */ /* 0x001f220000300800 */
[----:B------:R-:W-:Y:S01]  /*358b0*/  ISETP.LT.AND P3, PT, R51, UR40, !P2 ;  /* 0x0000002833007c0c */ /* 0x000fe2000d761270 */
[----:B------:R-:W-:Y:S01]  /*358c0*/  ULDC.64 UR40, c[0x0][0x228] ;  /* 0x00008a0000287ab9 */ /* 0x000fe20000000a00 */
[C---:B------:R-:W-:Y:S01]  /*358d0*/  ISETP.LT.AND P6, PT, R8.reuse, UR39, !P0 ;  /* 0x0000002708007c0c */ /* 0x040fe2000c7c1270 */
[----:B------:R0:W-:Y:S01]  /*358e0*/  @P5 STG.E.U16 desc[UR6][R6.64], R5 ;  /* 0x0000000506005986 */ /* 0x0001e2000c101506 */
[----:B------:R-:W-:-:S02]  /*358f0*/  ISETP.LT.AND P5, PT, R8, UR41, !P1 ;  /* 0x0000002908007c0c */ /* 0x000fc4000cfa1270 */
[----:B------:R-:W-:Y:S01]  /*35900*/  ISETP.GE.AND P2, PT, R8, UR4, PT ;  /* 0x0000000408007c0c */ /* 0x000fe2000bf46270 */
[----:B------:R-:W-:Y:S01]  /*35910*/  IMAD.WIDE R8, R4, 0x2, R56 ;  /* 0x0000000204087825 */ /* 0x000fe200078e0238 */
[----:B------:R-:W-:Y:S01]  /*35920*/  PRMT R58, R60, 0x7632, R58 ;  /* 0x000076323c3a7816 */ /* 0x000fe2000000003a */
[----:B------:R-:W-:Y:S02]  /*35930*/  ULDC UR4, c[0x0][0x22c] ;  /* 0x00008b0000047ab9 */ /* 0x000fe40000000800 */
[----:B0-----:R-:W-:-:S04]  /*35940*/  IMAD.WIDE R6, R4, 0x2, R54 ;  /* 0x0000000204067825 */ /* 0x001fc800078e0236 */
[----:B------:R-:W-:Y:S01]  /*35950*/  VIADD R5, R4, UR18 ;  /* 0x0000001204057c36 */ /* 0x000fe20008000000 */
[----:B------:R0:W-:Y:S03]  /*35960*/  @P4 STG.E.U16 desc[UR6][R6.64], R60 ;  /* 0x0000003c06004986 */ /* 0x0001e6000c101506 */
[----:B------:R-:W-:Y:S01]  /*35970*/  IMAD.WIDE R10, R5, 0x2, R2 ;  /* 0x00000002050a7825 */ /* 0x000fe200078e0202 */
[----:B------:R-:W-:Y:S01]  /*35980*/  @P3 STG.E.U16 desc[UR6][R8.64], R58 ;  /* 0x0000003a08003986 */ /* 0x000fe2000c101506 */
[----:B---3--:R-:W-:-:S03]  /*35990*/  PRMT R4, R61, 0x7632, R4 ;  /* 0x000076323d047816 */ /* 0x008fc60000000004 */
[----:B0-----:R-:W3:Y:S04]  /*359a0*/  LDL.LU R60, [R1+0x74] ;  /* 0x00007400013c7983 */ /* 0x001ee80000300800 */
        /* <DEDUP_REMOVED lines=8> */
[----:B------:R-:W-:-:S02]  /*35a30*/  ISETP.LT.AND P6, PT, R8, UR43, !P0 ;  /* 0x0000002b08007c0c */ /* 0x000fc4000c7c1270 */
[----:B------:R0:W-:Y:S01]  /*35a40*/  @P5 STG.E.U16 desc[UR6][R6.64], R4 ;  /* 0x0000000406005986 */ /* 0x0001e2000c101506 */
[C---:B------:R-:W-:Y:S02]  /*35a50*/  ISETP.LT.AND P5, PT, R8.reuse, UR45, !P1 ;  /* 0x0000002d08007c0c */ /* 0x040fe4000cfa1270 */
[----:B------:R-:W-:Y:S01]  /*35a60*/  ISETP.GE.AND P2, PT, R8, UR4, PT ;  /* 0x0000000408007c0c */ /* 0x000fe2000bf46270 */
[----:B------:R-:W-:Y:S01]  /*35a70*/  IMAD.WIDE R8, R5, 0x2, R56 ;  /* 0x0000000205087825 */ /* 0x000fe200078e0238 */
[----:B------:R-:W-:-:S03]  /*35a80*/  ULDC UR4, c[0x0][0x22c] ;  /* 0x00008b0000047ab9 */ /* 0x000fc60000000800 */
[----:B0-----:R-:W-:-:S04]  /*35a90*/  IMAD.WIDE R6, R5, 0x2, R54 ;  /* 0x0000000205067825 */ /* 0x001fc800078e0236 */
[----:B------:R-:W-:-:S04]  /*35aa0*/  VIADD R4, R5, UR18 ;  /* 0x0000001205047c36 */ /* 0x000fc80008000000 */
[----:B------:R-:W-:Y:S01]  /*35ab0*/  IMAD.WIDE R10, R4, 0x2, R2 ;  /* 0x00000002040a7825 */ /* 0x000fe200078e0202 */
[----:B--2---:R-:W-:Y:S01]  /*35ac0*/  PRMT R58, R59, 0x7632, R58 ;  /* 0x000076323b3a7816 */ /* 0x004fe2000000003a */
[----:B------:R0:W-:Y:S04]  /*35ad0*/  @P4 STG.E.U16 desc[UR6][R6.64], R59 ;  /* 0x0000003b06004986 */ /* 0x0001e8000c101506 */
[----:B------:R1:W-:Y:S04]  /*35ae0*/  @P3 STG.E.U16 desc[UR6][R8.64], R58 ;  /* 0x0000003a08003986 */ /* 0x0003e8000c101506 */
[----:B0-----:R-:W2:Y:S01]  /*35af0*/  LDL.LU R59, [R1+0x128] ;  /* 0x00012800013b7983 */ /* 0x001ea20000300800 */
[----:B----4-:R-:W-:-:S03]  /*35b00*/  PRMT R5, R15, 0x7632, R5 ;  /* 0x000076320f057816 */ /* 0x010fc60000000005 */
        /* <DEDUP_REMOVED lines=13> */
[----:B------:R-:W-:-:S03]  /*35be0*/  ULDC UR4, c[0x0][0x22c] ;  /* 0x00008b0000047ab9 */ /* 0x000fc60000000800 */
[----:B0-----:R-:W-:-:S04]  /*35bf0*/  IMAD.WIDE R6, R4, 0x2, R54 ;  /* 0x0000000204067825 */ /* 0x001fc800078e0236 */
[----:B------:R-:W-:Y:S01]  /*35c00*/  VIADD R5, R4, UR18 ;  /* 0x0000001204057c36 */ /* 0x000fe20008000000 */
[----:B---3--:R-:W-:Y:S01]  /*35c10*/  PRMT R58, R60, 0x7632, R58 ;  /* 0x000076323c3a7816 */ /* 0x008fe2000000003a */
[----:B------:R0:W-:Y:S02]  /*35c20*/  @P4 STG.E.U16 desc[UR6][R6.64], R60 ;  /* 0x0000003c06004986 */ /* 0x0001e4000c101506 */
[----:B------:R-:W-:Y:S02]  /*35c30*/  IMAD.WIDE R10, R5, 0x2, R2 ;  /* 0x00000002050a7825 */ /* 0x000fe400078e0202 */
[----:B------:R-:W-:Y:S04]  /*35c40*/  @P3 STG.E.U16 desc[UR6][R8.64], R58 ;  /* 0x0000003a08003986 */ /* 0x000fe8000c101506 */
[----:B0-----:R-:W3:Y:S01]  /*35c50*/  LDL.LU R60, [R1+0x78] ;  /* 0x00007800013c7983 */ /* 0x001ee20000300800 */
[----:B------:R-:W-:-:S03]  /*35c60*/  PRMT R4, R61, 0x7632, R4 ;  /* 0x000076323d047816 */ /* 0x000fc60000000004 */
        /* <DEDUP_REMOVED lines=54> */
[----:B------:R-:W-:Y:S01]  /*35fd0*/  VIADD R10, R5, UR18 ;  /* 0x00000012050a7c36 */ /* 0x000fe20008000000 */
[C---:B------:R-:W-:Y:S02]  /*35fe0*/  ISETP.LT.AND P5, PT, R4.reuse, UR41, !P1 ;  /* 0x0000002904007c0c */ /* 0x040fe4000cfa1270 */
[----:B------:R-:W-:Y:S01]  /*35ff0*/  ISETP.GE.AND P2, PT, R4, UR4, PT ;  /* 0x0000000404007c0c */ /* 0x000fe2000bf46270 */
[----:B------:R-:W-:Y:S01]  /*36000*/  IMAD.WIDE R8, R10, 0x2, R2 ;  /* 0x000000020a087825 */ /* 0x000fe200078e0202 */
[----:B------:R-:W-:-:S03]  /*36010*/  ULDC UR4, c[0x0][0x22c] ;  /* 0x00008b0000047ab9 */ /* 0x000fc60000000800 */
[----:B0-----:R-:W-:-:S04]  /*36020*/  IMAD.WIDE R6, R5, 0x2, R54 ;  /* 0x0000000205067825 */ /* 0x001fc800078e0236 */
[----:B------:R-:W-:Y:S01]  /*36030*/  IMAD.WIDE R4, R5, 0x2, R56 ;  /* 0x0000000205047825 */ /* 0x000fe200078e0238 */
[----:B--2---:R-:W-:Y:S01]  /*36040*/  PRMT R58, R59, 0x7632, R58 ;  /* 0x000076323b3a7816 */ /* 0x004fe2000000003a */
[----:B------:R0:W-:Y:S04]  /*36050*/  @P4 STG.E.U16 desc[UR6][R6.64], R59 ;  /* 0x0000003b06004986 */ /* 0x0001e8000c101506 */
[----:B------:R-:W-:Y:S04]  /*36060*/  @P3 STG.E.U16 desc[UR6][R4.64], R58 ;  /* 0x0000003a04003986 */ /* 0x000fe8000c101506 */
[----:B0-----:R-:W2:Y:S01]  /*36070*/  LDL.LU R59, [R1+0x170] ;  /* 0x00017000013b7983 */ /* 0x001ea20000300800 */
[----:B----4-:R-:W-:-:S03]  /*36080*/  PRMT R11, R15, 0x7632, R11 ;  /* 0x000076320f0b7816 */ /* 0x010fc6000000000b */
[----:B------:R0:W-:Y:S01]  /*36090*/  @P6 STG.E.U16 desc[UR6][R8.64], R15 ;  /* 0x0000000f08006986 */ /* 0x0001e2000c101506 */
[----:B------:R-:W-:Y:S01]  /*360a0*/  ISETP.LT.AND P4, PT, R23, UR42, !P2 ;  /* 0x0000002a17007c0c */ /* 0x000fe2000d781270 */
[C---:B------:R-:W-:Y:S01]  /*360b0*/  IMAD.WIDE R6, R10.reuse, 0x2, R52 ;  /* 0x000000020a067825 */ /* 0x040fe200078e0234 */
[----:B------:R-:W-:Y:S01]  /*360c0*/  ULDC.64 UR42, c[0x0][0x228] ;  /* 0x00008a00002a7ab9 */ /* 0x000fe20000000a00 */
[----:B0-----:R-:W4:Y:S02]  /*360d0*/  LDL.LU R15, [R1+0x160] ;  /* 0x00016000010f7983 */ /* 0x001f240000300800 */
[----:B------:R-:W-:Y:S01]  /*360e0*/  VIADD R8, R27, 0x18 ;  /* 0x000000181b087836 */ /* 0x000fe20000000000 */
[----:B------:R-:W-:Y:S01]  /*360f0*/  ISETP.LT.AND P3, PT, R51, UR44, !P2 ;  /* 0x0000002c33007c0c */ /* 0x000fe2000d761270 */
[----:B------:R-:W-:Y:S01]  /*36100*/  IMAD.WIDE R4, R10, 0x2, R54 ;  /* 0x000000020a047825 */ /* 0x000fe200078e0236 */
[----:B------:R0:W-:Y:S01]  /*36110*/  @P5 STG.E.U16 desc[UR6][R6.64], R11 ;  /* 0x0000000b06005986 */ /* 0x0001e2000c101506 */
[----:B------:R-:W-:Y:S01]  /*36120*/  ULDC.64 UR44, c[0x0][0x228] ;  /* 0x00008a00002c7ab9 */ /* 0x000fe20000000a00 */
[----:B------:R-:W-:-:S02]  /*36130*/  ISETP.LT.AND P6, PT, R8, UR43, !P0 ;  /* 0x0000002b08007c0c */ /* 0x000fc4000c7c1270 */
[C---:B------:R-:W-:Y:S02]  /*36140*/  ISETP.LT.AND P5, PT, R8.reuse, UR45, !P1 ;  /* 0x0000002d08007c0c */ /* 0x040fe4000cfa1270 */
[----:B------:R-:W-:Y:S01]  /*36150*/  ISETP.GE.AND P2, PT, R8, UR4, PT ;  /* 0x0000000408007c0c */ /* 0x000fe2000bf46270 */
[----:B------:R-:W-:Y:S01]  /*36160*/  ULDC UR4, c[0x0][0x22c] ;  /* 0x00008b0000047ab9 */ /* 0x000fe20000000800 */
[C---:B0-----:R-:W-:Y:S02]  /*36170*/  VIADD R11, R10.reuse, UR18 ;  /* 0x000000120a0b7c36 */ /* 0x041fe40008000000 */
[----:B------:R-:W-:Y:S01]  /*36180*/  IMAD.WIDE R6, R10, 0x2, R56 ;  /* 0x000000020a067825 */ /* 0x000fe200078e0238 */
[----:B---3--:R-:W-:Y:S01]  /*36190*/  PRMT R58, R60, 0x7632, R58 ;  /* 0x000076323c3a7816 */ /* 0x008fe2000000003a */
[----:B------:R0:W-:Y:S02]  /*361a0*/  @P4 STG.E.U16 desc[UR6][R4.64], R60 ;  /* 0x0000003c04004986 */ /* 0x0001e4000c101506 */
[----:B------:R-:W-:-:S02]  /*361b0*/  IMAD.WIDE R8, R11, 0x2, R2 ;  /* 0x000000020b087825 */ /* 0x000fc400078e0202 */
        /* <DEDUP_REMOVED lines=11> */
[C---:B------:R-:W-:Y:S01]  /*36270*/  ISETP.LT.AND P6, PT, R8.reuse, UR47, !P0 ;  /* 0x0000002f08007c0c */ /* 0x040fe2000c7c1270 */
[----:B------:R-:W-:Y:S01]  /*36280*/  IMAD.WIDE R6, R11, 0x2, R54 ;  /* 0x000000020b067825 */ /* 0x000fe200078e0236 */
[----:B------:R0:W-:Y:S01]  /*36290*/  @P5 STG.E.U16 desc[UR6][R4.64], R10 ;  /* 0x0000000a04005986 */ /* 0x0001e2000c101506 */
[----:B------:R-:W-:-:S02]  /*362a0*/  ISETP.LT.AND P5, PT, R8, UR49, !P1 ;  /* 0x0000003108007c0c */ /* 0x000fc4000cfa1270 */
[----:B------:R-:W-:Y:S01]  /*362b0*/  ISETP.GE.AND P2, PT, R8, UR4, PT ;  /* 0x0000000408007c0c */ /* 0x000fe2000bf46270 */
[----:B------:R-:W-:Y:S01]  /*362c0*/  IMAD.WIDE R8, R11, 0x2, R56 ;  /* 0x000000020b087825 */ /* 0x000fe200078e0238 */
[----:B------:R-:W-:-:S03]  /*362d0*/  ULDC UR4, c[0x0][0x22c] ;  /* 0x00008b0000047ab9 */ /* 0x000fc60000000800 */
[----:B0-----:R-:W-:-:S04]  /*362e0*/  VIADD R4, R11, UR18 ;  /* 0x000000120b047c36 */ /* 0x001fc80008000000 */
        /* <DEDUP_REMOVED lines=76> */
[----:B------:R-:W-:Y:S01]  /*367b0*/  ISETP.LT.AND P3, PT, R51, UR44, !P2 ;  /* 0x0000002c33007c0c */ /* 0x000fe2000d761270 */
[----:B------:R-:W-:Y:S01]  /*367c0*/  IMAD.WIDE R6, R5, 0x2, R52 ;  /* 0x0000000205067825 */ /* 0x000fe200078e0234 */
[----:B------:R-:W-:Y:S01]  /*367d0*/  ULDC.64 UR44, c[0x0][0x228] ;  /* 0x00008a00002c7ab9 */ /* 0x000fe20000000a00 */
        /* <DEDUP_REMOVED lines=91> */
[C---:B------:R-:W-:Y:S02]  /*36d90*/  VIADD R6, R11.reuse, UR18 ;  /* 0x000000120b067c36 */ /* 0x040fe40008000000 */
[----:B------:R-:W-:-:S04]  /*36da0*/  IMAD.WIDE R8, R11, 0x2, R56 ;  /* 0x000000020b087825 */ /* 0x000fc800078e0238 */
[----:B0-----:R-:W-:-:S04]  /*36db0*/  IMAD.WIDE R4, R11, 0x2, R54 ;  /* 0x000000020b047825 */ /* 0x001fc800078e0236 */
[----:B------:R-:W-:Y:S01]  /*36dc0*/  IMAD.WIDE R10, R6, 0x2, R2 ;  /* 0x00000002060a7825 */ /* 0x000fe200078e0202 */
[C---:B------:R-:W-:Y:S02]  /*36dd0*/  ISETP.LT.AND P5, PT, R7.reuse, UR39, !P1 ;  /* 0x0000002707007c0c */ /* 0x040fe4000cfa1270 */
[----:B------:R-:W-:Y:S01]  /*36de0*/  ISETP.GE.AND P2, PT, R7, UR4, PT ;  /* 0x0000000407007c0c */ /* 0x000fe2000bf46270 */
[----:B------:R-:W-:Y:S01]  /*36df0*/  ULDC UR4, c[0x0][0x22c] ;  /* 0x00008b0000047ab9 */ /* 0x000fe20000000800 */
        /* <DEDUP_REMOVED lines=8> */
[----:B------:R-:W-:Y:S01]  /*36e80*/  ISETP.LT.AND P3, PT, R51, UR42, !P2 ;  /* 0x0000002a33007c0c */ /* 0x000fe2000d761270 */
[----:B------:R-:W-:Y:S01]  /*36e90*/  IMAD.WIDE R4, R6, 0x2, R52 ;  /* 0x0000000206047825 */ /* 0x000fe200078e0234 */
[----:B------:R-:W-:Y:S01]  /*36ea0*/  ULDC.64 UR42, c[0x0][0x228] ;  /* 0x00008a00002a7ab9 */ /* 0x000fe20000000a00 */
[----:B------:R-:W-:Y:S01]  /*36eb0*/  ULDC.64 UR44, c[0x0][0x228] ;  /* 0x00008a00002c7ab9 */ /* 0x000fe20000000a00 */
[----:B0-----:R-:W4:Y:S01]  /*36ec0*/  LDL.LU R15, [R1+0x1a4] ;  /* 0x0001a400010f7983 */ /* 0x001f220000300800 */
[----:B------:R-:W-:Y:S01]  /*36ed0*/  ISETP.LT.AND P6, PT, R8, UR43, !P0 ;  /* 0x0000002b08007c0c */ /* 0x000fe2000c7c1270 */
[----:B------:R-:W-:Y:S02]  /*36ee0*/  IMAD.WIDE R10, R6, 0x2, R54 ;  /* 0x00000002060a7825 */ /* 0x000fe400078e0236 */
[----:B------:R0:W-:Y:S01]  /*36ef0*/  @P5 STG.E.U16 desc[UR6][R4.64], R7 ;  /* 0x0000000704005986 */ /* 0x0001e2000c101506 */
[----:B------:R-:W-:-:S02]  /*36f00*/  ISETP.LT.AND P5, PT, R8, UR45, !P1 ;  /* 0x0000002d08007c0c */ /* 0x000fc4000cfa1270 */
[----:B------:R-:W-:Y:S01]  /*36f10*/  ISETP.GE.AND P2, PT, R8, UR4, PT ;  /* 0x0000000408007c0c */ /* 0x000fe2000bf46270 */
[----:B------:R-:W-:Y:S01]  /*36f20*/  ULDC UR4, c[0x0][0x22c] ;  /* 0x00008b0000047ab9 */ /* 0x000fe20000000800 */
[C---:B0-----:R-:W-:Y:S02]  /*36f30*/  VIADD R4, R6.reuse, UR18 ;  /* 0x0000001206047c36 */ /* 0x041fe40008000000 */
[----:B------:R-:W-:Y:S01]  /*36f40*/  IMAD.WIDE R6, R6, 0x2, R56 ;  /* 0x0000000206067825 */ /* 0x000fe200078e0238 */
        /* <DEDUP_REMOVED lines=18> */
[----:B------:R-:W-:Y:S01]  /*37070*/  VIADD R5, R4, UR18 ;  /* 0x0000001204057c36 */ /* 0x000fe20008000000 */
[----:B------:R-:W-:Y:S01]  /*37080*/  ISETP.GE.AND P2, PT, R8, UR4, PT ;  /* 0x0000000408007c0c */ /* 0x000fe2000bf46270 */
[----:B------:R-:W-:Y:S01]  /*37090*/  IMAD.WIDE R8, R4, 0x2, R56 ;  /* 0x0000000204087825 */ /* 0x000fe200078e0238 */
[----:B------:R-:W-:-:S03]  /*370a0*/  ULDC UR4, c[0x0][0x22c] ;  /* 0x00008b0000047ab9 */ /* 0x000fc60000000800 */
[----:B0-----:R-:W-:Y:S01]  /*370b0*/  IMAD.WIDE R10, R5, 0x2, R2 ;  /* 0x00000002050a7825 */ /* 0x001fe200078e0202 */
        /* <DEDUP_REMOVED lines=15> */
[----:B------:R-:W-:Y:S01]  /*371b0*/  VIADD R4, R5, UR18 ;  /* 0x0000001205047c36 */ /* 0x000fe20008000000 */
[----:B------:R-:W-:-:S02]  /*371c0*/  ISETP.LT.AND P5, PT, R8, UR33, !P1 ;  /* 0x0000002108007c0c */ /* 0x000fc4000cfa1270 */
[----:B------:R-:W-:Y:S01]  /*371d0*/  ISETP.GE.AND P2, PT, R8, UR4, PT ;  /* 0x0000000408007c0c */ /* 0x000fe2000bf46270 */
[----:B------:R-:W-:Y:S01]  /*371e0*/  IMAD.WIDE R8, R5, 0x2, R56 ;  /* 0x0000000205087825 */ /* 0x000fe200078e0238 */
[----:B------:R-:W-:-:S03]  /*371f0*/  ULDC UR4, c[0x0][0x22c] ;  /* 0x00008b0000047ab9 */ /* 0x000fc60000000800 */
[----:B0-----:R-:W-:-:S04]  /*37200*/  IMAD.WIDE R6, R5, 0x2, R54 ;  /* 0x0000000205067825 */ /* 0x001fc800078e0236 */
[----:B------:R-:W-:Y:S01]  /*37210*/  IMAD.WIDE R10, R4, 0x2, R2 ;  /* 0x00000002040a7825 */ /* 0x000fe200078e0202 */
[----:B---3--:R-:W-:Y:S01]  /*37220*/  PRMT R5, R60, 0x7632, R5 ;  /* 0x000076323c057816 */ /* 0x008fe20000000005 */
[----:B------:R0:W-:Y:S04]  /*37230*/  @P4 STG.E.U16 desc[UR6][R6.64], R60 ;  /* 0x0000003c06004986 */ /* 0x0001e8000c101506 */
[----:B------:R-:W-:Y:S04]  /*37240*/  @P3 STG.E.U16 desc[UR6][R8.64], R5 ;  /* 0x0000000508003986 */ /* 0x000fe8000c101506 */
[----:B0-----:R-:W3:Y:S01]  /*37250*/  LDL.LU R60, [R1+0x188] ;  /* 0x00018800013c7983 */ /* 0x001ee20000300800 */
[----:B------:R-:W-:-:S03]  /*37260*/  PRMT R58, R61, 0x7632, R58 ;  /* 0x000076323d3a7816 */ /* 0x000fc6000000003a */
[----:B------:R0:W-:Y:S04]  /*37270*/  @P6 STG.E.U16 desc[UR6][R10.64], R61 ;  /* 0x0000003d0a006986 */ /* 0x0001e8000c101506 */
[----:B0-----:R-:W3:Y:S01]  /*37280*/  LDL.LU R61, [R1+0x19c] ;  /* 0x00019c00013d7983 */ /* 0x001ee20000300800 */
[----:B------:R-:W-:Y:S01]  /*37290*/  VIADD R8, R27, 0x25 ;  /* 0x000000251b087836 */ /* 0x000fe20000000000 */
[----:B------:R-:W-:Y:S01]  /*372a0*/  ISETP.LT.AND P3, PT, R51, UR36, !P2 ;  /* 0x0000002433007c0c */ /* 0x000fe2000d761270 */
[----:B------:R-:W-:Y:S01]  /*372b0*/  ULDC.64 UR36, c[0x0][0x228] ;  /* 0x00008a0000247ab9 */ /* 0x000fe20000000a00 */
[----:B------:R-:W-:Y:S01]  /*372c0*/  ISETP.LT.AND P4, PT, R23, UR34, !P2 ;  /* 0x0000002217007c0c */ /* 0x000fe2000d781270 */
[----:B------:R-:W-:Y:S01]  /*372d0*/  IMAD.WIDE R6, R4, 0x2, R52 ;  /* 0x0000000204067825 */ /* 0x000fe200078e0234 */
[C---:B------:R-:W-:Y:S01]  /*372e0*/  ISETP.LT.AND P6, PT, R8.reuse, UR37, !P0 ;  /* 0x0000002508007c0c */ /* 0x040fe2000c7c1270 */
[----:B------:R-:W-:Y:S01]  /*372f0*/  ULDC.64 UR34, c[0x0][0x228] ;  /* 0x00008a0000227ab9 */ /* 0x000fe20000000a00 */
[----:B------:R-:W-:Y:S01]  /*37300*/  ISETP.GE.AND P2, PT, R8, UR4, PT ;  /* 0x0000000408007c0c */ /* 0x000fe2000bf46270 */
[----:B------:R-:W-:Y:S01]  /*37310*/  VIADD R5, R4, UR18 ;  /* 0x0000001204057c36 */ /* 0x000fe20008000000 */
[----:B------:R0:W-:Y:S01]  /*37320*/  @P5 STG.E.U16 desc[UR6][R6.64], R58 ;  /* 0x0000003a06005986 */ /* 0x0001e2000c101506 */
[----:B------:R-:W-:Y:S01]  /*37330*/  ISETP.LT.AND P5, PT, R8, UR35, !P1 ;  /* 0x0000002308007c0c */ /* 0x000fe2000cfa1270 */
[----:B------:R-:W-:Y:S01]  /*37340*/  IMAD.WIDE R8, R4, 0x2, R56 ;  /* 0x0000000204087825 */ /* 0x000fe200078e0238 */
[----:B------:R-:W-:-:S03]  /*37350*/  ULDC UR4, c[0x0][0x22c] ;  /* 0x00008b0000047ab9 */ /* 0x000fc60000000800 */
[----:B------:R-:W-:-:S04]  /*37360*/  IMAD.WIDE R10, R5, 0x2, R2 ;  /* 0x00000002050a7825 */ /* 0x000fc800078e0202 */
[----:B0-----:R-:W-:Y:S01]  /*37370*/  IMAD.WIDE R6, R4, 0x2, R54 ;  /* 0x0000000204067825 */ /* 0x001fe200078e0236 */
[----:B--2---:R-:W-:-:S04]  /*37380*/  PRMT R4, R59, 0x7632, R4 ;  /* 0x000076323b047816 */ /* 0x004fc80000000004 */
[----:B------:R-:W-:Y:S04]  /*37390*/  @P4 STG.E.U16 desc[UR6][R6.64], R59 ;  /* 0x0000003b06004986 */ /* 0x000fe8000c101506 */
[----:B------:R0:W-:Y:S01]  /*373a0*/  @P3 STG.E.U16 desc[UR6][R8.64], R4 ;  /* 0x0000000408003986 */ /* 0x0001e2000c101506 */
[----:B------:R-:W-:Y:S01]  /*373b0*/  ISETP.LT.AND P4, PT, R23, UR40, !P2 ;  /* 0x0000002817007c0c */ /* 0x000fe2000d781270 */
[----:B------:R-:W-:Y:S01]  /*373c0*/  ULDC.64 UR40, c[0x0][0x228] ;  /* 0x00008a0000287ab9 */ /* 0x000fe20000000a00 */
[----:B----4-:R-:W-:Y:S01]  /*373d0*/  PRMT R58, R15, 0x7632, R58 ;  /* 0x000076320f3a7816 */ /* 0x010fe2000000003a */
[----:B------:R1:W-:Y:S01]  /*373e0*/  @P6 STG.E.U16 desc[UR6][R10.64], R15 ;  /* 0x0000000f0a006986 */ /* 0x0003e2000c101506 */
[----:B0-----:R-:W-:Y:S01]  /*373f0*/  VIADD R8, R27, 0x26 ;  /* 0x000000261b087836 */ /* 0x001fe20000000000 */
[----:B------:R-:W-:Y:S01]  /*37400*/  ISETP.LT.AND P3, PT, R51, UR38, !P2 ;  /* 0x0000002633007c0c */ /* 0x000fe2000d761270 */
[----:B------:R-:W-:Y:S01]  /*37410*/  IMAD.WIDE R6, R5, 0x2, R52 ;  /* 0x0000000205067825 */ /* 0x000fe200078e0234 */
[----:B------:R-:W-:Y:S01]  /*37420*/  ULDC.64 UR38, c[0x0][0x228] ;  /* 0x00008a0000267ab9 */ /* 0x000fe20000000a00 */
[----:B-1----:R-:W2:Y:S04]  /*37430*/  LDL.LU R15, [R1+0x1bc] ;  /* 0x0001bc00010f7983 */ /* 0x002ea80000300800 */
[----:B------:R-:W4:Y:S01]  /*37440*/  LDL.LU R59, [R1+0x1ac] ;  /* 0x0001ac00013b7983 */ /* 0x000f220000300800 */
[----:B------:R-:W-:-:S03]  /*37450*/  ISETP.LT.AND P6, PT, R8, UR39, !P0 ;  /* 0x0000002708007c0c */ /* 0x000fc6000c7c1270 */
[----:B------:R0:W-:Y:S01]  /*37460*/  @P5 STG.E.U16 desc[UR6][R6.64], R58 ;  /* 0x0000003a06005986 */ /* 0x0001e2000c101506 */
[C---:B------:R-:W-:Y:S01]  /*37470*/  VIADD R4, R5.reuse, UR18 ;  /* 0x0000001205047c36 */ /* 0x040fe20008000000 */
[C---:B------:R-:W-:Y:S02]  /*37480*/  ISETP.LT.AND P5, PT, R8.reuse, UR41, !P1 ;  /* 0x0000002908007c0c */ /* 0x040fe4000cfa1270 */
[----:B------:R-:W-:Y:S01]  /*37490*/  ISETP.GE.AND P2, PT, R8, UR4, PT ;  /* 0x0000000408007c0c */ /* 0x000fe2000bf46270 */
[----:B------:R-:W-:Y:S01]  /*374a0*/  IMAD.WIDE R8, R5, 0x2, R56 ;  /* 0x0000000205087825 */ /* 0x000fe200078e0238 */
[----:B------:R-:W-:-:S03]  /*374b0*/  ULDC UR4, c[0x0][0x22c] ;  /* 0x00008b0000047ab9 */ /* 0x000fc60000000800 */
[----:B0-----:R-:W-:Y:S01]  /*374c0*/  IMAD.WIDE R6, R5, 0x2, R54 ;  /* 0x0000000205067825 */ /* 0x001fe200078e0236 */
[----:B---3--:R-:W-:-:S03]  /*374d0*/  PRMT R5, R60, 0x7632, R5 ;  /* 0x000076323c057816 */ /* 0x008fc60000000005 */
[----:B------:R-:W-:Y:S01]  /*374e0*/  IMAD.WIDE R10, R4, 0x2, R2 ;  /* 0x00000002040a7825 */ /* 0x000fe200078e0202 */
        /* <DEDUP_REMOVED lines=11> */
[----:B------:R-:W-:Y:S01]  /*375a0*/  ISETP.LT.AND P6, PT, R5, UR43, !P0 ;  /* 0x0000002b05007c0c */ /* 0x000fe2000c7c1270 */
[----:B------:R-:W-:-:S02]  /*375b0*/  ULDC.64 UR44, c[0x0][0x228] ;  /* 0x00008a00002c7ab9 */ /* 0x000fc40000000a00 */
[----:B------:R-:W-:Y:S01]  /*375c0*/  VIADD R10, R4, UR18 ;  /* 0x00000012040a7c36 */ /* 0x000fe20008000000 */
[----:B------:R0:W-:Y:S01]  /*375d0*/  @P5 STG.E.U16 desc[UR6][R6.64], R58 ;  /* 0x0000003a06005986 */ /* 0x0001e2000c101506 */
        /* <DEDUP_REMOVED lines=8> */
[----:B------:R-:W-:Y:S01]  /*37660*/  @P3 STG.E.U16 desc[UR6][R4.64], R11 ;  /* 0x0000000b04003986 */ /* 0x000fe2000c101506 */
[----:B------:R-:W-:Y:S01]  /*37670*/  ISETP.LT.AND P4, PT, R23, UR46, !P2 ;  /* 0x0000002e17007c0c */ /* 0x000fe2000d781270 */
[----:B------:R-:W-:Y:S02]  /*37680*/  ULDC.64 UR46, c[0x0][0x228] ;  /* 0x00008a00002e7ab9 */ /* 0x000fe40000000a00 */
[----:B----4-:R1:W-:Y:S01]  /*37690*/  @P6 STG.E.U16 desc[UR6][R8.64], R59 ;  /* 0x0000003b08006986 */ /* 0x0103e2000c101506 */
[----:B------:R-:W-:Y:S01]  /*376a0*/  ISETP.LT.AND P3, PT, R51, UR48, !P2 ;  /* 0x0000003033007c0c */ /* 0x000fe2000d761270 */
[----:B------:R-:W-:Y:S01]  /*376b0*/  ULDC.64 UR48, c[0x0][0x228] ;  /* 0x00008a0000307ab9 */ /* 0x000fe20000000a00 */
[----:B------:R-:W-:Y:S01]  /*376c0*/  PRMT R58, R59, 0x7632, R58 ;  /* 0x000076323b3a7816 */ /* 0x000fe2000000003a */
[----:B0-----:R-:W-:Y:S01]  /*376d0*/  IMAD.WIDE R6, R10, 0x2, R52 ;  /* 0x000000020a067825 */ /* 0x001fe200078e0234 */
[----:B------:R-:W2:Y:S03]  /*376e0*/  LDL.LU R15, [R1+0x1378] ;  /* 0x00137800010f7983 */ /* 0x000ea60000300800 */
[----:B-1----:R-:W-:-:S05]  /*376f0*/  VIADD R8, R27, 0x28 ;  /* 0x000000281b087836 */ /* 0x002fca0000000000 */
[----:B------:R-:W-:Y:S01]  /*37700*/  ISETP.LT.AND P6, PT, R8, UR47, !P0 ;  /* 0x0000002f08007c0c */ /* 0x000fe2000c7c1270 */
[C---:B------:R-:W-:Y:S01]  /*37710*/  VIADD R11, R10.reuse, UR18 ;  /* 0x000000120a0b7c36 */ /* 0x040fe20008000000 */
[----:B------:R0:W-:Y:S01]  /*37720*/  @P5 STG.E.U16 desc[UR6][R6.64], R58 ;  /* 0x0000003a06005986 */ /* 0x0001e2000c101506 */
[----:B------:R-:W-:Y:S01]  /*37730*/  IMAD.WIDE R4, R10, 0x2, R54 ;  /* 0x000000020a047825 */ /* 0x000fe200078e0236 */
[C---:B------:R-:W-:Y:S02]  /*37740*/  ISETP.LT.AND P5, PT, R8.reuse, UR49, !P1 ;  /* 0x0000003108007c0c */ /* 0x040fe4000cfa1270 */
[----:B------:R-:W-:Y:S01]  /*37750*/  ISETP.GE.AND P2, PT, R8, UR4, PT ;  /* 0x0000000408007c0c */ /* 0x000fe2000bf46270 */
[----:B------:R-:W-:Y:S01]  /*37760*/  IMAD.WIDE R8, R11, 0x2, R2 ;  /* 0x000000020b087825 */ /* 0x000fe200078e0202 */
[----:B------:R-:W-:-:S03]  /*37770*/  ULDC UR4, c[0x0][0x22c] ;  /* 0x00008b0000047ab9 */ /* 0x000fc60000000800 */
[----:B0-----:R-:W-:Y:S01]  /*37780*/  IMAD.WIDE R6, R10, 0x2, R56 ;  /* 0x000000020a067825 */ /* 0x001fe200078e0238 */
[----:B---3--:R-:W-:Y:S01]  /*37790*/  PRMT R10, R60, 0x7632, R10 ;  /* 0x000076323c0a7816 */ /* 0x008fe2000000000a */
[----:B------:R-:W-:Y:S04]  /*377a0*/  @P4 STG.E.U16 desc[UR6][R4.64], R60 ;  /* 0x0000003c04004986 */ /* 0x000fe8000c101506 */
[----:B------:R-:W-:Y:S01]  /*377b0*/  @P3 STG.E.U16 desc[UR6][R6.64], R10 ;  /* 0x0000000a06003986 */ /* 0x000fe2000c101506 */
[----:B------:R-:W-:-:S03]  /*377c0*/  PRMT R58, R61, 0x7632, R58 ;  /* 0x000076323d3a7816 */ /* 0x000fc6000000003a */
[----:B------:R0:W-:Y:S04]  /*377d0*/  @P6 STG.E.U16 desc[UR6][R8.64], R61 ;  /* 0x0000003d08006986 */ /* 0x0001e8000c101506 */
[----:B0-----:R-:W3:Y:S01]  /*377e0*/  LDL.LU R61, [R1+0x1c4] ;  /* 0x0001c400013d7983 */ /* 0x001ee20000300800 */
[----:B------:R-:W-:Y:S01]  /*377f0*/  VIADD R8, R27, 0x29 ;  /* 0x000000291b087836 */ /* 0x000fe20000000000 */
[----:B------:R-:W-:Y:S01]  /*37800*/  ISETP.LT.AND P4, PT, R23, UR30, !P2 ;  /* 0x0000001e17007c0c */ /* 0x000fe2000d781270 */
[----:B------:R-:W-:Y:S01]  /*37810*/  IMAD.WIDE R4, R11, 0x2, R52 ;  /* 0x000000020b047825 */ /* 0x000fe200078e0234 */
[----:B------:R-:W-:Y:S01]  /*37820*/  ISETP.LT.AND P3, PT, R51, UR32, !P2 ;  /* 0x0000002033007c0c */ /* 0x000fe2000d761270 */
[----:B------:R-:W-:Y:S01]  /*37830*/  ULDC.64 UR32, c[0x0][0x228] ;  /* 0x00008a0000207ab9 */ /* 0x000fe20000000a00 */
[----:B------:R-:W-:Y:S01]  /*37840*/  ULDC.64 UR30, c[0x0][0x228] ;  /* 0x00008a00001e7ab9 */ /* 0x000fe20000000a00 */
[C---:B------:R-:W-:Y:S01]  /*37850*/  ISETP.LT.AND P6, PT, R8.reuse, UR33, !P0 ;  /* 0x0000002108007c0c */ /* 0x040fe2000c7c1270 */
[----:B------:R0:W-:Y:S01]  /*37860*/  @P5 STG.E.U16 desc[UR6][R4.64], R58 ;  /* 0x0000003a04005986 */ /* 0x0001e2000c101506 */
[C---:B------:R-:W-:Y:S01]  /*37870*/  ISETP.LT.AND P5, PT, R8.reuse, UR31, !P1 ;  /* 0x0000001f08007c0c */ /* 0x040fe2000cfa1270 */
[----:B------:R-:W-:Y:S01]  /*37880*/  IMAD.WIDE R6, R11, 0x2, R54 ;  /* 0x000000020b067825 */ /* 0x000fe200078e0236 */
[----:B------:R-:W-:Y:S01]  /*37890*/  ISETP.GE.AND P2, PT, R8, UR4, PT ;  /* 0x0000000408007c0c */ /* 0x000fe2000bf46270 */
[----:B------:R-:W-:-:S02]  /*378a0*/  ULDC UR4, c[0x0][0x22c] ;  /* 0x00008b0000047ab9 */ /* 0x000fc40000000800 */
[C---:B------:R-:W-:Y:S01]  /*378b0*/  IMAD.WIDE R8, R11.reuse, 0x2, R56 ;  /* 0x000000020b087825 */ /* 0x040fe200078e0238 */
[----:B------:R1:W-:Y:S03]  /*378c0*/  @P4 STG.E.U16 desc[UR6][R6.64], R12 ;  /* 0x0000000c06004986 */ /* 0x0003e6000c101506 */
[----:B0-----:R-:W-:Y:S01]  /*378d0*/  VIADD R4, R11, UR18 ;  /* 0x000000120b047c36 */ /* 0x001fe20008000000 */
[----:B------:R-:W-:Y:S01]  /*378e0*/  PRMT R5, R12, 0x7632, R5 ;  /* 0x000076320c057816 */ /* 0x000fe20000000005 */
[----:B------:R-:W-:Y:S02]  /*378f0*/  VIADD R58, R27, 0x2a ;  /* 0x0000002a1b3a7836 */ /* 0x000fe40000000000 */
[C---:B------:R-:W-:Y:S02]  /*37900*/  IMAD.WIDE R10, R4.reuse, 0x2, R2 ;  /* 0x00000002040a7825 */ /* 0x040fe400078e0202 */
[----:B------:R-:W-:Y:S01]  /*37910*/  @P3 STG.E.U16 desc[UR6][R8.64], R5 ;  /* 0x0000000508003986 */ /* 0x000fe2000c101506 */
[----:B------:R-:W-:Y:S01]  /*37920*/  ISETP.LT.AND P3, PT, R51, UR34, !P2 ;  /* 0x0000002233007c0c */ /* 0x000fe2000d761270 */
[----:B------:R-:W-:Y:S01]  /*37930*/  ULDC.64 UR34, c[0x0][0x228] ;  /* 0x00008a0000227ab9 */ /* 0x000fe20000000a00 */
[----:B------:R-:W-:Y:S01]  /*37940*/  ISETP.LT.AND P4, PT, R23, UR36, !P2 ;  /* 0x0000002417007c0c */ /* 0x000fe2000d781270 */
[----:B------:R0:W-:Y:S01]  /*37950*/  @P6 STG.E.U16 desc[UR6][R10.64], R16 ;  /* 0x000000100a006986 */ /* 0x0001e2000c101506 */
[----:B-1----:R-:W-:Y:S01]  /*37960*/  IMAD.WIDE R6, R4, 0x2, R52 ;  /* 0x0000000204067825 */ /* 0x002fe200078e0234 */
[----:B------:R-:W-:Y:S01]  /*37970*/  PRMT R12, R16, 0x7632, R12 ;  /* 0x00007632100c7816 */ /* 0x000fe2000000000c */
[----:B------:R-:W-:Y:S01]  /*37980*/  ULDC.64 UR36, c[0x0][0x228] ;  /* 0x00008a0000247ab9 */ /* 0x000fe20000000a00 */
[----:B------:R-:W-:-:S03]  /*37990*/  ISETP.LT.AND P6, PT, R58, UR35, !P0 ;  /* 0x000000233a007c0c */ /* 0x000fc6000c7c1270 */
[----:B------:R1:W-:Y:S01]  /*379a0*/  @P5 STG.E.U16 desc[UR6][R6.64], R12 ;  /* 0x0000000c06005986 */ /* 0x0003e2000c101506 */
[----:B0-----:R-:W-:Y:S01]  /*379b0*/  VIADD R10, R4, UR18 ;  /* 0x00000012040a7c36 */ /* 0x001fe20008000000 */
[----:B------:R-:W-:-:S03]  /*379c0*/  PRMT R11, R44, 0x7632, R11 ;  /* 0x000076322c0b7816 */ /* 0x000fc6000000000b */
[----:B------:R-:W-:-:S04]  /*379d0*/  IMAD.WIDE R8, R10, 0x2, R2 ;  /* 0x000000020a087825 */ /* 0x000fc800078e0202 */
[----:B-1----:R-:W-:-:S04]  /*379e0*/  IMAD.WIDE R6, R4, 0x2, R54 ;  /* 0x0000000204067825 */ /* 0x002fc800078e0236 */
[----:B------:R-:W-:Y:S01]  /*379f0*/  IMAD.WIDE R4, R4, 0x2, R56 ;  /* 0x0000000204047825 */ /* 0x000fe200078e0238 */
[----:B------:R-:W-:Y:S04]  /*37a00*/  @P4 STG.E.U16 desc[UR6][R6.64], R44 ;  /* 0x0000002c06004986 */ /* 0x000fe8000c101506 */
[----:B------:R-:W-:Y:S01]  /*37a10*/  @P3 STG.E.U16 desc[UR6][R4.64], R11 ;  /* 0x0000000b04003986 */ /* 0x000fe2000c101506 */
[----:B---3--:R-:W-:-:S03]  /*37a20*/  PRMT R12, R61, 0x7632, R12 ;  /* 0x000076323d0c7816 */ /* 0x008fc6000000000c */
[----:B------:R0:W-:Y:S04]  /*37a30*/  @P6 STG.E.U16 desc[UR6][R8.64], R61 ;  /* 0x0000003d08006986 */ /* 0x0001e8000c101506 */
[----:B0-----:R-:W3:Y:S01]  /*37a40*/  LDL.LU R61, [R1+0x1c8] ;  /* 0x0001c800013d7983 */ /* 0x001ee20000300800 */
[C---:B------:R-:W-:Y:S02]  /*37a50*/  ISETP.LT.AND P5, PT, R58.reuse, UR37, !P1 ;  /* 0x000000253a007c0c */ /* 0x040fe4000cfa1270 */
[----:B------:R-:W-:Y:S01]  /*37a60*/  ISETP.GE.AND P2, PT, R58, UR4, PT ;  /* 0x000000043a007c0c */ /* 0x000fe2000bf46270 */
[----:B------:R-:W-:Y:S01]  /*37a70*/  VIADD R16, R27, 0x2b ;  /* 0x0000002b1b107836 */ /* 0x000fe20000000000 */
[----:B------:R-:W-:Y:S02]  /*37a80*/  ULDC UR4, c[0x0][0x22c] ;  /* 0x00008b0000047ab9 */ /* 0x000fe40000000800 */
[----:B------:R-:W-:Y:S01]  /*37a90*/  ISETP.LT.AND P4, PT, R23, UR38, !P2 ;  /* 0x0000002617007c0c */ /* 0x000fe2000d781270 */
[----:B------:R-:W-:Y:S01]  /*37aa0*/  ULDC.64 UR38, c[0x0][0x228] ;  /* 0x00008a0000267ab9 */ /* 0x000fe20000000a00 */
[----:B------:R-:W-:Y:S01]  /*37ab0*/  ISETP.LT.AND P3, PT, R51, UR40, !P2 ;  /* 0x0000002833007c0c */ /* 0x000fe2000d761270 */
[----:B------:R-:W-:Y:S01]  /*37ac0*/  IMAD.WIDE R6, R10, 0x2, R52 ;  /* 0x000000020a067825 */ /* 0x000fe200078e0234 */
[----:B------:R-:W-:Y:S01]  /*37ad0*/  ISETP.LT.AND P6, PT, R16, UR39, !P0 ;  /* 0x0000002710007c0c */ /* 0x000fe2000c7c1270 */
[----:B------:R-:W-:-:S02]  /*37ae0*/  ULDC.64 UR40, c[0x0][0x228] ;  /* 0x00008a0000287ab9 */ /* 0x000fc40000000a00 */
[C---:B------:R-:W-:Y:S01]  /*37af0*/  VIADD R59, R10.reuse, UR18 ;  /* 0x000000120a3b7c36 */ /* 0x040fe20008000000 */
[----:B------:R0:W-:Y:S01]  /*37b00*/  @P5 STG.E.U16 desc[UR6][R6.64], R12 ;  /* 0x0000000c06005986 */ /* 0x0001e2000c101506 */
[----:B------:R-:W-:Y:S01]  /*37b10*/  IMAD.WIDE R4, R10, 0x2, R54 ;  /* 0x000000020a047825 */ /* 0x000fe200078e0236 */
[C---:B------:R-:W-:Y:S02]  /*37b20*/  ISETP.LT.AND P5, PT, R16.reuse, UR41, !P1 ;  /* 0x0000002910007c0c */ /* 0x040fe4000cfa1270 */
[----:B------:R-:W-:Y:S01]  /*37b30*/  ISETP.GE.AND P2, PT, R16, UR4, PT ;  /* 0x0000000410007c0c */ /* 0x000fe2000bf46270 */
[----:B------:R-:W-:Y:S01]  /*37b40*/  IMAD.WIDE R10, R10, 0x2, R56 ;  /* 0x000000020a0a7825 */ /* 0x000fe200078e0238 */
[----:B------:R-:W-:Y:S01]  /*37b50*/  PRMT R8, R13, 0x7632, R8 ;  /* 0x000076320d087816 */ /* 0x000fe20000000008 */
[----:B------:R1:W-:Y:S02]  /*37b60*/  @P4 STG.E.U16 desc[UR6][R4.64], R13 ;  /* 0x0000000d04004986 */ /* 0x0003e4000c101506 */
[----:B------:R-:W-:-:S02]  /*37b70*/  VIADD R9, R27, 0x2c ;  /* 0x0000002c1b097836 */ /* 0x000fc40000000000 */
[----:B0-----:R-:W-:Y:S01]  /*37b80*/  IMAD.WIDE R6, R59, 0x2, R2 ;  /* 0x000000023b067825 */ /* 0x001fe200078e0202 */
[----:B------:R-:W-:Y:S01]  /*37b90*/  ISETP.LT.AND P4, PT, R23, UR42, !P2 ;  /* 0x0000002a17007c0c */ /* 0x000fe2000d781270 */
[----:B------:R0:W-:Y:S01]  /*37ba0*/  @P3 STG.E.U16 desc[UR6][R10.64], R8 ;  /* 0x000000080a003986 */ /* 0x0001e2000c101506 */
[----:B------:R-:W-:Y:S01]  /*37bb0*/  ULDC.64 UR42, c[0x0][0x228] ;  /* 0x00008a00002a7ab9 */ /* 0x000fe20000000a00 */
[----:B------:R-:W-:Y:S01]  /*37bc0*/  ISETP.LT.AND P3, PT, R51, UR44, !P2 ;  /* 0x0000002c33007c0c */ /* 0x000fe2000d761270 */
[----:B------:R-:W-:Y:S01]  /*37bd0*/  ULDC.64 UR44, c[0x0][0x228] ;  /* 0x00008a00002c7ab9 */ /* 0x000fe20000000a00 */
[----:B------:R4:W-:Y:S01]  /*37be0*/  @P6 STG.E.U16 desc[UR6][R6.64], R17 ;  /* 0x0000001106006986 */ /* 0x0009e2000c101506 */
[----:B-1----:R-:W-:Y:S01]  /*37bf0*/  IMAD.WIDE R4, R59, 0x2, R52 ;  /* 0x000000023b047825 */ /* 0x002fe200078e0234 */
[----:B------:R-:W-:Y:S01]  /*37c00*/  PRMT R12, R17, 0x7632, R12 ;  /* 0x00007632110c7816 */ /* 0x000fe2000000000c */
[----:B------:R-:W-:Y:S01]  /*37c10*/  ULDC UR4, c[0x0][0x22c] ;  /* 0x00008b0000047ab9 */ /* 0x000fe20000000800 */
[----:B------:R-:W-:-:S02]  /*37c20*/  ISETP.LT.AND P6, PT, R9, UR43, !P0 ;  /* 0x0000002b09007c0c */ /* 0x000fc4000c7c1270 */
[----:B------:R-:W-:Y:S01]  /*37c30*/  ISETP.GE.AND P2, PT, R9, UR4, PT ;  /* 0x0000000409007c0c */ /* 0x000fe2000bf46270 */
[----:B------:R1:W-:Y:S01]  /*37c40*/  @P5 STG.E.U16 desc[UR6][R4.64], R12 ;  /* 0x0000000c04005986 */ /* 0x0003e2000c101506 */
[----:B0-----:R-:W-:Y:S01]  /*37c50*/  VIADD R11, R59, UR18 ;  /* 0x000000123b0b7c36 */ /* 0x001fe20008000000 */
[----:B------:R-:W-:Y:S01]  /*37c60*/  ISETP.LT.AND P5, PT, R9, UR45, !P1 ;  /* 0x0000002d09007c0c */ /* 0x000fe2000cfa1270 */
[----:B------:R-:W-:Y:S01]  /*37c70*/  IMAD.WIDE R8, R59, 0x2, R56 ;  /* 0x000000023b087825 */ /* 0x000fe200078e0238 */
[----:B------:R-:W-:Y:S01]  /*37c80*/  PRMT R16, R45, 0x7632, R16 ;  /* 0x000076322d107816 */ /* 0x000fe20000000010 */
[----:B------:R-:W-:Y:S02]  /*37c90*/  ULDC UR4, c[0x0][0x22c] ;  /* 0x00008b0000047ab9 */ /* 0x000fe40000000800 */
[----:B----4-:R-:W-:-:S04]  /*37ca0*/  IMAD.WIDE R6, R59, 0x2, R54 ;  /* 0x000000023b067825 */ /* 0x010fc800078e0236 */
[----:B-1----:R-:W-:Y:S01]  /*37cb0*/  IMAD.WIDE R4, R11, 0x2, R2 ;  /* 0x000000020b047825 */ /* 0x002fe200078e0202 */
[----:B------:R3:W-:Y:S04]  /*37cc0*/  @P4 STG.E.U16 desc[UR6][R6.64], R45 ;  /* 0x0000002d06004986 */ /* 0x0007e8000c101506 */
[----:B------:R-:W-:Y:S01]  /*37cd0*/  @P3 STG.E.U16 desc[UR6][R8.64], R16 ;  /* 0x0000001008003986 */ /* 0x000fe2000c101506 */
[----:B---3--:R-:W-:-:S03]  /*37ce0*/  PRMT R7, R61, 0x7632, R7 ;  /* 0x000076323d077816 */ /* 0x008fc60000000007 */
[----:B------:R0:W-:Y:S04]  /*37cf0*/  @P6 STG.E.U16 desc[UR6][R4.64], R61 ;  /* 0x0000003d04006986 */ /* 0x0001e8000c101506 */
[----:B0-----:R-:W3:Y:S01]  /*37d00*/  LDL.LU R61, [R1+0x1cc] ;  /* 0x0001cc00013d7983 */ /* 0x001ee20000300800 */
[----:B------:R-:W-:Y:S01]  /*37d10*/  IMAD.WIDE R12, R11, 0x2, R52 ;  /* 0x000000020b0c7825 */ /* 0x000fe200078e0234 */
[----:B------:R-:W-:Y:S01]  /*37d20*/  ISETP.LT.AND P4, PT, R23, UR46, !P2 ;  /* 0x0000002e17007c0c */ /* 0x000fe2000d781270 */
[----:B------:R-:W-:Y:S02]  /*37d30*/  ULDC.64 UR46, c[0x0][0x228] ;  /* 0x00008a00002e7ab9 */ /* 0x000fe40000000a00 */
[----:B------:R-:W-:Y:S01]  /*37d40*/  VIADD R10, R27, 0x2d ;  /* 0x0000002d1b0a7836 */ /* 0x000fe20000000000 */
[----:B------:R0:W-:Y:S01]  /*37d50*/  @P5 STG.E.U16 desc[UR6][R12.64], R7 ;  /* 0x000000070c005986 */ /* 0x0001e2000c101506 */
[----:B------:R-:W-:Y:S01]  /*37d60*/  ISETP.LT.AND P5, PT, R51, UR48, !P2 ;  /* 0x0000003033007c0c */ /* 0x000fe2000d7a1270 */
[----:B------:R-:W-:-:S02]  /*37d70*/  ULDC.64 UR48, c[0x0][0x228] ;  /* 0x00008a0000307ab9 */ /* 0x000fc40000000a00 */
[----:B------:R-:W-:Y:S01]  /*37d80*/  ISETP.LT.AND P6, PT, R10, UR49, !P0 ;  /* 0x000000310a007c0c */ /* 0x000fe2000c7c1270 */
[C---:B------:R-:W-:Y:S01]  /*37d90*/  IMAD.WIDE R4, R11.reuse, 0x2, R54 ;  /* 0x000000020b047825 */ /* 0x040fe200078e0236 */
[----:B------:R-:W-:Y:S02]  /*37da0*/  PRMT R8, R14, 0x7632, R8 ;  /* 0x000076320e087816 */ /* 0x000fe40000000008 */
[C---:B------:R-:W-:Y:S01]  /*37db0*/  ISETP.LT.AND P2, PT, R10.reuse, UR47, !P1 ;  /* 0x0000002f0a007c0c */ /* 0x040fe2000cf41270 */
[C---:B------:R-:W-:Y:S01]  /*37dc0*/  VIADD R9, R11.reuse, UR18 ;  /* 0x000000120b097c36 */ /* 0x040fe20008000000 */
[----:B------:R-:W-:Y:S01]  /*37dd0*/  ISETP.GE.AND P3, PT, R10, UR4, PT ;  /* 0x000000040a007c0c */ /* 0x000fe2000bf66270 */
[----:B0-----:R-:W-:Y:S01]  /*37de0*/  IMAD.WIDE R6, R11, 0x2, R56 ;  /* 0x000000020b067825 */ /* 0x001fe200078e0238 */
[----:B------:R0:W-:Y:S01]  /*37df0*/  @P4 STG.E.U16 desc[UR6][R4.64], R14 ;  /* 0x0000000e04004986 */ /* 0x0001e2000c101506 */
[----:B------:R-:W-:Y:S02]  /*37e00*/  ULDC UR4, c[0x0][0x22c] ;  /* 0x00008b0000047ab9 */ /* 0x000fe40000000800 */
[----:B------:R-:W-:Y:S01]  /*37e10*/  IMAD.WIDE R10, R9, 0x2, R2 ;  /* 0x00000002090a7825 */ /* 0x000fe200078e0202 */
[----:B------:R1:W-:Y:S01]  /*37e20*/  @P5 STG.E.U16 desc[UR6][R6.64], R8 ;  /* 0x0000000806005986 */ /* 0x0003e2000c101506 */
[----:B------:R-:W-:Y:S01]  /*37e30*/  ISETP.LT.AND P5, PT, R23, UR32, !P3 ;  /* 0x0000002017007c0c */ /* 0x000fe2000dfa1270 */
[----:B------:R-:W-:Y:S01]  /*37e40*/  ULDC.64 UR32, c[0x0][0x228] ;  /* 0x00008a0000207ab9 */ /* 0x000fe20000000a00 */
[----:B------:R-:W-:Y:S01]  /*37e50*/  VIADD R12, R27, 0x2e ;  /* 0x0000002e1b0c7836 */ /* 0x000fe20000000000 */
[----:B------:R-:W-:Y:S01]  /*37e60*/  ISETP.LT.AND P3, PT, R51, UR30, !P3 ;  /* 0x0000001e33007c0c */ /* 0x000fe2000df61270 */
[----:B------:R-:W-:Y:S01]  /*37e70*/  IMAD.WIDE R16, R9, 0x2, R52 ;  /* 0x0000000209107825 */ /* 0x000fe200078e0234 */
[----:B------:R-:W-:Y:S01]  /*37e80*/  ULDC.64 UR30, c[0x0][0x228] ;  /* 0x00008a00001e7ab9 */ /* 0x000fe20000000a00 */
[----:B------:R4:W-:Y:S01]  /*37e90*/  @P6 STG.E.U16 desc[UR6][R10.64], R18 ;  /* 0x000000120a006986 */ /* 0x0009e2000c101506 */
[----:B0-----:R-:W-:-:S02]  /*37ea0*/  PRMT R5, R18, 0x7632, R5 ;  /* 0x0000763212057816 */ /* 0x001fc40000000005 */
[C---:B------:R-:W-:Y:S01]  /*37eb0*/  ISETP.LT.AND P6, PT, R12.reuse, UR31, !P0 ;  /* 0x0000001f0c007c0c */ /* 0x040fe2000c7c1270 */
[C---:B------:R-:W-:Y:S02]  /*37ec0*/  VIADD R13, R9.reuse, UR18 ;  /* 0x00000012090d7c36 */ /* 0x040fe40008000000 */
[----:B------:R0:W-:Y:S01]  /*37ed0*/  @P2 STG.E.U16 desc[UR6][R16.64], R5 ;  /* 0x0000000510002986 */ /* 0x0001e2000c101506 */
[C---:B------:R-:W-:Y:S01]  /*37ee0*/  ISETP.LT.AND P4, PT, R12.reuse, UR33, !P1 ;  /* 0x000000210c007c0c */ /* 0x040fe2000cf81270 */
[----:B-1----:R-:W-:Y:S01]  /*37ef0*/  IMAD.WIDE R6, R9, 0x2, R56 ;  /* 0x0000000209067825 */ /* 0x002fe200078e0238 */
[----:B------:R-:W-:Y:S01]  /*37f00*/  ISETP.GE.AND P2, PT, R12, UR4, PT ;  /* 0x000000040c007c0c */ /* 0x000fe2000bf46270 */
[----:B------:R-:W-:Y:S01]  /*37f10*/  ULDC UR4, c[0x0][0x22c] ;  /* 0x00008b0000047ab9 */ /* 0x000fe20000000800 */
[----:B----4-:R-:W-:Y:S01]  /*37f20*/  PRMT R11, R46, 0x7632, R11 ;  /* 0x000076322e0b7816 */ /* 0x010fe2000000000b */
[----:B------:R-:W-:Y:S02]  /*37f30*/  VIADD R12, R27, 0x2f ;  /* 0x0000002f1b0c7836 */ /* 0x000fe40000000000 */
[----:B0-----:R-:W-:-:S04]  /*37f40*/  IMAD.WIDE R4, R9, 0x2, R54 ;  /* 0x0000000209047825 */ /* 0x001fc800078e0236 */
[----:B------:R-:W-:Y:S01]  /*37f50*/  IMAD.WIDE R8, R13, 0x2, R2 ;  /* 0x000000020d087825 */ /* 0x000fe200078e0202 */
[----:B------:R-:W-:Y:S01]  /*37f60*/  @P5 STG.E.U16 desc[UR6][R4.64], R46 ;  /* 0x0000002e04005986 */ /* 0x000fe2000c101506 */
[----:B------:R-:W-:Y:S01]  /*37f70*/  ISETP.LT.AND P5, PT, R23, UR34, !P2 ;  /* 0x0000002217007c0c */ /* 0x000fe2000d7a1270 */
[----:B------:R-:W-:Y:S01]  /*37f80*/  ULDC.64 UR34, c[0x0][0x228] ;  /* 0x00008a0000227ab9 */ /* 0x000fe20000000a00 */
[----:B------:R-:W-:Y:S01]  /*37f90*/  ISETP.LT.AND P2, PT, R51, UR36, !P2 ;  /* 0x0000002433007c0c */ /* 0x000fe2000d741270 */
[----:B------:R0:W-:Y:S01]  /*37fa0*/  @P3 STG.E.U16 desc[UR6][R6.64], R11 ;  /* 0x0000000b06003986 */ /* 0x0001e2000c101506 */
[----:B------:R-:W-:Y:S01]  /*37fb0*/  ULDC.64 UR36, c[0x0][0x228] ;  /* 0x00008a0000247ab9 */ /* 0x000fe20000000a00 */
[C---:B------:R-:W-:Y:S01]  /*37fc0*/  VIADD R17, R13.reuse, UR18 ;  /* 0x000000120d117c36 */ /* 0x040fe20008000000 */
[----:B------:R-:W-:Y:S01]  /*37fd0*/  ISETP.GE.AND P3, PT, R12, UR4, PT ;  /* 0x000000040c007c0c */ /* 0x000fe2000bf66270 */
[----:B------:R-:W-:Y:S01]  /*37fe0*/  ULDC UR4, c[0x0][0x22c] ;  /* 0x00008b0000047ab9 */ /* 0x000fe20000000800 */
[----:B0-----:R-:W-:-:S04]  /*37ff0*/  IMAD.WIDE R10, R13, 0x2, R52 ;  /* 0x000000020d0a7825 */ /* 0x001fc800078e0234 */
[----:B------:R-:W-:Y:S01]  /*38000*/  IMAD.WIDE R6, R13, 0x2, R56 ;  /* 0x000000020d067825 */ /* 0x000fe200078e0238 */
[----:B------:R-:W-:-:S03]  /*38010*/  PRMT R16, R47, 0x7632, R16 ;  /* 0x000076322f107816 */ /* 0x000fc60000000010 */
[----:B------:R-:W-:Y:S01]  /*38020*/  VIADD R14, R27, 0x31 ;  /* 0x000000311b0e7836 */ /* 0x000fe20000000000 */
[----:B------:R-:W-:Y:S02]  /*38030*/  PRMT R18, R31, 0x7632, R18 ;  /* 0x000076321f127816 */ /* 0x000fe40000000012 */
[----:B---3--:R-:W-:Y:S01]  /*38040*/  PRMT R5, R61, 0x7632, R5 ;  /* 0x000076323d057816 */ /* 0x008fe20000000005 */
[----:B------:R0:W-:Y:S01]  /*38050*/  @P6 STG.E.U16 desc[UR6][R8.64], R61 ;  /* 0x0000003d08006986 */ /* 0x0001e2000c101506 */
[----:B------:R-:W-:-:S03]  /*38060*/  ISETP.LT.AND P6, PT, R12, UR37, !P0 ;  /* 0x000000250c007c0c */ /* 0x000fc6000c7c1270 */
[----:B------:R1:W-:Y:S01]  /*38070*/  @P4 STG.E.U16 desc[UR6][R10.64], R5 ;  /* 0x000000050a004986 */ /* 0x0003e2000c101506 */
[----:B------:R-:W-:Y:S01]  /*38080*/  ISETP.LT.AND P4, PT, R12, UR35, !P1 ;  /* 0x000000230c007c0c */ /* 0x000fe2000cf81270 */
[----:B------:R-:W-:Y:S02]  /*38090*/  VIADD R12, R27, 0x30 ;  /* 0x000000301b0c7836 */ /* 0x000fe40000000000 */
[----:B0-----:R-:W-:-:S04]  /*380a0*/  IMAD.WIDE R8, R17, 0x2, R2 ;  /* 0x0000000211087825 */ /* 0x001fc800078e0202 */
[----:B-1----:R-:W-:Y:S01]  /*380b0*/  IMAD.WIDE R4, R13, 0x2, R54 ;  /* 0x000000020d047825 */ /* 0x002fe200078e0236 */
[----:B--2---:R-:W-:-:S04]  /*380c0*/  PRMT R11, R15, 0x7632, R11 ;  /* 0x000076320f0b7816 */ /* 0x004fc8000000000b */
[----:B------:R0:W-:Y:S01]  /*380d0*/  @P5 STG.E.U16 desc[UR6][R4.64], R15 ;  /* 0x0000000f04005986 */ /* 0x0001e2000c101506 */
[----:B------:R-:W-:Y:S01]  /*380e0*/  ISETP.LT.AND P5, PT, R23, UR38, !P3 ;  /* 0x0000002617007c0c */ /* 0x000fe2000dfa1270 */
[----:B------:R-:W-:Y:S02]  /*380f0*/  ULDC.64 UR38, c[0x0][0x228] ;  /* 0x00008a0000267ab9 */ /* 0x000fe40000000a00 */
[----:B------:R1:W-:Y:S01]  /*38100*/  @P2 STG.E.U16 desc[UR6][R6.64], R11 ;  /* 0x0000000b06002986 */ /* 0x0003e2000c101506 */
[----:B------:R-:W-:Y:S01]  /*38110*/  ISETP.LT.AND P2, PT, R51, UR40, !P3 ;  /* 0x0000002833007c0c */ /* 0x000fe2000df41270 */
[----:B------:R-:W-:Y:S02]  /*38120*/  ULDC.64 UR40, c[0x0][0x228] ;  /* 0x00008a0000287ab9 */ /* 0x000fe40000000a00 */
[----:B------:R2:W-:Y:S01]  /*38130*/  @P6 STG.E.U16 desc[UR6][R8.64], R19 ;  /* 0x0000001308006986 */ /* 0x0005e2000c101506 */
[----:B------:R-:W-:Y:S02]  /*38140*/  ISETP.LT.AND P6, PT, R12, UR39, !P0 ;  /* 0x000000270c007c0c */ /* 0x000fe4000c7c1270 */
[----:B------:R-:W-:Y:S01]  /*38150*/  PRMT R13, R19, 0x7632, R13 ;  /* 0x00007632130d7816 */ /* 0x000fe2000000000d */
[----:B0-----:R-:W-:-:S02]  /*38160*/  VIADD R15, R17, UR18 ;  /* 0x00000012110f7c36 */ /* 0x001fc40008000000 */
[----:B------:R-:W-:Y:S01]  /*38170*/  IMAD.WIDE R4, R17, 0x2, R52 ;  /* 0x0000000211047825 */ /* 0x000fe200078e0234 */
[----:B------:R-:W-:-:S03]  /*38180*/  ISETP.LT.AND P3, PT, R12, UR41, !P1 ;  /* 0x000000290c007c0c */ /* 0x000fc6000cf61270 */
[C---:B-1----:R-:W-:Y:S01]  /*38190*/  IMAD.WIDE R6, R17.reuse, 0x2, R54 ;  /* 0x0000000211067825 */ /* 0x042fe200078e0236 */
[----:B------:R0:W-:Y:S03]  /*381a0*/  @P4 STG.E.U16 desc[UR6][R4.64], R13 ;  /* 0x0000000d04004986 */ /* 0x0001e6000c101506 */
[----:B--2---:R-:W-:Y:S01]  /*381b0*/  IMAD.WIDE R8, R17, 0x2, R56 ;  /* 0x0000000211087825 */ /* 0x004fe200078e0238 */
[----:B------:R-:W-:-:S03]  /*381c0*/  ISETP.GE.AND P4, PT, R12, UR4, PT ;  /* 0x000000040c007c0c */ /* 0x000fc6000bf86270 */
[----:B------:R-:W-:Y:S01]  /*381d0*/  IMAD.WIDE R10, R15, 0x2, R2 ;  /* 0x000000020f0a7825 */ /* 0x000fe200078e0202 */
[----:B------:R1:W-:Y:S01]  /*381e0*/  @P5 STG.E.U16 desc[UR6][R6.64], R47 ;  /* 0x0000002f06005986 */ /* 0x0003e2000c101506 */
[----:B------:R-:W-:-:S03]  /*381f0*/  ULDC UR4, c[0x0][0x22c] ;  /* 0x00008b0000047ab9 */ /* 0x000fc60000000800 */
[----:B------:R-:W-:Y:S01]  /*38200*/  @P2 STG.E.U16 desc[UR6][R8.64], R16 ;  /* 0x0000001008002986 */ /* 0x000fe2000c101506 */
[----:B0-----:R-:W-:-:S03]  /*38210*/  PRMT R5, R40, 0x7632, R5 ;  /* 0x0000763228057816 */ /* 0x001fc60000000005 */
[----:B------:R0:W-:Y:S01]  /*38220*/  @P6 STG.E.U16 desc[UR6][R10.64], R40 ;  /* 0x000000280a006986 */ /* 0x0001e2000c101506 */
[----:B------:R-:W-:Y:S01]  /*38230*/  ISETP.LT.AND P6, PT, R23, UR42, !P4 ;  /* 0x0000002a17007c0c */ /* 0x000fe2000e7c1270 */
[----:B------:R-:W-:Y:S01]  /*38240*/  IMAD.WIDE R12, R15, 0x2, R52 ;  /* 0x000000020f0c7825 */ /* 0x000fe200078e0234 */
[----:B------:R-:W-:Y:S01]  /*38250*/  ISETP.LT.AND P4, PT, R51, UR44, !P4 ;  /* 0x0000002c33007c0c */ /* 0x000fe2000e781270 */
[----:B------:R-:W-:Y:S01]  /*38260*/  ULDC.64 UR42, c[0x0][0x228] ;  /* 0x00008a00002a7ab9 */ /* 0x000fe20000000a00 */
[----:B------:R-:W-:Y:S02]  /*38270*/  ULDC.64 UR44, c[0x0][0x228] ;  /* 0x00008a00002c7ab9 */ /* 0x000fe40000000a00 */
[----:B------:R2:W-:Y:S01]  /*38280*/  @P3 STG.E.U16 desc[UR6][R12.64], R5 ;  /* 0x000000050c003986 */ /* 0x0005e2000c101506 */
[C---:B------:R-:W-:Y:S01]  /*38290*/  ISETP.LT.AND P5, PT, R14.reuse, UR43, !P0 ;  /* 0x0000002b0e007c0c */ /* 0x040fe2000c7a1270 */
[----:B-1----:R-:W-:Y:S01]  /*382a0*/  IMAD.WIDE R6, R15, 0x2, R56 ;  /* 0x000000020f067825 */ /* 0x002fe200078e0238 */
[----:B------:R-:W-:Y:S01]  /*382b0*/  ISETP.GE.AND P2, PT, R14, UR4, PT ;  /* 0x000000040e007c0c */ /* 0x000fe2000bf46270 */
[----:B------:R-:W-:Y:S01]  /*382c0*/  ULDC UR4, c[0x0][0x22c] ;  /* 0x00008b0000047ab9 */ /* 0x000fe20000000800 */
[----:B0-----:R-:W-:-:S02]  /*382d0*/  PRMT R10, R32, 0x7632, R10 ;  /* 0x00007632200a7816 */ /* 0x001fc4000000000a */
[----:B------:R-:W-:Y:S01]  /*382e0*/  ISETP.LT.AND P3, PT, R14, UR45, !P1 ;  /* 0x0000002d0e007c0c */ /* 0x000fe2000cf61270 */
[----:B--2---:R-:W-:-:S04]  /*382f0*/  IMAD.WIDE R4, R15, 0x2, R54 ;  /* 0x000000020f047825 */ /* 0x004fc800078e0236 */
[----:B------:R-:W-:Y:S01]  /*38300*/  VIADD R11, R15, UR18 ;  /* 0x000000120f0b7c36 */ /* 0x000fe20008000000 */
[----:B------:R0:W-:Y:S01]  /*38310*/  @P6 STG.E.U16 desc[UR6][R4.64], R32 ;  /* 0x0000002004006986 */ /* 0x0001e2000c101506 */
[----:B------:R-:W-:-:S03]  /*38320*/  VIADD R12, R27, 0x32 ;  /* 0x000000321b0c7836 */ /* 0x000fc60000000000 */
[----:B------:R1:W-:Y:S01]  /*38330*/  @P4 STG.E.U16 desc[UR6][R6.64], R10 ;  /* 0x0000000a06004986 */ /* 0x0003e2000c101506 */
[----:B------:R-:W-:Y:S01]  /*38340*/  ISETP.LT.AND P4, PT, R23, UR48, !P2 ;  /* 0x0000003017007c0c */ /* 0x000fe2000d781270 */
[----:B------:R-:W-:Y:S01]  /*38350*/  IMAD.WIDE R8, R11, 0x2, R2 ;  /* 0x000000020b087825 */ /* 0x000fe200078e0202 */
[----:B------:R-:W-:Y:S01]  /*38360*/  ISETP.LT.AND P2, PT, R51, UR46, !P2 ;  /* 0x0000002e33007c0c */ /* 0x000fe2000d741270 */
[----:B------:R-:W-:Y:S01]  /*38370*/  ULDC.64 UR46, c[0x0][0x228] ;  /* 0x00008a00002e7ab9 */ /* 0x000fe20000000a00 */
[----:B------:R-:W-:Y:S01]  /*38380*/  PRMT R13, R36, 0x7632, R13 ;  /* 0x00007632240d7816 */ /* 0x000fe2000000000d */
[----:B------:R-:W-:Y:S01]  /*38390*/  ULDC.64 UR48, c[0x0][0x228] ;  /* 0x00008a0000307ab9 */ /* 0x000fe20000000a00 */
[C---:B------:R-:W-:Y:S01]  /*383a0*/  ISETP.LT.AND P6, PT, R12.reuse, UR47, !P0 ;  /* 0x0000002f0c007c0c */ /* 0x040fe2000c7c1270 */
[----:B0-----:R-:W-:Y:S01]  /*383b0*/  IMAD.WIDE R4, R11, 0x2, R52 ;  /* 0x000000020b047825 */ /* 0x001fe200078e0234 */
[----:B------:R0:W-:Y:S01]  /*383c0*/  @P5 STG.E.U16 desc[UR6][R8.64], R36 ;  /* 0x0000002408005986 */ /* 0x0001e2000c101506 */
[----:B------:R-:W-:-:S02]  /*383d0*/  ISETP.LT.AND P5, PT, R12, UR49, !P1 ;  /* 0x000000310c007c0c */ /* 0x000fc4000cfa1270 */
[C---:B------:R-:W-:Y:S01]  /*383e0*/  VIADD R15, R11.reuse, UR18 ;  /* 0x000000120b0f7c36 */ /* 0x040fe20008000000 */
[----:B------:R2:W-:Y:S01]  /*383f0*/  @P3 STG.E.U16 desc[UR6][R4.64], R13 ;  /* 0x0000000d04003986 */ /* 0x0005e2000c101506 */
[----:B-1----:R-:W-:Y:S01]  /*38400*/  IMAD.WIDE R6, R11, 0x2, R54 ;  /* 0x000000020b067825 */ /* 0x002fe200078e0236 */
[----:B------:R-:W-:Y:S01]  /*38410*/  ISETP.GE.AND P3, PT, R12, UR4, PT ;  /* 0x000000040c007c0c */ /* 0x000fe2000bf66270 */
[----:B------:R-:W-:Y:S01]  /*38420*/  ULDC UR4, c[0x0][0x22c] ;  /* 0x00008b0000047ab9 */ /* 0x000fe20000000800 */
[----:B------:R-:W-:Y:S01]  /*38430*/  PRMT R16, R28, 0x7632, R16 ;  /* 0x000076321c107816 */ /* 0x000fe20000000010 */
[----:B------:R-:W-:Y:S01]  /*38440*/  VIADD R14, R27, 0x33 ;  /* 0x000000331b0e7836 */ /* 0x000fe20000000000 */
[----:B------:R1:W-:Y:S01]  /*38450*/  @P4 STG.E.U16 desc[UR6][R6.64], R28 ;  /* 0x0000001c06004986 */ /* 0x0003e2000c101506 */
[----:B0-----:R-:W-:Y:S01]  /*38460*/  IMAD.WIDE R8, R11, 0x2, R56 ;  /* 0x000000020b087825 */ /* 0x001fe200078e0238 */
[----:B------:R-:W-:Y:S01]  /*38470*/  ISETP.LT.AND P4, PT, R23, UR30, !P3 ;  /* 0x0000001e17007c0c */ /* 0x000fe2000df81270 */
[----:B------:R-:W-:-:S02]  /*38480*/  ULDC.64 UR30, c[0x0][0x228] ;  /* 0x00008a00001e7ab9 */ /* 0x000fc40000000a00 */
[----:B------:R-:W-:Y:S01]  /*38490*/  IMAD.WIDE R10, R15, 0x2, R2 ;  /* 0x000000020f0a7825 */ /* 0x000fe200078e0202 */
[----:B------:R-:W-:Y:S01]  /*384a0*/  @P2 STG.E.U16 desc[UR6][R8.64], R16 ;  /* 0x0000001008002986 */ /* 0x000fe2000c101506 */
[----:B--2---:R-:W-:Y:S02]  /*384b0*/  PRMT R5, R41, 0x7632, R5 ;  /* 0x0000763229057816 */ /* 0x004fe40000000005 */
[----:B------:R-:W-:Y:S01]  /*384c0*/  IMAD.WIDE R12, R15, 0x2, R52 ;  /* 0x000000020f0c7825 */ /* 0x000fe200078e0234 */
[----:B------:R0:W-:Y:S01]  /*384d0*/  @P6 STG.E.U16 desc[UR6][R10.64], R41 ;  /* 0x000000290a006986 */ /* 0x0001e2000c101506 */
[----:B------:R-:W-:Y:S01]  /*384e0*/  ISETP.LT.AND P3, PT, R51, UR32, !P3 ;  /* 0x0000002033007c0c */ /* 0x000fe2000df61270 */
[----:B------:R-:W-:Y:S01]  /*384f0*/  ULDC.64 UR32, c[0x0][0x228] ;  /* 0x00008a0000207ab9 */ /* 0x000fe20000000a00 */
[C---:B------:R-:W-:Y:S01]  /*38500*/  ISETP.LT.AND P6, PT, R14.reuse, UR31, !P0 ;  /* 0x0000001f0e007c0c */ /* 0x040fe2000c7c1270 */
[----:B------:R2:W-:Y:S01]  /*38510*/  @P5 STG.E.U16 desc[UR6][R12.64], R5 ;  /* 0x000000050c005986 */ /* 0x0005e2000c101506 */
[C---:B------:R-:W-:Y:S01]  /*38520*/  ISETP.GE.AND P2, PT, R14.reuse, UR4, PT ;  /* 0x000000040e007c0c */ /* 0x040fe2000bf46270 */
[----:B-1----:R-:W-:Y:S01]  /*38530*/  IMAD.WIDE R6, R15, 0x2, R56 ;  /* 0x000000020f067825 */ /* 0x002fe200078e0238 */
[----:B------:R-:W-:Y:S01]  /*38540*/  ISETP.LT.AND P5, PT, R14, UR33, !P1 ;  /* 0x000000210e007c0c */ /* 0x000fe2000cfa1270 */
[----:B------:R-:W-:-:S02]  /*38550*/  ULDC UR4, c[0x0][0x22c] ;  /* 0x00008b0000047ab9 */ /* 0x000fc40000000800 */
[C---:B0-----:R-:W-:Y:S02]  /*38560*/  VIADD R11, R15.reuse, UR18 ;  /* 0x000000120f0b7c36 */ /* 0x041fe40008000000 */
[----:B--2---:R-:W-:Y:S01]  /*38570*/  IMAD.WIDE R4, R15, 0x2, R54 ;  /* 0x000000020f047825 */ /* 0x004fe200078e0236 */
[----:B------:R-:W-:-:S03]  /*38580*/  PRMT R13, R33, 0x7632, R13 ;  /* 0x00007632210d7816 */ /* 0x000fc6000000000d */
[----:B------:R-:W-:Y:S01]  /*38590*/  IMAD.WIDE R8, R11, 0x2, R2 ;  /* 0x000000020b087825 */ /* 0x000fe200078e0202 */
[----:B------:R0:W-:Y:S01]  /*385a0*/  @P4 STG.E.U16 desc[UR6][R4.64], R33 ;  /* 0x0000002104004986 */ /* 0x0001e2000c101506 */
[----:B------:R-:W-:Y:S01]  /*385b0*/  ISETP.LT.AND P4, PT, R23, UR36, !P2 ;  /* 0x0000002417007c0c */ /* 0x000fe2000d781270 */
[----:B------:R-:W-:Y:S01]  /*385c0*/  ULDC.64 UR36, c[0x0][0x228] ;  /* 0x00008a0000247ab9 */ /* 0x000fe20000000a00 */
[----:B------:R-:W-:Y:S01]  /*385d0*/  VIADD R10, R27, 0x34 ;  /* 0x000000341b0a7836 */ /* 0x000fe20000000000 */
[----:B------:R-:W-:Y:S01]  /*385e0*/  ISETP.LT.AND P2, PT, R51, UR34, !P2 ;  /* 0x0000002233007c0c */ /* 0x000fe2000d741270 */
[----:B------:R1:W-:Y:S01]  /*385f0*/  @P3 STG.E.U16 desc[UR6][R6.64], R13 ;  /* 0x0000000d06003986 */ /* 0x0003e2000c101506 */
[----:B------:R-:W-:Y:S01]  /*38600*/  ULDC.64 UR34, c[0x0][0x228] ;  /* 0x00008a0000227ab9 */ /* 0x000fe20000000a00 */
[----:B------:R-:W-:Y:S02]  /*38610*/  PRMT R16, R37, 0x7632, R16 ;  /* 0x0000763225107816 */ /* 0x000fe40000000010 */
[----:B------:R2:W-:Y:S01]  /*38620*/  @P6 STG.E.U16 desc[UR6][R8.64], R37 ;  /* 0x0000002508006986 */ /* 0x0005e2000c101506 */
[C---:B------:R-:W-:Y:S01]  /*38630*/  ISETP.LT.AND P6, PT, R10.reuse, UR35, !P0 ;  /* 0x000000230a007c0c */ /* 0x040fe2000c7c1270 */
[----:B0-----:R-:W-:Y:S01]  /*38640*/  IMAD.WIDE R4, R11, 0x2, R52 ;  /* 0x000000020b047825 */ /* 0x001fe200078e0234 */
[----:B------:R-:W-:-:S03]  /*38650*/  ISETP.LT.AND P3, PT, R10, UR37, !P1 ;  /* 0x000000250a007c0c */ /* 0x000fc6000cf61270 */
[C---:B------:R-:W-:Y:S01]  /*38660*/  VIADD R15, R11.reuse, UR18 ;  /* 0x000000120b0f7c36 */ /* 0x040fe20008000000 */
[----:B------:R0:W-:Y:S01]  /*38670*/  @P5 STG.E.U16 desc[UR6][R4.64], R16 ;  /* 0x0000001004005986 */ /* 0x0001e2000c101506 */
[----:B-1----:R-:W-:Y:S01]  /*38680*/  IMAD.WIDE R6, R11, 0x2, R54 ;  /* 0x000000020b067825 */ /* 0x002fe200078e0236 */
[----:B------:R-:W-:Y:S02]  /*38690*/  PRMT R13, R29, 0x7632, R13 ;  /* 0x000076321d0d7816 */ /* 0x000fe4000000000d */
[----:B------:R-:W-:Y:S01]  /*386a0*/  ISETP.GE.AND P5, PT, R10, UR21, PT ;  /* 0x000000150a007c0c */ /* 0x000fe2000bfa6270 */
[----:B--2---:R-:W-:Y:S01]  /*386b0*/  IMAD.WIDE R8, R11, 0x2, R56 ;  /* 0x000000020b087825 */ /* 0x004fe200078e0238 */
[----:B------:R1:W-:Y:S01]  /*386c0*/  @P4 STG.E.U16 desc[UR6][R6.64], R29 ;  /* 0x0000001d06004986 */ /* 0x0003e2000c101506 */
[----:B------:R-:W-:Y:S02]  /*386d0*/  ULDC.64 UR20, c[0x0][0x228] ;  /* 0x00008a0000147ab9 */ /* 0x000fe40000000a00 */
[----:B------:R-:W-:Y:S01]  /*386e0*/  IMAD.WIDE R10, R15, 0x2, R2 ;  /* 0x000000020f0a7825 */ /* 0x000fe200078e0202 */
[----:B------:R2:W-:Y:S04]  /*386f0*/  @P2 STG.E.U16 desc[UR6][R8.64], R13 ;  /* 0x0000000d08002986 */ /* 0x0005e8000c101506 */
[----:B------:R-:W-:Y:S01]  /*38700*/  @P6 STG.E.U16 desc[UR6][R10.64], R42 ;  /* 0x0000002a0a006986 */ /* 0x000fe2000c101506 */
[----:B------:R-:W-:Y:S01]  /*38710*/  ISETP.LT.AND P6, PT, R23, UR38, !P5 ;  /* 0x0000002617007c0c */ /* 0x000fe2000efc1270 */
[----:B------:R-:W-:Y:S01]  /*38720*/  VIADD R14, R27, 0x35 ;  /* 0x000000351b0e7836 */ /* 0x000fe20000000000 */
[----:B------:R-:W-:Y:S01]  /*38730*/  ISETP.LT.AND P5, PT, R51, UR40, !P5 ;  /* 0x0000002833007c0c */ /* 0x000fe2000efa1270 */
[----:B------:R-:W-:Y:S01]  /*38740*/  ULDC.64 UR38, c[0x0][0x228] ;  /* 0x00008a0000267ab9 */ /* 0x000fe20000000a00 */
[----:B0-----:R-:W-:Y:S01]  /*38750*/  PRMT R5, R42, 0x7632, R5 ;  /* 0x000076322a057816 */ /* 0x001fe20000000005 */
[----:B-1----:R-:W-:-:S04]  /*38760*/  IMAD.WIDE R6, R15, 0x2, R56 ;  /* 0x000000020f067825 */ /* 0x002fc800078e0238 */
[C---:B--2---:R-:W-:Y:S01]  /*38770*/  IMAD.WIDE R12, R15.reuse, 0x2, R52 ;  /* 0x000000020f0c7825 */ /* 0x044fe200078e0234 */
[----:B------:R-:W-:Y:S01]  /*38780*/  PRMT R9, R34, 0x7632, R9 ;  /* 0x0000763222097816 */ /* 0x000fe20000000009 */
[----:B------:R-:W-:Y:S01]  /*38790*/  ULDC.64 UR40, c[0x0][0x228] ;  /* 0x00008a0000287ab9 */ /* 0x000fe20000000a00 */
[C---:B------:R-:W-:Y:S02]  /*387a0*/  ISETP.LT.AND P2, PT, R14.reuse, UR21, !P1 ;  /* 0x000000150e007c0c */ /* 0x040fe4000cf41270 */
[----:B------:R0:W-:Y:S01]  /*387b0*/  @P3 STG.E.U16 desc[UR6][R12.64], R5 ;  /* 0x000000050c003986 */ /* 0x0001e2000c101506 */
[C---:B------:R-:W-:Y:S02]  /*387c0*/  ISETP.LT.AND P3, PT, R14.reuse, UR39, !P0 ;  /* 0x000000270e007c0c */ /* 0x040fe4000c761270 */
[----:B------:R-:W-:Y:S01]  /*387d0*/  ISETP.GE.AND P4, PT, R14, UR19, PT ;  /* 0x000000130e007c0c */ /* 0x000fe2000bf86270 */
[----:B0-----:R-:W-:-:S04]  /*387e0*/  IMAD.WIDE R4, R15, 0x2, R54 ;  /* 0x000000020f047825 */ /* 0x001fc800078e0236 */
        /* <DEDUP_REMOVED lines=8> */
[----:B------:R-:W-:Y:S01]  /*38870*/  ULDC.64 UR44, c[0x0][0x228] ;  /* 0x00008a00002c7ab9 */ /* 0x000fe20000000a00 */
[----:B0-----:R-:W-:Y:S01]  /*38880*/  PRMT R5, R38, 0x7632, R5 ;  /* 0x0000763226057816 */ /* 0x001fe20000000005 */
[----:B-1----:R-:W-:Y:S01]  /*38890*/  IMAD.WIDE R8, R15, 0x2, R2 ;  /* 0x000000020f087825 */ /* 0x002fe200078e0202 */
[----:B------:R-:W-:-:S04]  /*388a0*/  ISETP.LT.AND P6, PT, R14, UR43, !P0 ;  /* 0x0000002b0e007c0c */ /* 0x000fc8000c7c1270 */
[----:B------:R0:W-:Y:S01]  /*388b0*/  @P3 STG.E.U16 desc[UR6][R8.64], R38 ;  /* 0x0000002608003986 */ /* 0x0001e2000c101506 */
[----:B------:R-:W-:-:S03]  /*388c0*/  IMAD.WIDE R6, R15, 0x2, R56 ;  /* 0x000000020f067825 */ /* 0x000fc600078e0238 */
[----:B------:R1:W-:Y:S01]  /*388d0*/  @P2 STG.E.U16 desc[UR6][R10.64], R5 ;  /* 0x000000050a002986 */ /* 0x0003e2000c101506 */
[C---:B------:R-:W-:Y:S01]  /*388e0*/  ISETP.LT.AND P2, PT, R14.reuse, UR41, !P1 ;  /* 0x000000290e007c0c */ /* 0x040fe2000cf41270 */
[C---:B------:R-:W-:Y:S01]  /*388f0*/  VIADD R17, R15.reuse, UR18 ;  /* 0x000000120f117c36 */ /* 0x040fe20008000000 */
[----:B------:R-:W-:Y:S01]  /*38900*/  ISETP.GE.AND P3, PT, R14, UR27, PT ;  /* 0x0000001b0e007c0c */ /* 0x000fe2000bf66270 */
[----:B------:R-:W-:Y:S01]  /*38910*/  ULDC.64 UR26, c[0x0][0x228] ;  /* 0x00008a00001a7ab9 */ /* 0x000fe20000000a00 */
[----:B0-----:R-:W-:Y:S01]  /*38920*/  PRMT R9, R30, 0x7632, R9 ;  /* 0x000076321e097816 */ /* 0x001fe20000000009 */
[----:B-1----:R-:W-:-:S05]  /*38930*/  IMAD.WIDE R4, R15, 0x2, R54 ;  /* 0x000000020f047825 */ /* 0x002fca00078e0236 */
[----:B------:R0:W-:Y:S01]  /*38940*/  @P5 STG.E.U16 desc[UR6][R4.64], R30 ;  /* 0x0000001e04005986 */ /* 0x0001e2000c101506 */
[----:B------:R-:W-:-:S03]  /*38950*/  IMAD.WIDE R12, R17, 0x2, R2 ;  /* 0x00000002110c7825 */ /* 0x000fc600078e0202 */
[----:B------:R1:W-:Y:S01]  /*38960*/  @P4 STG.E.U16 desc[UR6][R6.64], R9 ;  /* 0x0000000906004986 */ /* 0x0003e2000c101506 */
[----:B------:R-:W-:Y:S01]  /*38970*/  ISETP.LT.AND P4, PT, R23, UR46, !P3 ;  /* 0x0000002e17007c0c */ /* 0x000fe2000df81270 */
[----:B------:R-:W-:Y:S01]  /*38980*/  VIADD R10, R27, 0x37 ;  /* 0x000000371b0a7836 */ /* 0x000fe20000000000 */
[----:B------:R-:W-:Y:S01]  /*38990*/  ISETP.LT.AND P3, PT, R51, UR48, !P3 ;  /* 0x0000003033007c0c */ /* 0x000fe2000df61270 */
[----:B------:R-:W-:Y:S01]  /*389a0*/  @P6 STG.E.U16 desc[UR6][R12.64], R43 ;  /* 0x0000002b0c006986 */ /* 0x000fe2000c101506 */
[----:B0-----:R-:W-:Y:S01]  /*389b0*/  PRMT R5, R43, 0x7632, R5 ;  /* 0x000076322b057816 */ /* 0x001fe20000000005 */
[C---:B-1----:R-:W-:Y:S01]  /*389c0*/  IMAD.WIDE R8, R17.reuse, 0x2, R52 ;  /* 0x0000000211087825 */ /* 0x042fe200078e0234 */
[C---:B------:R-:W-:Y:S02]  /*389d0*/  ISETP.LT.AND P6, PT, R10.reuse, UR27, !P0 ;  /* 0x0000001b0a007c0c */ /* 0x040fe4000c7c1270 */
[C---:B------:R-:W-:Y:S02]  /*389e0*/  ISETP.LT.AND P5, PT, R10.reuse, UR45, !P1 ;  /* 0x0000002d0a007c0c */ /* 0x040fe4000cfa1270 */
[----:B------:R0:W-:Y:S01]  /*389f0*/  @P2 STG.E.U16 desc[UR6][R8.64], R5 ;  /* 0x0000000508002986 */ /* 0x0001e2000c101506 */
[----:B------:R-:W-:Y:S01]  /*38a00*/  IMAD.WIDE R6, R17, 0x2, R56 ;  /* 0x0000000211067825 */ /* 0x000fe200078e0238 */
[----:B------:R-:W-:Y:S01]  /*38a10*/  ISETP.GE.AND P2, PT, R10, UR11, PT ;  /* 0x0000000b0a007c0c */ /* 0x000fe2000bf46270 */
[----:B------:R-:W-:-:S02]  /*38a20*/  ULDC.64 UR10, c[0x0][0x228] ;  /* 0x00008a00000a7ab9 */ /* 0x000fc40000000a00 */
[C---:B------:R-:W-:Y:S02]  /*38a30*/  VIADD R15, R17.reuse, UR18 ;  /* 0x00000012110f7c36 */ /* 0x040fe40008000000 */
[----:B0-----:R-:W-:Y:S01]  /*38a40*/  IMAD.WIDE R4, R17, 0x2, R54 ;  /* 0x0000000211047825 */ /* 0x001fe200078e0236 */
[----:B------:R-:W-:Y:S02]  /*38a50*/  PRMT R9, R35, 0x7632, R9 ;  /* 0x0000763223097816 */ /* 0x000fe40000000009 */
[----:B------:R-:W-:Y:S01]  /*38a60*/  PRMT R16, R39, 0x7632, R16 ;  /* 0x0000763227107816 */ /* 0x000fe20000000010 */
[----:B------:R-:W-:Y:S01]  /*38a70*/  IMAD.WIDE R10, R15, 0x2, R2 ;  /* 0x000000020f0a7825 */ /* 0x000fe200078e0202 */
[----:B------:R-:W-:Y:S01]  /*38a80*/  @P4 STG.E.U16 desc[UR6][R4.64], R35 ;  /* 0x0000002304004986 */ /* 0x000fe2000c101506 */
[----:B------:R-:W-:Y:S01]  /*38a90*/  ISETP.LT.AND P4, PT, R23, UR30, !P2 ;  /* 0x0000001e17007c0c */ /* 0x000fe2000d781270 */
[----:B------:R-:W-:Y:S01]  /*38aa0*/  ULDC.64 UR30, c[0x0][0x228] ;  /* 0x00008a00001e7ab9 */ /* 0x000fe20000000a00 */
[----:B------:R-:W-:Y:S01]  /*38ab0*/  IMAD.WIDE R12, R15, 0x2, R52 ;  /* 0x000000020f0c7825 */ /* 0x000fe200078e0234 */
[----:B------:R0:W-:Y:S03]  /*38ac0*/  @P3 STG.E.U16 desc[UR6][R6.64], R9 ;  /* 0x0000000906003986 */ /* 0x0001e6000c101506 */
[----:B------:R-:W-:Y:S01]  /*38ad0*/  VIADD R14, R27, 0x38 ;  /* 0x000000381b0e7836 */ /* 0x000fe20000000000 */
[----:B------:R-:W1:Y:S01]  /*38ae0*/  LDS.128 R4, [R0] ;  /* 0x0000000000047984 */ /* 0x000e620000000c00 */
[----:B------:R-:W-:Y:S01]  /*38af0*/  ISETP.LT.AND P2, PT, R51, UR32, !P2 ;  /* 0x0000002033007c0c */ /* 0x000fe2000d741270 */
[----:B------:R-:W-:Y:S01]  /*38b00*/  VIADD R17, R15, UR18 ;  /* 0x000000120f117c36 */ /* 0x000fe20008000000 */
[----:B------:R-:W-:Y:S01]  /*38b10*/  ULDC.64 UR32, c[0x0][0x228] ;  /* 0x00008a0000207ab9 */ /* 0x000fe20000000a00 */
[----:B------:R2:W-:Y:S01]  /*38b20*/  @P6 STG.E.U16 desc[UR6][R10.64], R39 ;  /* 0x000000270a006986 */ /* 0x0005e2000c101506 */
[----:B------:R-:W-:-:S03]  /*38b30*/  ISETP.LT.AND P6, PT, R14, UR31, !P1 ;  /* 0x0000001f0e007c0c */ /* 0x000fc6000cfc1270 */
[----:B------:R3:W-:Y:S01]  /*38b40*/  @P5 STG.E.U16 desc[UR6][R12.64], R16 ;  /* 0x000000100c005986 */ /* 0x0007e2000c101506 */
[C---:B------:R-:W-:Y:S01]  /*38b50*/  ISETP.LT.AND P5, PT, R14.reuse, UR11, !P0 ;  /* 0x0000000b0e007c0c */ /* 0x040fe2000c7a1270 */
[----:B0-----:R-:W-:Y:S01]  /*38b60*/  IMAD.WIDE R8, R15, 0x2, R54 ;  /* 0x000000020f087825 */ /* 0x001fe200078e0236 */
[----:B------:R-:W-:Y:S01]  /*38b70*/  ISETP.GE.AND P3, PT, R14, UR25, PT ;  /* 0x000000190e007c0c */ /* 0x000fe2000bf66270 */
[----:B------:R-:W-:-:S03]  /*38b80*/  ULDC.64 UR24, c[0x0][0x228] ;  /* 0x00008a0000187ab9 */ /* 0x000fc60000000a00 */
[----:B------:R0:W-:Y:S01]  /*38b90*/  @P4 STG.E.U16 desc[UR6][R8.64], R31 ;  /* 0x0000001f08004986 */ /* 0x0001e2000c101506 */
[----:B--2---:R-:W-:Y:S01]  /*38ba0*/  IMAD.WIDE R10, R15, 0x2, R56 ;  /* 0x000000020f0a7825 */ /* 0x004fe200078e0238 */
[----:B------:R-:W-:-:S03]  /*38bb0*/  ISETP.LT.AND P4, PT, R23, UR34, !P3 ;  /* 0x0000002217007c0c */ /* 0x000fc6000df81270 */
[----:B---3--:R-:W-:-:S04]  /*38bc0*/  IMAD.WIDE R12, R17, 0x2, R2 ;  /* 0x00000002110c7825 */ /* 0x008fc800078e0202 */
[----:B------:R-:W-:Y:S02]  /*38bd0*/  VIADD R16, R27, 0x39 ;  /* 0x000000391b107836 */ /* 0x000fe40000000000 */
[----:B------:R-:W-:Y:S01]  /*38be0*/  IMAD.WIDE R14, R17, 0x2, R52 ;  /* 0x00000002110e7825 */ /* 0x000fe200078e0234 */
[----:B0-----:R-:W-:Y:S01]  /*38bf0*/  PRMT R9, R24, 0x7632, R9 ;  /* 0x0000763218097816 */ /* 0x001fe20000000009 */
[----:B------:R0:W-:Y:S01]  /*38c00*/  @P2 STG.E.U16 desc[UR6][R10.64], R18 ;  /* 0x000000120a002986 */ /* 0x0001e2000c101506 */
[C---:B------:R-:W-:Y:S01]  /*38c10*/  ISETP.GE.AND P2, PT, R16.reuse, UR29, PT ;  /* 0x0000001d10007c0c */ /* 0x040fe2000bf46270 */
[----:B------:R-:W-:Y:S01]  /*38c20*/  ULDC.64 UR28, c[0x0][0x228] ;  /* 0x00008a00001c7ab9 */ /* 0x000fe20000000a00 */
[----:B------:R-:W-:Y:S01]  /*38c30*/  ISETP.LT.AND P3, PT, R51, UR36, !P3 ;  /* 0x0000002433007c0c */ /* 0x000fe2000df61270 */
[----:B------:R-:W-:Y:S01]  /*38c40*/  @P5 STG.E.U16 desc[UR6][R12.64], R24 ;  /* 0x000000180c005986 */ /* 0x000fe2000c101506 */
[----:B------:R-:W-:-:S03]  /*38c50*/  ISETP.LT.AND P5, PT, R16, UR25, !P0 ;  /* 0x0000001910007c0c */ /* 0x000fc6000c7a1270 */
[----:B------:R2:W-:Y:S01]  /*38c60*/  @P6 STG.E.U16 desc[UR6][R14.64], R9 ;  /* 0x000000090e006986 */ /* 0x0005e2000c101506 */
[----:B------:R-:W-:Y:S01]  /*38c70*/  ISETP.LT.AND P6, PT, R16, UR29, !P1 ;  /* 0x0000001d10007c0c */ /* 0x000fe2000cfc1270 */
[C---:B------:R-:W-:Y:S02]  /*38c80*/  VIADD R19, R17.reuse, UR18 ;  /* 0x0000001211137c36 */ /* 0x040fe40008000000 */
[----:B0-----:R-:W-:-:S04]  /*38c90*/  IMAD.WIDE R10, R17, 0x2, R56 ;  /* 0x00000002110a7825 */ /* 0x001fc800078e0238 */
[----:B--2---:R-:W-:Y:S01]  /*38ca0*/  IMAD.WIDE R8, R17, 0x2, R54 ;  /* 0x0000000211087825 */ /* 0x004fe200078e0236 */
[----:B------:R-:W-:-:S04]  /*38cb0*/  PRMT R16, R48, 0x7632, R16 ;  /* 0x0000763230107816 */ /* 0x000fc80000000010 */
[----:B------:R0:W-:Y:S01]  /*38cc0*/  @P4 STG.E.U16 desc[UR6][R8.64], R20 ;  /* 0x0000001408004986 */ /* 0x0001e2000c101506 */
[----:B------:R-:W-:Y:S01]  /*38cd0*/  ISETP.LT.AND P4, PT, R23, UR38, !P2 ;  /* 0x0000002617007c0c */ /* 0x000fe2000d781270 */
[----:B------:R-:W-:Y:S02]  /*38ce0*/  VIADD R0, R27, 0x3a ;  /* 0x0000003a1b007836 */ /* 0x000fe40000000000 */
[----:B------:R-:W-:Y:S01]  /*38cf0*/  IMAD.WIDE R12, R19, 0x2, R2 ;  /* 0x00000002130c7825 */ /* 0x000fe200078e0202 */
[----:B------:R-:W-:Y:S01]  /*38d00*/  ISETP.LT.AND P2, PT, R51, UR20, !P2 ;  /* 0x0000001433007c0c */ /* 0x000fe2000d741270 */
[----:B------:R-:W-:Y:S02]  /*38d10*/  ULDC.64 UR20, c[0x0][0x228] ;  /* 0x00008a0000147ab9 */ /* 0x000fe40000000a00 */
[----:B------:R-:W-:Y:S01]  /*38d20*/  IMAD.WIDE R14, R19, 0x2, R52 ;  /* 0x00000002130e7825 */ /* 0x000fe200078e0234 */
[----:B0-----:R-:W-:-:S05]  /*38d30*/  PRMT R9, R20, 0x7632, R9 ;  /* 0x0000763214097816 */ /* 0x001fca0000000009 */
[----:B------:R0:W-:Y:S01]  /*38d40*/  @P3 STG.E.U16 desc[UR6][R10.64], R9 ;  /* 0x000000090a003986 */ /* 0x0001e2000c101506 */
[C---:B------:R-:W-:Y:S01]  /*38d50*/  ISETP.GE.AND P3, PT, R0.reuse, UR15, PT ;  /* 0x0000000f00007c0c */ /* 0x040fe2000bf66270 */
[----:B------:R-:W-:Y:S02]  /*38d60*/  ULDC.64 UR14, c[0x0][0x228] ;  /* 0x00008a00000e7ab9 */ /* 0x000fe40000000a00 */
[----:B------:R-:W-:Y:S01]  /*38d70*/  @P5 STG.E.U16 desc[UR6][R12.64], R48 ;  /* 0x000000300c005986 */ /* 0x000fe2000c101506 */
[----:B------:R-:W-:-:S03]  /*38d80*/  ISETP.LT.AND P5, PT, R0, UR21, !P1 ;  /* 0x0000001500007c0c */ /* 0x000fc6000cfa1270 */
[----:B------:R2:W-:Y:S01]  /*38d90*/  @P6 STG.E.U16 desc[UR6][R14.64], R16 ;  /* 0x000000100e006986 */ /* 0x0005e2000c101506 */
[----:B------:R-:W-:Y:S01]  /*38da0*/  ISETP.LT.AND P6, PT, R0, UR15, !P0 ;  /* 0x0000000f00007c0c */ /* 0x000fe2000c7c1270 */
[----:B0-----:R-:W-:-:S04]  /*38db0*/  IMAD.WIDE R8, R19, 0x2, R54 ;  /* 0x0000000213087825 */ /* 0x001fc800078e0236 */
[C---:B------:R-:W-:Y:S01]  /*38dc0*/  VIADD R17, R19.reuse, UR18 ;  /* 0x0000001213117c36 */ /* 0x040fe20008000000 */
[----:B-1----:R0:W-:Y:S01]  /*38dd0*/  @P4 STG.E.U16 desc[UR6][R8.64], R4 ;  /* 0x0000000408004986 */ /* 0x0021e2000c101506 */
[----:B------:R-:W-:Y:S01]  /*38de0*/  IMAD.WIDE R10, R19, 0x2, R56 ;  /* 0x00000002130a7825 */ /* 0x000fe200078e0238 */
[----:B------:R-:W-:-:S03]  /*38df0*/  ISETP.LT.AND P4, PT, R23, UR42, !P3 ;  /* 0x0000002a17007c0c */ /* 0x000fc6000df81270 */
[----:B------:R-:W-:Y:S01]  /*38e00*/  VIADD R0, R27, 0x3b ;  /* 0x0000003b1b007836 */ /* 0x000fe20000000000 */
[----:B--2---:R-:W-:Y:S01]  /*38e10*/  PRMT R16, R25, 0x7632, R16 ;  /* 0x0000763219107816 */ /* 0x004fe20000000010 */
[----:B------:R-:W-:Y:S01]  /*38e20*/  IMAD.WIDE R12, R17, 0x2, R2 ;  /* 0x00000002110c7825 */ /* 0x000fe200078e0202 */
[----:B0-----:R-:W-:-:S03]  /*38e30*/  PRMT R9, R4, 0x7632, R9 ;  /* 0x0000763204097816 */ /* 0x001fc60000000009 */
[----:B------:R-:W-:Y:S01]  /*38e40*/  IMAD.WIDE R14, R17, 0x2, R52 ;  /* 0x00000002110e7825 */ /* 0x000fe200078e0234 */
[----:B------:R-:W-:Y:S01]  /*38e50*/  ISETP.LT.AND P3, PT, R51, UR40, !P3 ;  /* 0x0000002833007c0c */ /* 0x000fe2000df61270 */
[----:B------:R0:W-:Y:S01]  /*38e60*/  @P2 STG.E.U16 desc[UR6][R10.64], R9 ;  /* 0x000000090a002986 */ /* 0x0001e2000c101506 */
[C---:B------:R-:W-:Y:S01]  /*38e70*/  ISETP.GE.AND P2, PT, R0.reuse, UR9, PT ;  /* 0x0000000900007c0c */ /* 0x040fe2000bf46270 */
[----:B------:R-:W-:Y:S02]  /*38e80*/  ULDC.64 UR8, c[0x0][0x228] ;  /* 0x00008a0000087ab9 */ /* 0x000fe40000000a00 */
[----:B------:R1:W-:Y:S01]  /*38e90*/  @P6 STG.E.U16 desc[UR6][R12.64], R25 ;  /* 0x000000190c006986 */ /* 0x0003e2000c101506 */
[----:B------:R-:W-:-:S03]  /*38ea0*/  ISETP.LT.AND P6, PT, R0, UR9, !P0 ;  /* 0x0000000900007c0c */ /* 0x000fc6000c7c1270 */
[----:B------:R2:W-:Y:S01]  /*38eb0*/  @P5 STG.E.U16 desc[UR6][R14.64], R16 ;  /* 0x000000100e005986 */ /* 0x0005e2000c101506 */
[----:B------:R-:W-:Y:S01]  /*38ec0*/  ISETP.LT.AND P5, PT, R0, UR33, !P1 ;  /* 0x0000002100007c0c */ /* 0x000fe2000cfa1270 */
[C---:B------:R-:W-:Y:S02]  /*38ed0*/  VIADD R19, R17.reuse, UR18 ;  /* 0x0000001211137c36 */ /* 0x040fe40008000000 */
[----:B0-----:R-:W-:Y:S01]  /*38ee0*/  IMAD.WIDE R8, R17, 0x2, R54 ;  /* 0x0000000211087825 */ /* 0x001fe200078e0236 */
[----:B------:R-:W-:-:S03]  /*38ef0*/  PRMT R4, R21, 0x7632, R4 ;  /* 0x0000763215047816 */ /* 0x000fc60000000004 */
[----:B------:R-:W-:Y:S01]  /*38f00*/  IMAD.WIDE R10, R17, 0x2, R56 ;  /* 0x00000002110a7825 */ /* 0x000fe200078e0238 */
[----:B------:R0:W-:Y:S01]  /*38f10*/  @P4 STG.E.U16 desc[UR6][R8.64], R21 ;  /* 0x0000001508004986 */ /* 0x0001e2000c101506 */
[----:B------:R-:W-:Y:S02]  /*38f20*/  ISETP.LT.AND P4, PT, R23, UR26, !P2 ;  /* 0x0000001a17007c0c */ /* 0x000fe4000d781270 */
[----:B------:R-:W-:Y:S02]  /*38f30*/  VIADD R0, R27, 0x3c ;  /* 0x0000003c1b007836 */ /* 0x000fe40000000000 */
[C---:B-1----:R-:W-:Y:S01]  /*38f40*/  IMAD.WIDE R12, R19.reuse, 0x2, R2 ;  /* 0x00000002130c7825 */ /* 0x042fe200078e0202 */
[----:B------:R1:W-:Y:S03]  /*38f50*/  @P3 STG.E.U16 desc[UR6][R10.64], R4 ;  /* 0x000000040a003986 */ /* 0x0003e6000c101506 */
[----:B--2---:R-:W-:Y:S01]  /*38f60*/  IMAD.WIDE R14, R19, 0x2, R52 ;  /* 0x00000002130e7825 */ /* 0x004fe200078e0234 */
[----:B0-----:R-:W-:Y:S01]  /*38f70*/  PRMT R9, R49, 0x7632, R9 ;  /* 0x0000763231097816 */ /* 0x001fe20000000009 */
[----:B------:R-:W-:Y:S01]  /*38f80*/  @P6 STG.E.U16 desc[UR6][R12.64], R49 ;  /* 0x000000310c006986 */ /* 0x000fe2000c101506 */
[C---:B------:R-:W-:Y:S01]  /*38f90*/  ISETP.GE.AND P3, PT, R0.reuse, UR5, PT ;  /* 0x0000000500007c0c */ /* 0x040fe2000bf66270 */
[----:B------:R-:W-:Y:S01]  /*38fa0*/  ULDC UR5, c[0x0][0x22c] ;  /* 0x00008b0000057ab9 */ /* 0x000fe20000000800 */
[----:B------:R-:W-:Y:S01]  /*38fb0*/  ISETP.LT.AND P2, PT, R51, UR44, !P2 ;  /* 0x0000002c33007c0c */ /* 0x000fe2000d741270 */
[----:B------:R0:W-:Y:S01]  /*38fc0*/  @P5 STG.E.U16 desc[UR6][R14.64], R9 ;  /* 0x000000090e005986 */ /* 0x0001e2000c101506 */
[C---:B------:R-:W-:Y:S01]  /*38fd0*/  ISETP.LT.AND P6, PT, R0.reuse, UR4, !P0 ;  /* 0x0000000400007c0c */ /* 0x040fe2000c7c1270 */
[C---:B------:R-:W-:Y:S01]  /*38fe0*/  VIADD R17, R19.reuse, UR18 ;  /* 0x0000001213117c36 */ /* 0x040fe20008000000 */
[----:B------:R-:W-:Y:S01]  /*38ff0*/  ISETP.LT.AND P5, PT, R0, UR5, !P1 ;  /* 0x0000000500007c0c */ /* 0x000fe2000cfa1270 */
[----:B-1----:R-:W-:Y:S01]  /*39000*/  IMAD.WIDE R10, R19, 0x2, R56 ;  /* 0x00000002130a7825 */ /* 0x002fe200078e0238 */
[----:B------:R-:W-:Y:S01]  /*39010*/  PRMT R16, R5, 0x7632, R16 ;  /* 0x0000763205107816 */ /* 0x000fe20000000010 */
[----:B------:R-:W-:Y:S01]  /*39020*/  ULDC UR4, c[0x0][0x22c] ;  /* 0x00008b0000047ab9 */ /* 0x000fe20000000800 */
[----:B------:R-:W-:Y:S01]  /*39030*/  ULDC UR5, c[0x0][0x22c] ;  /* 0x00008b0000057ab9 */ /* 0x000fe20000000800 */
[----:B0-----:R-:W-:-:S04]  /*39040*/  IMAD.WIDE R8, R19, 0x2, R54 ;  /* 0x0000000213087825 */ /* 0x001fc800078e0236 */
[C---:B------:R-:W-:Y:S01]  /*39050*/  IMAD.WIDE R12, R17.reuse, 0x2, R2 ;  /* 0x00000002110c7825 */ /* 0x040fe200078e0202 */
[----:B------:R0:W-:Y:S03]  /*39060*/  @P4 STG.E.U16 desc[UR6][R8.64], R5 ;  /* 0x0000000508004986 */ /* 0x0001e6000c101506 */
[----:B------:R-:W-:Y:S01]  /*39070*/  IMAD.WIDE R14, R17, 0x2, R52 ;  /* 0x00000002110e7825 */ /* 0x000fe200078e0234 */
[----:B------:R-:W-:Y:S03]  /*39080*/  @P2 STG.E.U16 desc[UR6][R10.64], R16 ;  /* 0x000000100a002986 */ /* 0x000fe6000c101506 */
[----:B------:R-:W-:Y:S01]  /*39090*/  VIADD R0, R27, 0x3d ;  /* 0x0000003d1b007836 */ /* 0x000fe20000000000 */
[----:B------:R-:W-:Y:S01]  /*390a0*/  @P6 STG.E.U16 desc[UR6][R12.64], R26 ;  /* 0x0000001a0c006986 */ /* 0x000fe2000c101506 */
[----:B0-----:R-:W-:-:S03]  /*390b0*/  PRMT R9, R26, 0x7632, R9 ;  /* 0x000076321a097816 */ /* 0x001fc60000000009 */
[C---:B------:R-:W-:Y:S02]  /*390c0*/  ISETP.GE.AND P2, PT, R0.reuse, UR23, PT ;  /* 0x0000001700007c0c */ /* 0x040fe4000bf46270 */
[C---:B------:R-:W-:Y:S01]  /*390d0*/  ISETP.LT.AND P6, PT, R0.reuse, UR4, !P0 ;  /* 0x0000000400007c0c */ /* 0x040fe2000c7c1270 */
[----:B------:R0:W-:Y:S01]  /*390e0*/  @P5 STG.E.U16 desc[UR6][R14.64], R9 ;  /* 0x000000090e005986 */ /* 0x0001e2000c101506 */
[----:B------:R-:W-:Y:S01]  /*390f0*/  ISETP.LT.AND P5, PT, R0, UR5, !P1 ;  /* 0x0000000500007c0c */ /* 0x000fe2000cfa1270 */
[----:B------:R-:W-:Y:S01]  /*39100*/  VIADD R0, R27, 0x3e ;  /* 0x0000003e1b007836 */ /* 0x000fe20000000000 */
[----:B------:R-:W-:Y:S01]  /*39110*/  ISETP.LT.AND P4, PT, R23, UR10, !P3 ;  /* 0x0000000a17007c0c */ /* 0x000fe2000df81270 */
[----:B------:R-:W-:Y:S01]  /*39120*/  IMAD.WIDE R4, R17, 0x2, R54 ;  /* 0x0000000211047825 */ /* 0x000fe200078e0236 */
[----:B------:R-:W-:-:S03]  /*39130*/  ULDC UR4, c[0x0][0x22c] ;  /* 0x00008b0000047ab9 */ /* 0x000fc60000000800 */
[----:B0-----:R-:W-:Y:S02]  /*39140*/  VIADD R14, R27, 0x3f ;  /* 0x0000003f1b0e7836 */ /* 0x001fe40000000000 */
[----:B------:R-:W-:Y:S01]  /*39150*/  VIADD R19, R17, UR18 ;  /* 0x0000001211137c36 */ /* 0x000fe20008000000 */
[----:B------:R-:W2:Y:S01]  /*39160*/  LDL.LU R27, [R1+0x1374] ;  /* 0x00137400011b7983 */ /* 0x000ea20000300800 */
[----:B------:R-:W-:Y:S01]  /*39170*/  ISETP.LT.AND P3, PT, R51, UR30, !P3 ;  /* 0x0000001e33007c0c */ /* 0x000fe2000df61270 */
[----:B------:R-:W-:Y:S01]  /*39180*/  IMAD.WIDE R8, R17, 0x2, R56 ;  /* 0x0000000211087825 */ /* 0x000fe200078e0238 */
[----:B------:R-:W-:Y:S02]  /*39190*/  PRMT R16, R50, 0x7632, R16 ;  /* 0x0000763232107816 */ /* 0x000fe40000000010 */
[----:B------:R0:W-:Y:S01]  /*391a0*/  @P4 STG.E.U16 desc[UR6][R4.64], R22 ;  /* 0x0000001604004986 */ /* 0x0001e2000c101506 */
[----:B------:R-:W-:Y:S01]  /*391b0*/  ULDC UR5, c[0x0][0x22c] ;  /* 0x00008b0000057ab9 */ /* 0x000fe20000000800 */
[----:B------:R-:W-:Y:S01]  /*391c0*/  IMAD.WIDE R10, R19, 0x2, R2 ;  /* 0x00000002130a7825 */ /* 0x000fe200078e0202 */
[----:B------:R-:W-:-:S02]  /*391d0*/  ISETP.LT.AND P4, PT, R23, UR24, !P2 ;  /* 0x0000001817007c0c */ /* 0x000fc4000d781270 */
[----:B------:R-:W-:Y:S02]  /*391e0*/  ISETP.LT.AND P2, PT, R51, UR28, !P2 ;  /* 0x0000001c33007c0c */ /* 0x000fe4000d741270 */
[----:B0-----:R-:W-:Y:S01]  /*391f0*/  PRMT R5, R22, 0x7632, R5 ;  /* 0x0000763216057816 */ /* 0x001fe20000000005 */
[----:B------:R-:W-:-:S04]  /*39200*/  IMAD.WIDE R12, R19, 0x2, R52 ;  /* 0x00000002130c7825 */ /* 0x000fc800078e0234 */
[----:B------:R0:W-:Y:S04]  /*39210*/  @P3 STG.E.U16 desc[UR6][R8.64], R5 ;  /* 0x0000000508003986 */ /* 0x0001e8000c101506 */
[----:B------:R1:W-:Y:S01]  /*39220*/  @P6 STG.E.U16 desc[UR6][R10.64], R50 ;  /* 0x000000320a006986 */ /* 0x0003e2000c101506 */
[C---:B------:R-:W-:Y:S01]  /*39230*/  ISETP.LT.AND P6, PT, R0.reuse, UR4, !P0 ;  /* 0x0000000400007c0c */ /* 0x040fe2000c7c1270 */
[C---:B------:R-:W-:Y:S01]  /*39240*/  VIADD R15, R19.reuse, UR18 ;  /* 0x00000012130f7c36 */ /* 0x040fe20008000000 */
[C---:B------:R-:W-:Y:S01]  /*39250*/  ISETP.GE.AND P3, PT, R0.reuse, UR17, PT ;  /* 0x0000001100007c0c */ /* 0x040fe2000bf66270 */
[----:B------:R-:W-:Y:S01]  /*39260*/  @P5 STG.E.U16 desc[UR6][R12.64], R16 ;  /* 0x000000100c005986 */ /* 0x000fe2000c101506 */
[----:B------:R-:W-:Y:S01]  /*39270*/  ISETP.LT.AND P5, PT, R0, UR5, !P1 ;  /* 0x0000000500007c0c */ /* 0x000fe2000cfa1270 */
[----:B------:R-:W-:Y:S01]  /*39280*/  ULDC UR4, c[0x0][0x22c] ;  /* 0x00008b0000047ab9 */ /* 0x000fe20000000800 */
[----:B0-----:R-:W-:Y:S01]  /*39290*/  IMAD.WIDE R4, R19, 0x2, R54 ;  /* 0x0000000213047825 */ /* 0x001fe200078e0236 */
[----:B------:R-:W-:Y:S01]  /*392a0*/  PRMT R0, R6, 0x7632, R0 ;  /* 0x0000763206007816 */ /* 0x000fe20000000000 */
[----:B------:R-:W-:-:S02]  /*392b0*/  ULDC UR5, c[0x0][0x22c] ;  /* 0x00008b0000057ab9 */ /* 0x000fc40000000800 */
[----:B------:R-:W-:Y:S01]  /*392c0*/  IMAD.WIDE R8, R19, 0x2, R56 ;  /* 0x0000000213087825 */ /* 0x000fe200078e0238 */
[----:B------:R0:W-:Y:S01]  /*392d0*/  @P4 STG.E.U16 desc[UR6][R4.64], R6 ;  /* 0x0000000604004986 */ /* 0x0001e2000c101506 */
[----:B------:R-:W-:Y:S02]  /*392e0*/  ISETP.GE.AND P4, PT, R14, UR13, PT ;  /* 0x0000000d0e007c0c */ /* 0x000fe4000bf86270 */
[----:B-1----:R-:W-:Y:S01]  /*392f0*/  IMAD.WIDE R10, R15, 0x2, R2 ;  /* 0x000000020f0a7825 */ /* 0x002fe200078e0202 */
[----:B------:R1:W-:Y:S01]  /*39300*/  @P2 STG.E.U16 desc[UR6][R8.64], R0 ;  /* 0x0000000008002986 */ /* 0x0003e2000c101506 */
[----:B------:R-:W-:Y:S02]  /*39310*/  ISETP.LT.AND P2, PT, R23, UR8, !P4 ;  /* 0x0000000817007c0c */ /* 0x000fe4000e741270 */
[----:B------:R-:W-:Y:S01]  /*39320*/  ISETP.LT.AND P4, PT, R51, UR32, !P4 ;  /* 0x0000002033007c0c */ /* 0x000fe2000e781270 */
[----:B--2---:R2:W-:Y:S01]  /*39330*/  @P6 STG.E.U16 desc[UR6][R10.64], R27 ;  /* 0x0000001b0a006986 */ /* 0x0045e2000c101506 */
[----:B------:R-:W-:-:S02]  /*39340*/  ISETP.LT.AND P6, PT, R23, UR14, !P3 ;  /* 0x0000000e17007c0c */ /* 0x000fc4000dfc1270 */
[----:B------:R-:W-:Y:S01]  /*39350*/  ISETP.LT.AND P3, PT, R51, UR20, !P3 ;  /* 0x0000001433007c0c */ /* 0x000fe2000df61270 */
[----:B------:R-:W1:Y:S04]  /*39360*/  LDL.LU R23, [R1+0x1370] ;  /* 0x0013700001177983 */ /* 0x000e680000300800 */
[----:B------:R-:W3:Y:S01]  /*39370*/  LDL.LU R51, [R1+0x136c] ;  /* 0x00136c0001337983 */ /* 0x000ee20000300800 */
[C---:B------:R-:W-:Y:S02]  /*39380*/  ISETP.LT.AND P0, PT, R14.reuse, UR4, !P0 ;  /* 0x000000040e007c0c */ /* 0x040fe4000c701270 */
[----:B------:R-:W-:Y:S01]  /*39390*/  ISETP.LT.AND P1, PT, R14, UR5, !P1 ;  /* 0x000000050e007c0c */ /* 0x000fe2000cf21270 */
[----:B------:R-:W-:Y:S01]  /*393a0*/  VIADD R17, R15, UR18 ;  /* 0x000000120f117c36 */ /* 0x000fe20008000000 */
[----:B0-----:R-:W-:Y:S01]  /*393b0*/  PRMT R6, R27, 0x7632, R6 ;  /* 0x000076321b067816 */ /* 0x001fe20000000006 */
[----:B------:R-:W-:-:S04]  /*393c0*/  IMAD.WIDE R4, R15, 0x2, R52 ;  /* 0x000000020f047825 */ /* 0x000fc800078e0234 */
[C---:B------:R-:W-:Y:S01]  /*393d0*/  IMAD.WIDE R12, R15.reuse, 0x2, R54 ;  /* 0x000000020f0c7825 */ /* 0x040fe200078e0236 */
[----:B------:R2:W-:Y:S03]  /*393e0*/  @P5 STG.E.U16 desc[UR6][R4.64], R6 ;  /* 0x0000000604005986 */ /* 0x0005e6000c101506 */
[----:B------:R-:W-:-:S04]  /*393f0*/  IMAD.WIDE R14, R15, 0x2, R56 ;  /* 0x000000020f0e7825 */ /* 0x000fc800078e0238 */
[----:B------:R-:W-:-:S04]  /*39400*/  IMAD.WIDE R2, R17, 0x2, R2 ;  /* 0x0000000211027825 */ /* 0x000fc800078e0202 */
[----:B------:R-:W-:-:S04]  /*39410*/  IMAD.WIDE R52, R17, 0x2, R52 ;  /* 0x0000000211347825 */ /* 0x000fc800078e0234 */
[----:B------:R-:W-:-:S04]  /*39420*/  IMAD.WIDE R54, R17, 0x2, R54 ;  /* 0x0000000211367825 */ /* 0x000fc800078e0236 */
[----:B------:R-:W-:Y:S01]  /*39430*/  IMAD.WIDE R56, R17, 0x2, R56 ;  /* 0x0000000211387825 */ /* 0x000fe200078e0238 */
[----:B-1----:R-:W-:Y:S01]  /*39440*/  PRMT R0, R23, 0x7632, R0 ;  /* 0x0000763217007816 */ /* 0x002fe20000000000 */
[----:B------:R2:W-:Y:S01]  /*39450*/  @P6 STG.E.U16 desc[UR6][R12.64], R23 ;  /* 0x000000170c006986 */ /* 0x0005e2000c101506 */
[----:B---3--:R-:W-:-:S03]  /*39460*/  PRMT R26, R51, 0x7632, R26 ;  /* 0x00007632331a7816 */ /* 0x008fc6000000001a */
[----:B------:R2:W-:Y:S04]  /*39470*/  @P3 STG.E.U16 desc[UR6][R14.64], R0 ;  /* 0x000000000e003986 */ /* 0x0005e8000c101506 */
[----:B------:R2:W-:Y:S04]  /*39480*/  @P0 STG.E.U16 desc[UR6][R2.64], R51 ;  /* 0x0000003302000986 */ /* 0x0005e8000c101506 */
[----:B------:R2:W-:Y:S04]  /*39490*/  @P1 STG.E.U16 desc[UR6][R52.64], R26 ;  /* 0x0000001a34001986 */ /* 0x0005e8000c101506 */
[----:B------:R2:W-:Y:S01]  /*394a0*/  @P2 STG.E.U16 desc[UR6][R54.64], R7 ;  /* 0x0000000736002986 */ /* 0x0005e2000c101506 */
[----:B------:R-:W-:Y:S05]  /*394b0*/  @!P4 EXIT ;  /* 0x000000000000c94d */ /* 0x000fea0003800000 */
[----:B------:R-:W-:-:S05]  /*394c0*/  PRMT R28, R7, 0x7632, R28 ;  /* 0x00007632071c7816 */ /* 0x000fca000000001c */
[----:B------:R-:W-:Y:S01]  /*394d0*/  STG.E.U16 desc[UR6][R56.64], R28 ;  /* 0x0000001c38007986 */ /* 0x000fe2000c101506 */
[----:B------:R-:W-:Y:S05]  /*394e0*/  EXIT ;  /* 0x000000000000794d */ /* 0x000fea0003800000 */
.L_x_2:
[----:B------:R-:W-:-:S00]  /*394f0*/  BRA `(.L_x_2) ;  /* 0xfffffffc00fc7947 */ /* 0x000fc0000383ffff */
[----:B------:R-:W-:-:S00]  /*39500*/  NOP ;  /* 0x0000000000007918 */ /* 0x000fc00000000000 */
[----:B------:R-:W-:-:S00]  /*39510*/  NOP ;  /* 0x0000000000007918 */ /* 0x000fc00000000000 */
[----:B------:R-:W-:-:S00]  /*39520*/  NOP ;  /* 0x0000000000007918 */ /* 0x000fc00000000000 */
[----:B------:R-:W-:-:S00]  /*39530*/  NOP ;  /* 0x0000000000007918 */ /* 0x000fc00000000000 */
[----:B------:R-:W-:-:S00]  /*39540*/  NOP ;  /* 0x0000000000007918 */ /* 0x000fc00000000000 */
[----:B------:R-:W-:-:S00]  /*39550*/  NOP ;  /* 0x0000000000007918 */ /* 0x000fc00000000000 */
[----:B------:R-:W-:-:S00]  /*39560*/  NOP ;  /* 0x0000000000007918 */ /* 0x000fc00000000000 */
[----:B------:R-:W-:-:S00]  /*39570*/  NOP ;  /* 0x0000000000007918 */ /* 0x000fc00000000000 */
.L_x_3:


//--------------------- .nv.shared.matmul_kernel  --------------------------
	.section	.nv.shared.matmul_kernel,"aw",@nobits
	.sectionflags	@""
	.align	16
	.zero		1024


//--------------------- .nv.shared.reserved.0     --------------------------
	.section	.nv.shared.reserved.0,"aw",@nobits
	.weak		__nv_reservedSMEM_offset_0_alias
	.size		__nv_reservedSMEM_offset_0_alias, 0, 0
	.other		__nv_reservedSMEM_offset_0_alias,@"STO_CUDA_RESERVED_SHARED STV_DEFAULT"
__nv_reservedSMEM_offset_0_alias:
	.zero		0


//--------------------- .nv.constant0.matmul_kernel --------------------------
	.section	.nv.constant0.matmul_kernel,"a",@progbits
	.sectionflags	@""
	.align	4
.nv.constant0.matmul_kernel:
	.zero		608


//--------------------- SYMBOLS --------------------------

	.type		.nv.reservedSmem.offset0,@object
	.size		.nv.reservedSmem.offset0,0x4
